	.target	sm_90a

	.elftype	@"ET_EXEC"


//--------------------- .note.nv.tkinfo           --------------------------
	.section	.note.nv.tkinfo,"",@"SHT_NOTE"
	.sectionflags	@"SHF_NOTE_NV_TKINFO"
	.tkinfo
        /*0018*/ 	.word	0x00000002
        /*0030*/ 	.string	""
        /*0030*/ 	.string	"ptxas"
        /*0030*/ 	.string	"Cuda compilation tools, release 13.0, V13.0.88"
        /*0030*/ 	.string	"Build cuda_13.0.r13.0/compiler.36424714_0"
        /*0030*/ 	.string	"-arch sm_90a -m 64 "



//--------------------- .note.nv.cuinfo           --------------------------
	.section	.note.nv.cuinfo,"",@"SHT_NOTE"
	.sectionflags	@"SHF_NOTE_NV_CUINFO"
        /*0018*/ 	.short	0x0002
        /*001a*/ 	.short	0x005a
        /*001c*/ 	.short	0x0082
	.zero		2


//--------------------- .nv.info                  --------------------------
	.section	.nv.info,"",@"SHT_CUDA_INFO"
	.align	4


	//----- nvinfo : EIATTR_REGCOUNT
	.align		4
        /*0000*/ 	.byte	0x04, 0x2f
        /*0002*/ 	.short	(.L_29 - .L_28)
	.align		4
.L_28:
        /*0004*/ 	.word	index@(_ZN2at6native63_GLOBAL__N__862fb238_30_ForeachBinaryOpScalarTensor_cu_64fe0ca525multi_tensor_apply_kernelINS1_18TensorListMetadataILi1EEENS1_27BinaryOpScalarTensorFunctorIhLi1ELi1ELi0EEEJSt4plusIhEPhhEEEvT_T0_DpT1_)
        /*0008*/ 	.word	0x0000001c


	//----- nvinfo : EIATTR_FRAME_SIZE
	.align		4
.L_29:
        /*000c*/ 	.byte	0x04, 0x11
        /*000e*/ 	.short	(.L_31 - .L_30)
	.align		4
.L_30:
        /*0010*/ 	.word	index@(_ZN2at6native63_GLOBAL__N__862fb238_30_ForeachBinaryOpScalarTensor_cu_64fe0ca525multi_tensor_apply_kernelINS1_18TensorListMetadataILi1EEENS1_27BinaryOpScalarTensorFunctorIhLi1ELi1ELi0EEEJSt4plusIhEPhhEEEvT_T0_DpT1_)
        /*0014*/ 	.word	0x00000000


	//----- nvinfo : EIATTR_REGCOUNT
	.align		4
.L_31:
        /*0018*/ 	.byte	0x04, 0x2f
        /*001a*/ 	.short	(.L_33 - .L_32)
	.align		4
.L_32:
        /*001c*/ 	.word	index@(_ZN2at6native63_GLOBAL__N__862fb238_30_ForeachBinaryOpScalarTensor_cu_64fe0ca525multi_tensor_apply_kernelINS1_18TensorListMetadataILi1EEENS1_27BinaryOpScalarTensorFunctorIaLi1ELi1ELi0EEEJSt4plusIaEPaaEEEvT_T0_DpT1_)
        /*0020*/ 	.word	0x0000001c


	//----- nvinfo : EIATTR_FRAME_SIZE
	.align		4
.L_33:
        /*0024*/ 	.byte	0x04, 0x11
        /*0026*/ 	.short	(.L_35 - .L_34)
	.align		4
.L_34:
        /*0028*/ 	.word	index@(_ZN2at6native63_GLOBAL__N__862fb238_30_ForeachBinaryOpScalarTensor_cu_64fe0ca525multi_tensor_apply_kernelINS1_18TensorListMetadataILi1EEENS1_27BinaryOpScalarTensorFunctorIaLi1ELi1ELi0EEEJSt4plusIaEPaaEEEvT_T0_DpT1_)
        /*002c*/ 	.word	0x00000000


	//----- nvinfo : EIATTR_REGCOUNT
	.align		4
.L_35:
        /*0030*/ 	.byte	0x04, 0x2f
        /*0032*/ 	.short	(.L_37 - .L_36)
	.align		4
.L_36:
        /*0034*/ 	.word	index@(_ZN2at6native63_GLOBAL__N__862fb238_30_ForeachBinaryOpScalarTensor_cu_64fe0ca525multi_tensor_apply_kernelINS1_18TensorListMetadataILi1EEENS1_27BinaryOpScalarTensorFunctorIiLi1ELi1ELi0EEEJSt4plusIiEPiiEEEvT_T0_DpT1_)
        /*0038*/ 	.word	0x0000001a


	//----- nvinfo : EIATTR_FRAME_SIZE
	.align		4
.L_37:
        /*003c*/ 	.byte	0x04, 0x11
        /*003e*/ 	.short	(.L_39 - .L_38)
	.align		4
.L_38:
        /*0040*/ 	.word	index@(_ZN2at6native63_GLOBAL__N__862fb238_30_ForeachBinaryOpScalarTensor_cu_64fe0ca525multi_tensor_apply_kernelINS1_18TensorListMetadataILi1EEENS1_27BinaryOpScalarTensorFunctorIiLi1ELi1ELi0EEEJSt4plusIiEPiiEEEvT_T0_DpT1_)
        /*0044*/ 	.word	0x00000000


	//----- nvinfo : EIATTR_REGCOUNT
	.align		4
.L_39:
        /*0048*/ 	.byte	0x04, 0x2f
        /*004a*/ 	.short	(.L_41 - .L_40)
	.align		4
.L_40:
        /*004c*/ 	.word	index@(_ZN2at6native63_GLOBAL__N__862fb238_30_ForeachBinaryOpScalarTensor_cu_64fe0ca525multi_tensor_apply_kernelINS1_18TensorListMetadataILi1EEENS1_27BinaryOpScalarTensorFunctorIlLi1ELi1ELi0EEEJSt4plusIlEPllEEEvT_T0_DpT1_)
        /*0050*/ 	.word	0x0000001e


	//----- nvinfo : EIATTR_FRAME_SIZE
	.align		4
.L_41:
        /*0054*/ 	.byte	0x04, 0x11
        /*0056*/ 	.short	(.L_43 - .L_42)
	.align		4
.L_42:
        /*0058*/ 	.word	index@(_ZN2at6native63_GLOBAL__N__862fb238_30_ForeachBinaryOpScalarTensor_cu_64fe0ca525multi_tensor_apply_kernelINS1_18TensorListMetadataILi1EEENS1_27BinaryOpScalarTensorFunctorIlLi1ELi1ELi0EEEJSt4plusIlEPllEEEvT_T0_DpT1_)
        /*005c*/ 	.word	0x00000000


	//----- nvinfo : EIATTR_REGCOUNT
	.align		4
.L_43:
        /*0060*/ 	.byte	0x04, 0x2f
        /*0062*/ 	.short	(.L_45 - .L_44)
	.align		4
.L_44:
        /*0064*/ 	.word	index@(_ZN2at6native63_GLOBAL__N__862fb238_30_ForeachBinaryOpScalarTensor_cu_64fe0ca525multi_tensor_apply_kernelINS1_18TensorListMetadataILi1EEENS1_27BinaryOpScalarTensorFunctorIsLi1ELi1ELi0EEEJSt4plusIsEPssEEEvT_T0_DpT1_)
        /*0068*/ 	.word	0x0000001a


	//----- nvinfo : EIATTR_FRAME_SIZE
	.align		4
.L_45:
        /*006c*/ 	.byte	0x04, 0x11
        /*006e*/ 	.short	(.L_47 - .L_46)
	.align		4
.L_46:
        /*0070*/ 	.word	index@(_ZN2at6native63_GLOBAL__N__862fb238_30_ForeachBinaryOpScalarTensor_cu_64fe0ca525multi_tensor_apply_kernelINS1_18TensorListMetadataILi1EEENS1_27BinaryOpScalarTensorFunctorIsLi1ELi1ELi0EEEJSt4plusIsEPssEEEvT_T0_DpT1_)
        /*0074*/ 	.word	0x00000000


	//----- nvinfo : EIATTR_REGCOUNT
	.align		4
.L_47:
        /*0078*/ 	.byte	0x04, 0x2f
        /*007a*/ 	.short	(.L_49 - .L_48)
	.align		4
.L_48:
        /*007c*/ 	.word	index@(_ZN2at6native63_GLOBAL__N__862fb238_30_ForeachBinaryOpScalarTensor_cu_64fe0ca525multi_tensor_apply_kernelINS1_18TensorListMetadataILi1EEENS1_27BinaryOpScalarTensorFunctorIdLi1ELi1ELi0EEEJSt4plusIdEPddEEEvT_T0_DpT1_)
        /*0080*/ 	.word	0x0000001e


	//----- nvinfo : EIATTR_FRAME_SIZE
	.align		4
.L_49:
        /*0084*/ 	.byte	0x04, 0x11
        /*0086*/ 	.short	(.L_51 - .L_50)
	.align		4
.L_50:
        /*0088*/ 	.word	index@(_ZN2at6native63_GLOBAL__N__862fb238_30_ForeachBinaryOpScalarTensor_cu_64fe0ca525multi_tensor_apply_kernelINS1_18TensorListMetadataILi1EEENS1_27BinaryOpScalarTensorFunctorIdLi1ELi1ELi0EEEJSt4plusIdEPddEEEvT_T0_DpT1_)
        /*008c*/ 	.word	0x00000000


	//----- nvinfo : EIATTR_REGCOUNT
	.align		4
.L_51:
        /*0090*/ 	.byte	0x04, 0x2f
        /*0092*/ 	.short	(.L_53 - .L_52)
	.align		4
.L_52:
        /*0094*/ 	.word	index@(_ZN2at6native63_GLOBAL__N__862fb238_30_ForeachBinaryOpScalarTensor_cu_64fe0ca525multi_tensor_apply_kernelINS1_18TensorListMetadataILi1EEENS1_27BinaryOpScalarTensorFunctorIfLi1ELi1ELi0EEEJSt4plusIfEPffEEEvT_T0_DpT1_)
        /*0098*/ 	.word	0x0000001c


	//----- nvinfo : EIATTR_FRAME_SIZE
	.align		4
.L_53:
        /*009c*/ 	.byte	0x04, 0x11
        /*009e*/ 	.short	(.L_55 - .L_54)
	.align		4
.L_54:
        /*00a0*/ 	.word	index@(_ZN2at6native63_GLOBAL__N__862fb238_30_ForeachBinaryOpScalarTensor_cu_64fe0ca525multi_tensor_apply_kernelINS1_18TensorListMetadataILi1EEENS1_27BinaryOpScalarTensorFunctorIfLi1ELi1ELi0EEEJSt4plusIfEPffEEEvT_T0_DpT1_)
        /*00a4*/ 	.word	0x00000000


	//----- nvinfo : EIATTR_REGCOUNT
	.align		4
.L_55:
        /*00a8*/ 	.byte	0x04, 0x2f
        /*00aa*/ 	.short	(.L_57 - .L_56)
	.align		4
.L_56:
        /*00ac*/ 	.word	index@(_ZN2at6native63_GLOBAL__N__862fb238_30_ForeachBinaryOpScalarTensor_cu_64fe0ca525multi_tensor_apply_kernelINS1_18TensorListMetadataILi1EEENS1_27BinaryOpScalarTensorFunctorIN3c107complexIdEELi1ELi1ELi0EEEJSt4plusIS8_EPS8_S8_EEEvT_T0_DpT1_)
        /*00b0*/ 	.word	0x00000020


	//----- nvinfo : EIATTR_FRAME_SIZE
	.align		4
.L_57:
        /*00b4*/ 	.byte	0x04, 0x11
        /*00b6*/ 	.short	(.L_59 - .L_58)
	.align		4
.L_58:
        /*00b8*/ 	.word	index@(_ZN2at6native63_GLOBAL__N__862fb238_30_ForeachBinaryOpScalarTensor_cu_64fe0ca525multi_tensor_apply_kernelINS1_18TensorListMetadataILi1EEENS1_27BinaryOpScalarTensorFunctorIN3c107complexIdEELi1ELi1ELi0EEEJSt4plusIS8_EPS8_S8_EEEvT_T0_DpT1_)
        /*00bc*/ 	.word	0x00000000


	//----- nvinfo : EIATTR_REGCOUNT
	.align		4
.L_59:
        /*00c0*/ 	.byte	0x04, 0x2f
        /*00c2*/ 	.short	(.L_61 - .L_60)
	.align		4
.L_60:
        /*00c4*/ 	.word	index@(_ZN2at6native63_GLOBAL__N__862fb238_30_ForeachBinaryOpScalarTensor_cu_64fe0ca525multi_tensor_apply_kernelINS1_18TensorListMetadataILi1EEENS1_27BinaryOpScalarTensorFunctorIN3c107complexIfEELi1ELi1ELi0EEEJSt4plusIS8_EPS8_S8_EEEvT_T0_DpT1_)
        /*00c8*/ 	.word	0x0000001e


	//----- nvinfo : EIATTR_FRAME_SIZE
	.align		4
.L_61:
        /*00cc*/ 	.byte	0x04, 0x11
        /*00ce*/ 	.short	(.L_63 - .L_62)
	.align		4
.L_62:
        /*00d0*/ 	.word	index@(_ZN2at6native63_GLOBAL__N__862fb238_30_ForeachBinaryOpScalarTensor_cu_64fe0ca525multi_tensor_apply_kernelINS1_18TensorListMetadataILi1EEENS1_27BinaryOpScalarTensorFunctorIN3c107complexIfEELi1ELi1ELi0EEEJSt4plusIS8_EPS8_S8_EEEvT_T0_DpT1_)
        /*00d4*/ 	.word	0x00000000


	//----- nvinfo : EIATTR_REGCOUNT
	.align		4
.L_63:
        /*00d8*/ 	.byte	0x04, 0x2f
        /*00da*/ 	.short	(.L_65 - .L_64)
	.align		4
.L_64:
        /*00dc*/ 	.word	index@(_ZN2at6native63_GLOBAL__N__862fb238_30_ForeachBinaryOpScalarTensor_cu_64fe0ca525multi_tensor_apply_kernelINS1_18TensorListMetadataILi1EEENS1_27BinaryOpScalarTensorFunctorIbLi1ELi1ELi0EEEJSt4plusIbEPbbEEEvT_T0_DpT1_)
        /*00e0*/ 	.word	0x0000001a


	//----- nvinfo : EIATTR_FRAME_SIZE
	.align		4
.L_65:
        /*00e4*/ 	.byte	0x04, 0x11
        /*00e6*/ 	.short	(.L_67 - .L_66)
	.align		4
.L_66:
        /*00e8*/ 	.word	index@(_ZN2at6native63_GLOBAL__N__862fb238_30_ForeachBinaryOpScalarTensor_cu_64fe0ca525multi_tensor_apply_kernelINS1_18TensorListMetadataILi1EEENS1_27BinaryOpScalarTensorFunctorIbLi1ELi1ELi0EEEJSt4plusIbEPbbEEEvT_T0_DpT1_)
        /*00ec*/ 	.word	0x00000000


	//----- nvinfo : EIATTR_REGCOUNT
	.align		4
.L_67:
        /*00f0*/ 	.byte	0x04, 0x2f
        /*00f2*/ 	.short	(.L_69 - .L_68)
	.align		4
.L_68:
        /*00f4*/ 	.word	index@(_ZN2at6native63_GLOBAL__N__862fb238_30_ForeachBinaryOpScalarTensor_cu_64fe0ca525multi_tensor_apply_kernelINS1_18TensorListMetadataILi1EEENS1_27BinaryOpScalarTensorFunctorIN3c104HalfELi1ELi1ELi0EEEJSt4plusIfEPS7_fEEEvT_T0_DpT1_)
        /*00f8*/ 	.word	0x0000001b


	//----- nvinfo : EIATTR_FRAME_SIZE
	.align		4
.L_69:
        /*00fc*/ 	.byte	0x04, 0x11
        /*00fe*/ 	.short	(.L_71 - .L_70)
	.align		4
.L_70:
        /*0100*/ 	.word	index@(_ZN2at6native63_GLOBAL__N__862fb238_30_ForeachBinaryOpScalarTensor_cu_64fe0ca525multi_tensor_apply_kernelINS1_18TensorListMetadataILi1EEENS1_27BinaryOpScalarTensorFunctorIN3c104HalfELi1ELi1ELi0EEEJSt4plusIfEPS7_fEEEvT_T0_DpT1_)
        /*0104*/ 	.word	0x00000000


	//----- nvinfo : EIATTR_REGCOUNT
	.align		4
.L_71:
        /*0108*/ 	.byte	0x04, 0x2f
        /*010a*/ 	.short	(.L_73 - .L_72)
	.align		4
.L_72:
        /*010c*/ 	.word	index@(_ZN2at6native63_GLOBAL__N__862fb238_30_ForeachBinaryOpScalarTensor_cu_64fe0ca525multi_tensor_apply_kernelINS1_18TensorListMetadataILi1EEENS1_27BinaryOpScalarTensorFunctorIN3c108BFloat16ELi1ELi1ELi0EEEJSt4plusIfEPS7_fEEEvT_T0_DpT1_)
        /*0110*/ 	.word	0x0000001b


	//----- nvinfo : EIATTR_FRAME_SIZE
	.align		4
.L_73:
        /*0114*/ 	.byte	0x04, 0x11
        /*0116*/ 	.short	(.L_75 - .L_74)
	.align		4
.L_74:
        /*0118*/ 	.word	index@(_ZN2at6native63_GLOBAL__N__862fb238_30_ForeachBinaryOpScalarTensor_cu_64fe0ca525multi_tensor_apply_kernelINS1_18TensorListMetadataILi1EEENS1_27BinaryOpScalarTensorFunctorIN3c108BFloat16ELi1ELi1ELi0EEEJSt4plusIfEPS7_fEEEvT_T0_DpT1_)
        /*011c*/ 	.word	0x00000000


	//----- nvinfo : EIATTR_REGCOUNT
	.align		4
.L_75:
        /*0120*/ 	.byte	0x04, 0x2f
        /*0122*/ 	.short	(.L_77 - .L_76)
	.align		4
.L_76:
        /*0124*/ 	.word	index@(_ZN2at6native63_GLOBAL__N__862fb238_30_ForeachBinaryOpScalarTensor_cu_64fe0ca525multi_tensor_apply_kernelINS1_18TensorListMetadataILi2EEENS1_27BinaryOpScalarTensorFunctorIhLi2ELi1ELi1EEEJSt4plusIhEPhhEEEvT_T0_DpT1_)
        /*0128*/ 	.word	0x00000020


	//----- nvinfo : EIATTR_FRAME_SIZE
	.align		4
.L_77:
        /*012c*/ 	.byte	0x04, 0x11
        /*012e*/ 	.short	(.L_79 - .L_78)
	.align		4
.L_78:
        /*0130*/ 	.word	index@(_ZN2at6native63_GLOBAL__N__862fb238_30_ForeachBinaryOpScalarTensor_cu_64fe0ca525multi_tensor_apply_kernelINS1_18TensorListMetadataILi2EEENS1_27BinaryOpScalarTensorFunctorIhLi2ELi1ELi1EEEJSt4plusIhEPhhEEEvT_T0_DpT1_)
        /*0134*/ 	.word	0x00000000


	//----- nvinfo : EIATTR_REGCOUNT
	.align		4
.L_79:
        /*0138*/ 	.byte	0x04, 0x2f
        /*013a*/ 	.short	(.L_81 - .L_80)
	.align		4
.L_80:
        /*013c*/ 	.word	index@(_ZN2at6native63_GLOBAL__N__862fb238_30_ForeachBinaryOpScalarTensor_cu_64fe0ca525multi_tensor_apply_kernelINS1_18TensorListMetadataILi2EEENS1_27BinaryOpScalarTensorFunctorIaLi2ELi1ELi1EEEJSt4plusIaEPaaEEEvT_T0_DpT1_)
        /*0140*/ 	.word	0x00000020


	//----- nvinfo : EIATTR_FRAME_SIZE
	.align		4
.L_81:
        /*0144*/ 	.byte	0x04, 0x11
        /*0146*/ 	.short	(.L_83 - .L_82)
	.align		4
.L_82:
        /*0148*/ 	.word	index@(_ZN2at6native63_GLOBAL__N__862fb238_30_ForeachBinaryOpScalarTensor_cu_64fe0ca525multi_tensor_apply_kernelINS1_18TensorListMetadataILi2EEENS1_27BinaryOpScalarTensorFunctorIaLi2ELi1ELi1EEEJSt4plusIaEPaaEEEvT_T0_DpT1_)
        /*014c*/ 	.word	0x00000000


	//----- nvinfo : EIATTR_REGCOUNT
	.align		4
.L_83:
        /*0150*/ 	.byte	0x04, 0x2f
        /*0152*/ 	.short	(.L_85 - .L_84)
	.align		4
.L_84:
        /*0154*/ 	.word	index@(_ZN2at6native63_GLOBAL__N__862fb238_30_ForeachBinaryOpScalarTensor_cu_64fe0ca525multi_tensor_apply_kernelINS1_18TensorListMetadataILi2EEENS1_27BinaryOpScalarTensorFunctorIiLi2ELi1ELi1EEEJSt4plusIiEPiiEEEvT_T0_DpT1_)
        /*0158*/ 	.word	0x00000020


	//----- nvinfo : EIATTR_FRAME_SIZE
	.align		4
.L_85:
        /*015c*/ 	.byte	0x04, 0x11
        /*015e*/ 	.short	(.L_87 - .L_86)
	.align		4
.L_86:
        /*0160*/ 	.word	index@(_ZN2at6native63_GLOBAL__N__862fb238_30_ForeachBinaryOpScalarTensor_cu_64fe0ca525multi_tensor_apply_kernelINS1_18TensorListMetadataILi2EEENS1_27BinaryOpScalarTensorFunctorIiLi2ELi1ELi1EEEJSt4plusIiEPiiEEEvT_T0_DpT1_)
        /*0164*/ 	.word	0x00000000


	//----- nvinfo : EIATTR_REGCOUNT
	.align		4
.L_87:
        /*0168*/ 	.byte	0x04, 0x2f
        /*016a*/ 	.short	(.L_89 - .L_88)
	.align		4
.L_88:
        /*016c*/ 	.word	index@(_ZN2at6native63_GLOBAL__N__862fb238_30_ForeachBinaryOpScalarTensor_cu_64fe0ca525multi_tensor_apply_kernelINS1_18TensorListMetadataILi2EEENS1_27BinaryOpScalarTensorFunctorIlLi2ELi1ELi1EEEJSt4plusIlEPllEEEvT_T0_DpT1_)
        /*0170*/ 	.word	0x00000020


	//----- nvinfo : EIATTR_FRAME_SIZE
	.align		4
.L_89:
        /*0174*/ 	.byte	0x04, 0x11
        /*0176*/ 	.short	(.L_91 - .L_90)
	.align		4
.L_90:
        /*0178*/ 	.word	index@(_ZN2at6native63_GLOBAL__N__862fb238_30_ForeachBinaryOpScalarTensor_cu_64fe0ca525multi_tensor_apply_kernelINS1_18TensorListMetadataILi2EEENS1_27BinaryOpScalarTensorFunctorIlLi2ELi1ELi1EEEJSt4plusIlEPllEEEvT_T0_DpT1_)
        /*017c*/ 	.word	0x00000000


	//----- nvinfo : EIATTR_REGCOUNT
	.align		4
.L_91:
        /*0180*/ 	.byte	0x04, 0x2f
        /*0182*/ 	.short	(.L_93 - .L_92)
	.align		4
.L_92:
        /*0184*/ 	.word	index@(_ZN2at6native63_GLOBAL__N__862fb238_30_ForeachBinaryOpScalarTensor_cu_64fe0ca525multi_tensor_apply_kernelINS1_18TensorListMetadataILi2EEENS1_27BinaryOpScalarTensorFunctorIsLi2ELi1ELi1EEEJSt4plusIsEPssEEEvT_T0_DpT1_)
        /*0188*/ 	.word	0x00000022


	//----- nvinfo : EIATTR_FRAME_SIZE
	.align		4
.L_93:
        /*018c*/ 	.byte	0x04, 0x11
        /*018e*/ 	.short	(.L_95 - .L_94)
	.align		4
.L_94:
        /*0190*/ 	.word	index@(_ZN2at6native63_GLOBAL__N__862fb238_30_ForeachBinaryOpScalarTensor_cu_64fe0ca525multi_tensor_apply_kernelINS1_18TensorListMetadataILi2EEENS1_27BinaryOpScalarTensorFunctorIsLi2ELi1ELi1EEEJSt4plusIsEPssEEEvT_T0_DpT1_)
        /*0194*/ 	.word	0x00000000


	//----- nvinfo : EIATTR_REGCOUNT
	.align		4
.L_95:
        /*0198*/ 	.byte	0x04, 0x2f
        /*019a*/ 	.short	(.L_97 - .L_96)
	.align		4
.L_96:
        /*019c*/ 	.word	index@(_ZN2at6native63_GLOBAL__N__862fb238_30_ForeachBinaryOpScalarTensor_cu_64fe0ca525multi_tensor_apply_kernelINS1_18TensorListMetadataILi2EEENS1_27BinaryOpScalarTensorFunctorIdLi2ELi1ELi1EEEJSt4plusIdEPddEEEvT_T0_DpT1_)
        /*01a0*/ 	.word	0x0000001f


	//----- nvinfo : EIATTR_FRAME_SIZE
	.align		4
.L_97:
        /*01a4*/ 	.byte	0x04, 0x11
        /*01a6*/ 	.short	(.L_99 - .L_98)
	.align		4
.L_98:
        /*01a8*/ 	.word	index@(_ZN2at6native63_GLOBAL__N__862fb238_30_ForeachBinaryOpScalarTensor_cu_64fe0ca525multi_tensor_apply_kernelINS1_18TensorListMetadataILi2EEENS1_27BinaryOpScalarTensorFunctorIdLi2ELi1ELi1EEEJSt4plusIdEPddEEEvT_T0_DpT1_)
        /*01ac*/ 	.word	0x00000000


	//----- nvinfo : EIATTR_REGCOUNT
	.align		4
.L_99:
        /*01b0*/ 	.byte	0x04, 0x2f
        /*01b2*/ 	.short	(.L_101 - .L_100)
	.align		4
.L_100:
        /*01b4*/ 	.word	index@(_ZN2at6native63_GLOBAL__N__862fb238_30_ForeachBinaryOpScalarTensor_cu_64fe0ca525multi_tensor_apply_kernelINS1_18TensorListMetadataILi2EEENS1_27BinaryOpScalarTensorFunctorIfLi2ELi1ELi1EEEJSt4plusIfEPffEEEvT_T0_DpT1_)
        /*01b8*/ 	.word	0x00000020


	//----- nvinfo : EIATTR_FRAME_SIZE
	.align		4
.L_101:
        /*01bc*/ 	.byte	0x04, 0x11
        /*01be*/ 	.short	(.L_103 - .L_102)
	.align		4
.L_102:
        /*01c0*/ 	.word	index@(_ZN2at6native63_GLOBAL__N__862fb238_30_ForeachBinaryOpScalarTensor_cu_64fe0ca525multi_tensor_apply_kernelINS1_18TensorListMetadataILi2EEENS1_27BinaryOpScalarTensorFunctorIfLi2ELi1ELi1EEEJSt4plusIfEPffEEEvT_T0_DpT1_)
        /*01c4*/ 	.word	0x00000000


	//----- nvinfo : EIATTR_REGCOUNT
	.align		4
.L_103:
        /*01c8*/ 	.byte	0x04, 0x2f
        /*01ca*/ 	.short	(.L_105 - .L_104)
	.align		4
.L_104:
        /*01cc*/ 	.word	index@(_ZN2at6native63_GLOBAL__N__862fb238_30_ForeachBinaryOpScalarTensor_cu_64fe0ca525multi_tensor_apply_kernelINS1_18TensorListMetadataILi2EEENS1_27BinaryOpScalarTensorFunctorIN3c107complexIdEELi2ELi1ELi1EEEJSt4plusIS8_EPS8_S8_EEEvT_T0_DpT1_)
        /*01d0*/ 	.word	0x00000028


	//----- nvinfo : EIATTR_FRAME_SIZE
	.align		4
.L_105:
        /*01d4*/ 	.byte	0x04, 0x11
        /*01d6*/ 	.short	(.L_107 - .L_106)
	.align		4
.L_106:
        /*01d8*/ 	.word	index@(_ZN2at6native63_GLOBAL__N__862fb238_30_ForeachBinaryOpScalarTensor_cu_64fe0ca525multi_tensor_apply_kernelINS1_18TensorListMetadataILi2EEENS1_27BinaryOpScalarTensorFunctorIN3c107complexIdEELi2ELi1ELi1EEEJSt4plusIS8_EPS8_S8_EEEvT_T0_DpT1_)
        /*01dc*/ 	.word	0x00000000


	//----- nvinfo : EIATTR_REGCOUNT
	.align		4
.L_107:
        /*01e0*/ 	.byte	0x04, 0x2f
        /*01e2*/ 	.short	(.L_109 - .L_108)
	.align		4
.L_108:
        /*01e4*/ 	.word	index@(_ZN2at6native63_GLOBAL__N__862fb238_30_ForeachBinaryOpScalarTensor_cu_64fe0ca525multi_tensor_apply_kernelINS1_18TensorListMetadataILi2EEENS1_27BinaryOpScalarTensorFunctorIN3c107complexIfEELi2ELi1ELi1EEEJSt4plusIS8_EPS8_S8_EEEvT_T0_DpT1_)
        /*01e8*/ 	.word	0x00000020


	//----- nvinfo : EIATTR_FRAME_SIZE
	.align		4
.L_109:
        /*01ec*/ 	.byte	0x04, 0x11
        /*01ee*/ 	.short	(.L_111 - .L_110)
	.align		4
.L_110:
        /*01f0*/ 	.word	index@(_ZN2at6native63_GLOBAL__N__862fb238_30_ForeachBinaryOpScalarTensor_cu_64fe0ca525multi_tensor_apply_kernelINS1_18TensorListMetadataILi2EEENS1_27BinaryOpScalarTensorFunctorIN3c107complexIfEELi2ELi1ELi1EEEJSt4plusIS8_EPS8_S8_EEEvT_T0_DpT1_)
        /*01f4*/ 	.word	0x00000000


	//----- nvinfo : EIATTR_REGCOUNT
	.align		4
.L_111:
        /*01f8*/ 	.byte	0x04, 0x2f
        /*01fa*/ 	.short	(.L_113 - .L_112)
	.align		4
.L_112:
        /*01fc*/ 	.word	index@(_ZN2at6native63_GLOBAL__N__862fb238_30_ForeachBinaryOpScalarTensor_cu_64fe0ca525multi_tensor_apply_kernelINS1_18TensorListMetadataILi2EEENS1_27BinaryOpScalarTensorFunctorIbLi2ELi1ELi1EEEJSt4plusIbEPbbEEEvT_T0_DpT1_)
        /*0200*/ 	.word	0x00000020


	//----- nvinfo : EIATTR_FRAME_SIZE
	.align		4
.L_113:
        /*0204*/ 	.byte	0x04, 0x11
        /*0206*/ 	.short	(.L_115 - .L_114)
	.align		4
.L_114:
        /*0208*/ 	.word	index@(_ZN2at6native63_GLOBAL__N__862fb238_30_ForeachBinaryOpScalarTensor_cu_64fe0ca525multi_tensor_apply_kernelINS1_18TensorListMetadataILi2EEENS1_27BinaryOpScalarTensorFunctorIbLi2ELi1ELi1EEEJSt4plusIbEPbbEEEvT_T0_DpT1_)
        /*020c*/ 	.word	0x00000000


	//----- nvinfo : EIATTR_REGCOUNT
	.align		4
.L_115:
        /*0210*/ 	.byte	0x04, 0x2f
        /*0212*/ 	.short	(.L_117 - .L_116)
	.align		4
.L_116:
        /*0214*/ 	.word	index@(_ZN2at6native63_GLOBAL__N__862fb238_30_ForeachBinaryOpScalarTensor_cu_64fe0ca525multi_tensor_apply_kernelINS1_18TensorListMetadataILi2EEENS1_27BinaryOpScalarTensorFunctorIN3c104HalfELi2ELi1ELi1EEEJSt4plusIfEPS7_fEEEvT_T0_DpT1_)
        /*0218*/ 	.word	0x00000020


	//----- nvinfo : EIATTR_FRAME_SIZE
	.align		4
.L_117:
        /*021c*/ 	.byte	0x04, 0x11
        /*021e*/ 	.short	(.L_119 - .L_118)
	.align		4
.L_118:
        /*0220*/ 	.word	index@(_ZN2at6native63_GLOBAL__N__862fb238_30_ForeachBinaryOpScalarTensor_cu_64fe0ca525multi_tensor_apply_kernelINS1_18TensorListMetadataILi2EEENS1_27BinaryOpScalarTensorFunctorIN3c104HalfELi2ELi1ELi1EEEJSt4plusIfEPS7_fEEEvT_T0_DpT1_)
        /*0224*/ 	.word	0x00000000


	//----- nvinfo : EIATTR_REGCOUNT
	.align		4
.L_119:
        /*0228*/ 	.byte	0x04, 0x2f
        /*022a*/ 	.short	(.L_121 - .L_120)
	.align		4
.L_120:
        /*022c*/ 	.word	index@(_ZN2at6native63_GLOBAL__N__862fb238_30_ForeachBinaryOpScalarTensor_cu_64fe0ca525multi_tensor_apply_kernelINS1_18TensorListMetadataILi2EEENS1_27BinaryOpScalarTensorFunctorIN3c108BFloat16ELi2ELi1ELi1EEEJSt4plusIfEPS7_fEEEvT_T0_DpT1_)
        /*0230*/ 	.word	0x00000020


	//----- nvinfo : EIATTR_FRAME_SIZE
	.align		4
.L_121:
        /*0234*/ 	.byte	0x04, 0x11
        /*0236*/ 	.short	(.L_123 - .L_122)
	.align		4
.L_122:
        /*0238*/ 	.word	index@(_ZN2at6native63_GLOBAL__N__862fb238_30_ForeachBinaryOpScalarTensor_cu_64fe0ca525multi_tensor_apply_kernelINS1_18TensorListMetadataILi2EEENS1_27BinaryOpScalarTensorFunctorIN3c108BFloat16ELi2ELi1ELi1EEEJSt4plusIfEPS7_fEEEvT_T0_DpT1_)
        /*023c*/ 	.word	0x00000000


	//----- nvinfo : EIATTR_REGCOUNT
	.align		4
.L_123:
        /*0240*/ 	.byte	0x04, 0x2f
        /*0242*/ 	.short	(.L_125 - .L_124)
	.align		4
.L_124:
        /*0244*/ 	.word	index@(_ZN2at6native63_GLOBAL__N__862fb238_30_ForeachBinaryOpScalarTensor_cu_64fe0ca525multi_tensor_apply_kernelINS1_18TensorListMetadataILi1EEENS1_27BinaryOpScalarTensorFunctorIhLi1ELi1ELi0EEEJSt10multipliesIhEPhhEEEvT_T0_DpT1_)
        /*0248*/ 	.word	0x0000001b


	//----- nvinfo : EIATTR_FRAME_SIZE
	.align		4
.L_125:
        /*024c*/ 	.byte	0x04, 0x11
        /*024e*/ 	.short	(.L_127 - .L_126)
	.align		4
.L_126:
        /*0250*/ 	.word	index@(_ZN2at6native63_GLOBAL__N__862fb238_30_ForeachBinaryOpScalarTensor_cu_64fe0ca525multi_tensor_apply_kernelINS1_18TensorListMetadataILi1EEENS1_27BinaryOpScalarTensorFunctorIhLi1ELi1ELi0EEEJSt10multipliesIhEPhhEEEvT_T0_DpT1_)
        /*0254*/ 	.word	0x00000000


	//----- nvinfo : EIATTR_REGCOUNT
	.align		4
.L_127:
        /*0258*/ 	.byte	0x04, 0x2f
        /*025a*/ 	.short	(.L_129 - .L_128)
	.align		4
.L_128:
        /*025c*/ 	.word	index@(_ZN2at6native63_GLOBAL__N__862fb238_30_ForeachBinaryOpScalarTensor_cu_64fe0ca525multi_tensor_apply_kernelINS1_18TensorListMetadataILi1EEENS1_27BinaryOpScalarTensorFunctorIaLi1ELi1ELi0EEEJSt10multipliesIaEPaaEEEvT_T0_DpT1_)
        /*0260*/ 	.word	0x0000001b


	//----- nvinfo : EIATTR_FRAME_SIZE
	.align		4
.L_129:
        /*0264*/ 	.byte	0x04, 0x11
        /*0266*/ 	.short	(.L_131 - .L_130)
	.align		4
.L_130:
        /*0268*/ 	.word	index@(_ZN2at6native63_GLOBAL__N__862fb238_30_ForeachBinaryOpScalarTensor_cu_64fe0ca525multi_tensor_apply_kernelINS1_18TensorListMetadataILi1EEENS1_27BinaryOpScalarTensorFunctorIaLi1ELi1ELi0EEEJSt10multipliesIaEPaaEEEvT_T0_DpT1_)
        /*026c*/ 	.word	0x00000000


	//----- nvinfo : EIATTR_REGCOUNT
	.align		4
.L_131:
        /*0270*/ 	.byte	0x04, 0x2f
        /*0272*/ 	.short	(.L_133 - .L_132)
	.align		4
.L_132:
        /*0274*/ 	.word	index@(_ZN2at6native63_GLOBAL__N__862fb238_30_ForeachBinaryOpScalarTensor_cu_64fe0ca525multi_tensor_apply_kernelINS1_18TensorListMetadataILi1EEENS1_27BinaryOpScalarTensorFunctorIiLi1ELi1ELi0EEEJSt10multipliesIiEPiiEEEvT_T0_DpT1_)
        /*0278*/ 	.word	0x0000001b


	//----- nvinfo : EIATTR_FRAME_SIZE
	.align		4
.L_133:
        /*027c*/ 	.byte	0x04, 0x11
        /*027e*/ 	.short	(.L_135 - .L_134)
	.align		4
.L_134:
        /*0280*/ 	.word	index@(_ZN2at6native63_GLOBAL__N__862fb238_30_ForeachBinaryOpScalarTensor_cu_64fe0ca525multi_tensor_apply_kernelINS1_18TensorListMetadataILi1EEENS1_27BinaryOpScalarTensorFunctorIiLi1ELi1ELi0EEEJSt10multipliesIiEPiiEEEvT_T0_DpT1_)
        /*0284*/ 	.word	0x00000000


	//----- nvinfo : EIATTR_REGCOUNT
	.align		4
.L_135:
        /*0288*/ 	.byte	0x04, 0x2f
        /*028a*/ 	.short	(.L_137 - .L_136)
	.align		4
.L_136:
        /*028c*/ 	.word	index@(_ZN2at6native63_GLOBAL__N__862fb238_30_ForeachBinaryOpScalarTensor_cu_64fe0ca525multi_tensor_apply_kernelINS1_18TensorListMetadataILi1EEENS1_27BinaryOpScalarTensorFunctorIlLi1ELi1ELi0EEEJSt10multipliesIlEPllEEEvT_T0_DpT1_)
        /*0290*/ 	.word	0x0000001e


	//----- nvinfo : EIATTR_FRAME_SIZE
	.align		4
.L_137:
        /*0294*/ 	.byte	0x04, 0x11
        /*0296*/ 	.short	(.L_139 - .L_138)
	.align		4
.L_138:
        /*0298*/ 	.word	index@(_ZN2at6native63_GLOBAL__N__862fb238_30_ForeachBinaryOpScalarTensor_cu_64fe0ca525multi_tensor_apply_kernelINS1_18TensorListMetadataILi1EEENS1_27BinaryOpScalarTensorFunctorIlLi1ELi1ELi0EEEJSt10multipliesIlEPllEEEvT_T0_DpT1_)
        /*029c*/ 	.word	0x00000000


	//----- nvinfo : EIATTR_REGCOUNT
	.align		4
.L_139:
        /*02a0*/ 	.byte	0x04, 0x2f
        /*02a2*/ 	.short	(.L_141 - .L_140)
	.align		4
.L_140:
        /*02a4*/ 	.word	index@(_ZN2at6native63_GLOBAL__N__862fb238_30_ForeachBinaryOpScalarTensor_cu_64fe0ca525multi_tensor_apply_kernelINS1_18TensorListMetadataILi1EEENS1_27BinaryOpScalarTensorFunctorIsLi1ELi1ELi0EEEJSt10multipliesIsEPssEEEvT_T0_DpT1_)
        /*02a8*/ 	.word	0x0000001a


	//----- nvinfo : EIATTR_FRAME_SIZE
	.align		4
.L_141:
        /*02ac*/ 	.byte	0x04, 0x11
        /*02ae*/ 	.short	(.L_143 - .L_142)
	.align		4
.L_142:
        /*02b0*/ 	.word	index@(_ZN2at6native63_GLOBAL__N__862fb238_30_ForeachBinaryOpScalarTensor_cu_64fe0ca525multi_tensor_apply_kernelINS1_18TensorListMetadataILi1EEENS1_27BinaryOpScalarTensorFunctorIsLi1ELi1ELi0EEEJSt10multipliesIsEPssEEEvT_T0_DpT1_)
        /*02b4*/ 	.word	0x00000000


	//----- nvinfo : EIATTR_REGCOUNT
	.align		4
.L_143:
        /*02b8*/ 	.byte	0x04, 0x2f
        /*02ba*/ 	.short	(.L_145 - .L_144)
	.align		4
.L_144:
        /*02bc*/ 	.word	index@(_ZN2at6native63_GLOBAL__N__862fb238_30_ForeachBinaryOpScalarTensor_cu_64fe0ca525multi_tensor_apply_kernelINS1_18TensorListMetadataILi1EEENS1_27BinaryOpScalarTensorFunctorIdLi1ELi1ELi0EEEJSt10multipliesIdEPddEEEvT_T0_DpT1_)
        /*02c0*/ 	.word	0x00000020


	//----- nvinfo : EIATTR_FRAME_SIZE
	.align		4
.L_145:
        /*02c4*/ 	.byte	0x04, 0x11
        /*02c6*/ 	.short	(.L_147 - .L_146)
	.align		4
.L_146:
        /*02c8*/ 	.word	index@(_ZN2at6native63_GLOBAL__N__862fb238_30_ForeachBinaryOpScalarTensor_cu_64fe0ca525multi_tensor_apply_kernelINS1_18TensorListMetadataILi1EEENS1_27BinaryOpScalarTensorFunctorIdLi1ELi1ELi0EEEJSt10multipliesIdEPddEEEvT_T0_DpT1_)
        /*02cc*/ 	.word	0x00000000


	//----- nvinfo : EIATTR_REGCOUNT
	.align		4
.L_147:
        /*02d0*/ 	.byte	0x04, 0x2f
        /*02d2*/ 	.short	(.L_149 - .L_148)
	.align		4
.L_148:
        /*02d4*/ 	.word	index@(_ZN2at6native63_GLOBAL__N__862fb238_30_ForeachBinaryOpScalarTensor_cu_64fe0ca525multi_tensor_apply_kernelINS1_18TensorListMetadataILi1EEENS1_27BinaryOpScalarTensorFunctorIfLi1ELi1ELi0EEEJSt10multipliesIfEPffEEEvT_T0_DpT1_)
        /*02d8*/ 	.word	0x0000001c


	//----- nvinfo : EIATTR_FRAME_SIZE
	.align		4
.L_149:
        /*02dc*/ 	.byte	0x04, 0x11
        /*02de*/ 	.short	(.L_151 - .L_150)
	.align		4
.L_150:
        /*02e0*/ 	.word	index@(_ZN2at6native63_GLOBAL__N__862fb238_30_ForeachBinaryOpScalarTensor_cu_64fe0ca525multi_tensor_apply_kernelINS1_18TensorListMetadataILi1EEENS1_27BinaryOpScalarTensorFunctorIfLi1ELi1ELi0EEEJSt10multipliesIfEPffEEEvT_T0_DpT1_)
        /*02e4*/ 	.word	0x00000000


	//----- nvinfo : EIATTR_REGCOUNT
	.align		4
.L_151:
        /*02e8*/ 	.byte	0x04, 0x2f
        /*02ea*/ 	.short	(.L_153 - .L_152)
	.align		4
.L_152:
        /*02ec*/ 	.word	index@(_ZN2at6native63_GLOBAL__N__862fb238_30_ForeachBinaryOpScalarTensor_cu_64fe0ca525multi_tensor_apply_kernelINS1_18TensorListMetadataILi1EEENS1_27BinaryOpScalarTensorFunctorIN3c107complexIdEELi1ELi1ELi0EEEJSt10multipliesIS8_EPS8_S8_EEEvT_T0_DpT1_)
        /*02f0*/ 	.word	0x0000002c


	//----- nvinfo : EIATTR_FRAME_SIZE
	.align		4
.L_153:
        /*02f4*/ 	.byte	0x04, 0x11
        /*02f6*/ 	.short	(.L_155 - .L_154)
	.align		4
.L_154:
        /*02f8*/ 	.word	index@(_ZN2at6native63_GLOBAL__N__862fb238_30_ForeachBinaryOpScalarTensor_cu_64fe0ca525multi_tensor_apply_kernelINS1_18TensorListMetadataILi1EEENS1_27BinaryOpScalarTensorFunctorIN3c107complexIdEELi1ELi1ELi0EEEJSt10multipliesIS8_EPS8_S8_EEEvT_T0_DpT1_)
        /*02fc*/ 	.word	0x00000000


	//----- nvinfo : EIATTR_REGCOUNT
	.align		4
.L_155:
        /*0300*/ 	.byte	0x04, 0x2f
        /*0302*/ 	.short	(.L_157 - .L_156)
	.align		4
.L_156:
        /*0304*/ 	.word	index@(_ZN2at6native63_GLOBAL__N__862fb238_30_ForeachBinaryOpScalarTensor_cu_64fe0ca525multi_tensor_apply_kernelINS1_18TensorListMetadataILi1EEENS1_27BinaryOpScalarTensorFunctorIN3c107complexIfEELi1ELi1ELi0EEEJSt10multipliesIS8_EPS8_S8_EEEvT_T0_DpT1_)
        /*0308*/ 	.word	0x00000020


	//----- nvinfo : EIATTR_FRAME_SIZE
	.align		4
.L_157:
        /*030c*/ 	.byte	0x04, 0x11
        /*030e*/ 	.short	(.L_159 - .L_158)
	.align		4
.L_158:
        /*0310*/ 	.word	index@(_ZN2at6native63_GLOBAL__N__862fb238_30_ForeachBinaryOpScalarTensor_cu_64fe0ca525multi_tensor_apply_kernelINS1_18TensorListMetadataILi1EEENS1_27BinaryOpScalarTensorFunctorIN3c107complexIfEELi1ELi1ELi0EEEJSt10multipliesIS8_EPS8_S8_EEEvT_T0_DpT1_)
        /*0314*/ 	.word	0x00000000


	//----- nvinfo : EIATTR_REGCOUNT
	.align		4
.L_159:
        /*0318*/ 	.byte	0x04, 0x2f
        /*031a*/ 	.short	(.L_161 - .L_160)
	.align		4
.L_160:
        /*031c*/ 	.word	index@(_ZN2at6native63_GLOBAL__N__862fb238_30_ForeachBinaryOpScalarTensor_cu_64fe0ca525multi_tensor_apply_kernelINS1_18TensorListMetadataILi1EEENS1_27BinaryOpScalarTensorFunctorIbLi1ELi1ELi0EEEJSt10multipliesIbEPbbEEEvT_T0_DpT1_)
        /*0320*/ 	.word	0x0000001a


	//----- nvinfo : EIATTR_FRAME_SIZE
	.align		4
.L_161:
        /*0324*/ 	.byte	0x04, 0x11
        /*0326*/ 	.short	(.L_163 - .L_162)
	.align		4
.L_162:
        /*0328*/ 	.word	index@(_ZN2at6native63_GLOBAL__N__862fb238_30_ForeachBinaryOpScalarTensor_cu_64fe0ca525multi_tensor_apply_kernelINS1_18TensorListMetadataILi1EEENS1_27BinaryOpScalarTensorFunctorIbLi1ELi1ELi0EEEJSt10multipliesIbEPbbEEEvT_T0_DpT1_)
        /*032c*/ 	.word	0x00000000


	//----- nvinfo : EIATTR_REGCOUNT
	.align		4
.L_163:
        /*0330*/ 	.byte	0x04, 0x2f
        /*0332*/ 	.short	(.L_165 - .L_164)
	.align		4
.L_164:
        /*0334*/ 	.word	index@(_ZN2at6native63_GLOBAL__N__862fb238_30_ForeachBinaryOpScalarTensor_cu_64fe0ca525multi_tensor_apply_kernelINS1_18TensorListMetadataILi1EEENS1_27BinaryOpScalarTensorFunctorIN3c104HalfELi1ELi1ELi0EEEJSt10multipliesIfEPS7_fEEEvT_T0_DpT1_)
        /*0338*/ 	.word	0x0000001b


	//----- nvinfo : EIATTR_FRAME_SIZE
	.align		4
.L_165:
        /*033c*/ 	.byte	0x04, 0x11
        /*033e*/ 	.short	(.L_167 - .L_166)
	.align		4
.L_166:
        /*0340*/ 	.word	index@(_ZN2at6native63_GLOBAL__N__862fb238_30_ForeachBinaryOpScalarTensor_cu_64fe0ca525multi_tensor_apply_kernelINS1_18TensorListMetadataILi1EEENS1_27BinaryOpScalarTensorFunctorIN3c104HalfELi1ELi1ELi0EEEJSt10multipliesIfEPS7_fEEEvT_T0_DpT1_)
        /*0344*/ 	.word	0x00000000


	//----- nvinfo : EIATTR_REGCOUNT
	.align		4
.L_167:
        /*0348*/ 	.byte	0x04, 0x2f
        /*034a*/ 	.short	(.L_169 - .L_168)
	.align		4
.L_168:
        /*034c*/ 	.word	index@(_ZN2at6native63_GLOBAL__N__862fb238_30_ForeachBinaryOpScalarTensor_cu_64fe0ca525multi_tensor_apply_kernelINS1_18TensorListMetadataILi1EEENS1_27BinaryOpScalarTensorFunctorIN3c108BFloat16ELi1ELi1ELi0EEEJSt10multipliesIfEPS7_fEEEvT_T0_DpT1_)
        /*0350*/ 	.word	0x0000001b


	//----- nvinfo : EIATTR_FRAME_SIZE
	.align		4
.L_169:
        /*0354*/ 	.byte	0x04, 0x11
        /*0356*/ 	.short	(.L_171 - .L_170)
	.align		4
.L_170:
        /*0358*/ 	.word	index@(_ZN2at6native63_GLOBAL__N__862fb238_30_ForeachBinaryOpScalarTensor_cu_64fe0ca525multi_tensor_apply_kernelINS1_18TensorListMetadataILi1EEENS1_27BinaryOpScalarTensorFunctorIN3c108BFloat16ELi1ELi1ELi0EEEJSt10multipliesIfEPS7_fEEEvT_T0_DpT1_)
        /*035c*/ 	.word	0x00000000


	//----- nvinfo : EIATTR_REGCOUNT
	.align		4
.L_171:
        /*0360*/ 	.byte	0x04, 0x2f
        /*0362*/ 	.short	(.L_173 - .L_172)
	.align		4
.L_172:
        /*0364*/ 	.word	index@(_ZN2at6native63_GLOBAL__N__862fb238_30_ForeachBinaryOpScalarTensor_cu_64fe0ca525multi_tensor_apply_kernelINS1_18TensorListMetadataILi2EEENS1_27BinaryOpScalarTensorFunctorIhLi2ELi1ELi1EEEJSt10multipliesIhEPhhEEEvT_T0_DpT1_)
        /*0368*/ 	.word	0x00000020


	//----- nvinfo : EIATTR_FRAME_SIZE
	.align		4
.L_173:
        /*036c*/ 	.byte	0x04, 0x11
        /*036e*/ 	.short	(.L_175 - .L_174)
	.align		4
.L_174:
        /*0370*/ 	.word	index@(_ZN2at6native63_GLOBAL__N__862fb238_30_ForeachBinaryOpScalarTensor_cu_64fe0ca525multi_tensor_apply_kernelINS1_18TensorListMetadataILi2EEENS1_27BinaryOpScalarTensorFunctorIhLi2ELi1ELi1EEEJSt10multipliesIhEPhhEEEvT_T0_DpT1_)
        /*0374*/ 	.word	0x00000000


	//----- nvinfo : EIATTR_REGCOUNT
	.align		4
.L_175:
        /*0378*/ 	.byte	0x04, 0x2f
        /*037a*/ 	.short	(.L_177 - .L_176)
	.align		4
.L_176:
        /*037c*/ 	.word	index@(_ZN2at6native63_GLOBAL__N__862fb238_30_ForeachBinaryOpScalarTensor_cu_64fe0ca525multi_tensor_apply_kernelINS1_18TensorListMetadataILi2EEENS1_27BinaryOpScalarTensorFunctorIaLi2ELi1ELi1EEEJSt10multipliesIaEPaaEEEvT_T0_DpT1_)
        /*0380*/ 	.word	0x00000020


	//----- nvinfo : EIATTR_FRAME_SIZE
	.align		4
.L_177:
        /*0384*/ 	.byte	0x04, 0x11
        /*0386*/ 	.short	(.L_179 - .L_178)
	.align		4
.L_178:
        /*0388*/ 	.word	index@(_ZN2at6native63_GLOBAL__N__862fb238_30_ForeachBinaryOpScalarTensor_cu_64fe0ca525multi_tensor_apply_kernelINS1_18TensorListMetadataILi2EEENS1_27BinaryOpScalarTensorFunctorIaLi2ELi1ELi1EEEJSt10multipliesIaEPaaEEEvT_T0_DpT1_)
        /*038c*/ 	.word	0x00000000


	//----- nvinfo : EIATTR_REGCOUNT
	.align		4
.L_179:
        /*0390*/ 	.byte	0x04, 0x2f
        /*0392*/ 	.short	(.L_181 - .L_180)
	.align		4
.L_180:
        /*0394*/ 	.word	index@(_ZN2at6native63_GLOBAL__N__862fb238_30_ForeachBinaryOpScalarTensor_cu_64fe0ca525multi_tensor_apply_kernelINS1_18TensorListMetadataILi2EEENS1_27BinaryOpScalarTensorFunctorIiLi2ELi1ELi1EEEJSt10multipliesIiEPiiEEEvT_T0_DpT1_)
        /*0398*/ 	.word	0x00000022


	//----- nvinfo : EIATTR_FRAME_SIZE
	.align		4
.L_181:
        /*039c*/ 	.byte	0x04, 0x11
        /*039e*/ 	.short	(.L_183 - .L_182)
	.align		4
.L_182:
        /*03a0*/ 	.word	index@(_ZN2at6native63_GLOBAL__N__862fb238_30_ForeachBinaryOpScalarTensor_cu_64fe0ca525multi_tensor_apply_kernelINS1_18TensorListMetadataILi2EEENS1_27BinaryOpScalarTensorFunctorIiLi2ELi1ELi1EEEJSt10multipliesIiEPiiEEEvT_T0_DpT1_)
        /*03a4*/ 	.word	0x00000000


	//----- nvinfo : EIATTR_REGCOUNT
	.align		4
.L_183:
        /*03a8*/ 	.byte	0x04, 0x2f
        /*03aa*/ 	.short	(.L_185 - .L_184)
	.align		4
.L_184:
        /*03ac*/ 	.word	index@(_ZN2at6native63_GLOBAL__N__862fb238_30_ForeachBinaryOpScalarTensor_cu_64fe0ca525multi_tensor_apply_kernelINS1_18TensorListMetadataILi2EEENS1_27BinaryOpScalarTensorFunctorIlLi2ELi1ELi1EEEJSt10multipliesIlEPllEEEvT_T0_DpT1_)
        /*03b0*/ 	.word	0x00000020


	//----- nvinfo : EIATTR_FRAME_SIZE
	.align		4
.L_185:
        /*03b4*/ 	.byte	0x04, 0x11
        /*03b6*/ 	.short	(.L_187 - .L_186)
	.align		4
.L_186:
        /*03b8*/ 	.word	index@(_ZN2at6native63_GLOBAL__N__862fb238_30_ForeachBinaryOpScalarTensor_cu_64fe0ca525multi_tensor_apply_kernelINS1_18TensorListMetadataILi2EEENS1_27BinaryOpScalarTensorFunctorIlLi2ELi1ELi1EEEJSt10multipliesIlEPllEEEvT_T0_DpT1_)
        /*03bc*/ 	.word	0x00000000


	//----- nvinfo : EIATTR_REGCOUNT
	.align		4
.L_187:
        /*03c0*/ 	.byte	0x04, 0x2f
        /*03c2*/ 	.short	(.L_189 - .L_188)
	.align		4
.L_188:
        /*03c4*/ 	.word	index@(_ZN2at6native63_GLOBAL__N__862fb238_30_ForeachBinaryOpScalarTensor_cu_64fe0ca525multi_tensor_apply_kernelINS1_18TensorListMetadataILi2EEENS1_27BinaryOpScalarTensorFunctorIsLi2ELi1ELi1EEEJSt10multipliesIsEPssEEEvT_T0_DpT1_)
        /*03c8*/ 	.word	0x00000020


	//----- nvinfo : EIATTR_FRAME_SIZE
	.align		4
.L_189:
        /*03cc*/ 	.byte	0x04, 0x11
        /*03ce*/ 	.short	(.L_191 - .L_190)
	.align		4
.L_190:
        /*03d0*/ 	.word	index@(_ZN2at6native63_GLOBAL__N__862fb238_30_ForeachBinaryOpScalarTensor_cu_64fe0ca525multi_tensor_apply_kernelINS1_18TensorListMetadataILi2EEENS1_27BinaryOpScalarTensorFunctorIsLi2ELi1ELi1EEEJSt10multipliesIsEPssEEEvT_T0_DpT1_)
        /*03d4*/ 	.word	0x00000000


	//----- nvinfo : EIATTR_REGCOUNT
	.align		4
.L_191:
        /*03d8*/ 	.byte	0x04, 0x2f
        /*03da*/ 	.short	(.L_193 - .L_192)
	.align		4
.L_192:
        /*03dc*/ 	.word	index@(_ZN2at6native63_GLOBAL__N__862fb238_30_ForeachBinaryOpScalarTensor_cu_64fe0ca525multi_tensor_apply_kernelINS1_18TensorListMetadataILi2EEENS1_27BinaryOpScalarTensorFunctorIdLi2ELi1ELi1EEEJSt10multipliesIdEPddEEEvT_T0_DpT1_)
        /*03e0*/ 	.word	0x00000020


	//----- nvinfo : EIATTR_FRAME_SIZE
	.align		4
.L_193:
        /*03e4*/ 	.byte	0x04, 0x11
        /*03e6*/ 	.short	(.L_195 - .L_194)
	.align		4
.L_194:
        /*03e8*/ 	.word	index@(_ZN2at6native63_GLOBAL__N__862fb238_30_ForeachBinaryOpScalarTensor_cu_64fe0ca525multi_tensor_apply_kernelINS1_18TensorListMetadataILi2EEENS1_27BinaryOpScalarTensorFunctorIdLi2ELi1ELi1EEEJSt10multipliesIdEPddEEEvT_T0_DpT1_)
        /*03ec*/ 	.word	0x00000000


	//----- nvinfo : EIATTR_REGCOUNT
	.align		4
.L_195:
        /*03f0*/ 	.byte	0x04, 0x2f
        /*03f2*/ 	.short	(.L_197 - .L_196)
	.align		4
.L_196:
        /*03f4*/ 	.word	index@(_ZN2at6native63_GLOBAL__N__862fb238_30_ForeachBinaryOpScalarTensor_cu_64fe0ca525multi_tensor_apply_kernelINS1_18TensorListMetadataILi2EEENS1_27BinaryOpScalarTensorFunctorIfLi2ELi1ELi1EEEJSt10multipliesIfEPffEEEvT_T0_DpT1_)
        /*03f8*/ 	.word	0x00000020


	//----- nvinfo : EIATTR_FRAME_SIZE
	.align		4
.L_197:
        /*03fc*/ 	.byte	0x04, 0x11
        /*03fe*/ 	.short	(.L_199 - .L_198)
	.align		4
.L_198:
        /*0400*/ 	.word	index@(_ZN2at6native63_GLOBAL__N__862fb238_30_ForeachBinaryOpScalarTensor_cu_64fe0ca525multi_tensor_apply_kernelINS1_18TensorListMetadataILi2EEENS1_27BinaryOpScalarTensorFunctorIfLi2ELi1ELi1EEEJSt10multipliesIfEPffEEEvT_T0_DpT1_)
        /*0404*/ 	.word	0x00000000


	//----- nvinfo : EIATTR_REGCOUNT
	.align		4
.L_199:
        /*0408*/ 	.byte	0x04, 0x2f
        /*040a*/ 	.short	(.L_201 - .L_200)
	.align		4
.L_200:
        /*040c*/ 	.word	index@(_ZN2at6native63_GLOBAL__N__862fb238_30_ForeachBinaryOpScalarTensor_cu_64fe0ca525multi_tensor_apply_kernelINS1_18TensorListMetadataILi2EEENS1_27BinaryOpScalarTensorFunctorIN3c107complexIdEELi2ELi1ELi1EEEJSt10multipliesIS8_EPS8_S8_EEEvT_T0_DpT1_)
        /*0410*/ 	.word	0x00000028


	//----- nvinfo : EIATTR_FRAME_SIZE
	.align		4
.L_201:
        /*0414*/ 	.byte	0x04, 0x11
        /*0416*/ 	.short	(.L_203 - .L_202)
	.align		4
.L_202:
        /*0418*/ 	.word	index@(_ZN2at6native63_GLOBAL__N__862fb238_30_ForeachBinaryOpScalarTensor_cu_64fe0ca525multi_tensor_apply_kernelINS1_18TensorListMetadataILi2EEENS1_27BinaryOpScalarTensorFunctorIN3c107complexIdEELi2ELi1ELi1EEEJSt10multipliesIS8_EPS8_S8_EEEvT_T0_DpT1_)
        /*041c*/ 	.word	0x00000000


	//----- nvinfo : EIATTR_REGCOUNT
	.align		4
.L_203:
        /*0420*/ 	.byte	0x04, 0x2f
        /*0422*/ 	.short	(.L_205 - .L_204)
	.align		4
.L_204:
        /*0424*/ 	.word	index@(_ZN2at6native63_GLOBAL__N__862fb238_30_ForeachBinaryOpScalarTensor_cu_64fe0ca525multi_tensor_apply_kernelINS1_18TensorListMetadataILi2EEENS1_27BinaryOpScalarTensorFunctorIN3c107complexIfEELi2ELi1ELi1EEEJSt10multipliesIS8_EPS8_S8_EEEvT_T0_DpT1_)
        /*0428*/ 	.word	0x00000020


	//----- nvinfo : EIATTR_FRAME_SIZE
	.align		4
.L_205:
        /*042c*/ 	.byte	0x04, 0x11
        /*042e*/ 	.short	(.L_207 - .L_206)
	.align		4
.L_206:
        /*0430*/ 	.word	index@(_ZN2at6native63_GLOBAL__N__862fb238_30_ForeachBinaryOpScalarTensor_cu_64fe0ca525multi_tensor_apply_kernelINS1_18TensorListMetadataILi2EEENS1_27BinaryOpScalarTensorFunctorIN3c107complexIfEELi2ELi1ELi1EEEJSt10multipliesIS8_EPS8_S8_EEEvT_T0_DpT1_)
        /*0434*/ 	.word	0x00000000


	//----- nvinfo : EIATTR_REGCOUNT
	.align		4
.L_207:
        /*0438*/ 	.byte	0x04, 0x2f
        /*043a*/ 	.short	(.L_209 - .L_208)
	.align		4
.L_208:
        /*043c*/ 	.word	index@(_ZN2at6native63_GLOBAL__N__862fb238_30_ForeachBinaryOpScalarTensor_cu_64fe0ca525multi_tensor_apply_kernelINS1_18TensorListMetadataILi2EEENS1_27BinaryOpScalarTensorFunctorIbLi2ELi1ELi1EEEJSt10multipliesIbEPbbEEEvT_T0_DpT1_)
        /*0440*/ 	.word	0x00000020


	//----- nvinfo : EIATTR_FRAME_SIZE
	.align		4
.L_209:
        /*0444*/ 	.byte	0x04, 0x11
        /*0446*/ 	.short	(.L_211 - .L_210)
	.align		4
.L_210:
        /*0448*/ 	.word	index@(_ZN2at6native63_GLOBAL__N__862fb238_30_ForeachBinaryOpScalarTensor_cu_64fe0ca525multi_tensor_apply_kernelINS1_18TensorListMetadataILi2EEENS1_27BinaryOpScalarTensorFunctorIbLi2ELi1ELi1EEEJSt10multipliesIbEPbbEEEvT_T0_DpT1_)
        /*044c*/ 	.word	0x00000000


	//----- nvinfo : EIATTR_REGCOUNT
	.align		4
.L_211:
        /*0450*/ 	.byte	0x04, 0x2f
        /*0452*/ 	.short	(.L_213 - .L_212)
	.align		4
.L_212:
        /*0454*/ 	.word	index@(_ZN2at6native63_GLOBAL__N__862fb238_30_ForeachBinaryOpScalarTensor_cu_64fe0ca525multi_tensor_apply_kernelINS1_18TensorListMetadataILi2EEENS1_27BinaryOpScalarTensorFunctorIN3c104HalfELi2ELi1ELi1EEEJSt10multipliesIfEPS7_fEEEvT_T0_DpT1_)
        /*0458*/ 	.word	0x00000020


	//----- nvinfo : EIATTR_FRAME_SIZE
	.align		4
.L_213:
        /*045c*/ 	.byte	0x04, 0x11
        /*045e*/ 	.short	(.L_215 - .L_214)
	.align		4
.L_214:
        /*0460*/ 	.word	index@(_ZN2at6native63_GLOBAL__N__862fb238_30_ForeachBinaryOpScalarTensor_cu_64fe0ca525multi_tensor_apply_kernelINS1_18TensorListMetadataILi2EEENS1_27BinaryOpScalarTensorFunctorIN3c104HalfELi2ELi1ELi1EEEJSt10multipliesIfEPS7_fEEEvT_T0_DpT1_)
        /*0464*/ 	.word	0x00000000


	//----- nvinfo : EIATTR_REGCOUNT
	.align		4
.L_215:
        /*0468*/ 	.byte	0x04, 0x2f
        /*046a*/ 	.short	(.L_217 - .L_216)
	.align		4
.L_216:
        /*046c*/ 	.word	index@(_ZN2at6native63_GLOBAL__N__862fb238_30_ForeachBinaryOpScalarTensor_cu_64fe0ca525multi_tensor_apply_kernelINS1_18TensorListMetadataILi2EEENS1_27BinaryOpScalarTensorFunctorIN3c108BFloat16ELi2ELi1ELi1EEEJSt10multipliesIfEPS7_fEEEvT_T0_DpT1_)
        /*0470*/ 	.word	0x00000020


	//----- nvinfo : EIATTR_FRAME_SIZE
	.align		4
.L_217:
        /*0474*/ 	.byte	0x04, 0x11
        /*0476*/ 	.short	(.L_219 - .L_218)
	.align		4
.L_218:
        /*0478*/ 	.word	index@(_ZN2at6native63_GLOBAL__N__862fb238_30_ForeachBinaryOpScalarTensor_cu_64fe0ca525multi_tensor_apply_kernelINS1_18TensorListMetadataILi2EEENS1_27BinaryOpScalarTensorFunctorIN3c108BFloat16ELi2ELi1ELi1EEEJSt10multipliesIfEPS7_fEEEvT_T0_DpT1_)
        /*047c*/ 	.word	0x00000000


	//----- nvinfo : EIATTR_REGCOUNT
	.align		4
.L_219:
        /*0480*/ 	.byte	0x04, 0x2f
        /*0482*/ 	.short	(.L_221 - .L_220)
	.align		4
.L_220:
        /*0484*/ 	.word	index@(_ZN2at6native63_GLOBAL__N__862fb238_30_ForeachBinaryOpScalarTensor_cu_64fe0ca525multi_tensor_apply_kernelINS1_18TensorListMetadataILi1EEENS1_27BinaryOpScalarTensorFunctorIhLi1ELi1ELi0EEEJSt7dividesIhEPhhEEEvT_T0_DpT1_)
        /*0488*/ 	.word	0x0000001f


	//----- nvinfo : EIATTR_FRAME_SIZE
	.align		4
.L_221:
        /*048c*/ 	.byte	0x04, 0x11
        /*048e*/ 	.short	(.L_223 - .L_222)
	.align		4
.L_222:
        /*0490*/ 	.word	index@($__internal_9_$__cuda_sm20_div_u16)
        /*0494*/ 	.word	0x00000000


	//----- nvinfo : EIATTR_FRAME_SIZE
	.align		4
.L_223:
        /*0498*/ 	.byte	0x04, 0x11
        /*049a*/ 	.short	(.L_225 - .L_224)
	.align		4
.L_224:
        /*049c*/ 	.word	index@(_ZN2at6native63_GLOBAL__N__862fb238_30_ForeachBinaryOpScalarTensor_cu_64fe0ca525multi_tensor_apply_kernelINS1_18TensorListMetadataILi1EEENS1_27BinaryOpScalarTensorFunctorIhLi1ELi1ELi0EEEJSt7dividesIhEPhhEEEvT_T0_DpT1_)
        /*04a0*/ 	.word	0x00000000


	//----- nvinfo : EIATTR_REGCOUNT
	.align		4
.L_225:
        /*04a4*/ 	.byte	0x04, 0x2f
        /*04a6*/ 	.short	(.L_227 - .L_226)
	.align		4
.L_226:
        /*04a8*/ 	.word	index@(_ZN2at6native63_GLOBAL__N__862fb238_30_ForeachBinaryOpScalarTensor_cu_64fe0ca525multi_tensor_apply_kernelINS1_18TensorListMetadataILi1EEENS1_27BinaryOpScalarTensorFunctorIaLi1ELi1ELi0EEEJSt7dividesIaEPaaEEEvT_T0_DpT1_)
        /*04ac*/ 	.word	0x0000001f


	//----- nvinfo : EIATTR_FRAME_SIZE
	.align		4
.L_227:
        /*04b0*/ 	.byte	0x04, 0x11
        /*04b2*/ 	.short	(.L_229 - .L_228)
	.align		4
.L_228:
        /*04b4*/ 	.word	index@(_ZN2at6native63_GLOBAL__N__862fb238_30_ForeachBinaryOpScalarTensor_cu_64fe0ca525multi_tensor_apply_kernelINS1_18TensorListMetadataILi1EEENS1_27BinaryOpScalarTensorFunctorIaLi1ELi1ELi0EEEJSt7dividesIaEPaaEEEvT_T0_DpT1_)
        /*04b8*/ 	.word	0x00000000


	//----- nvinfo : EIATTR_REGCOUNT
	.align		4
.L_229:
        /*04bc*/ 	.byte	0x04, 0x2f
        /*04be*/ 	.short	(.L_231 - .L_230)
	.align		4
.L_230:
        /*04c0*/ 	.word	index@(_ZN2at6native63_GLOBAL__N__862fb238_30_ForeachBinaryOpScalarTensor_cu_64fe0ca525multi_tensor_apply_kernelINS1_18TensorListMetadataILi1EEENS1_27BinaryOpScalarTensorFunctorIiLi1ELi1ELi0EEEJSt7dividesIiEPiiEEEvT_T0_DpT1_)
        /*04c4*/ 	.word	0x00000020


	//----- nvinfo : EIATTR_FRAME_SIZE
	.align		4
.L_231:
        /*04c8*/ 	.byte	0x04, 0x11
        /*04ca*/ 	.short	(.L_233 - .L_232)
	.align		4
.L_232:
        /*04cc*/ 	.word	index@(_ZN2at6native63_GLOBAL__N__862fb238_30_ForeachBinaryOpScalarTensor_cu_64fe0ca525multi_tensor_apply_kernelINS1_18TensorListMetadataILi1EEENS1_27BinaryOpScalarTensorFunctorIiLi1ELi1ELi0EEEJSt7dividesIiEPiiEEEvT_T0_DpT1_)
        /*04d0*/ 	.word	0x00000000


	//----- nvinfo : EIATTR_REGCOUNT
	.align		4
.L_233:
        /*04d4*/ 	.byte	0x04, 0x2f
        /*04d6*/ 	.short	(.L_235 - .L_234)
	.align		4
.L_234:
        /*04d8*/ 	.word	index@(_ZN2at6native63_GLOBAL__N__862fb238_30_ForeachBinaryOpScalarTensor_cu_64fe0ca525multi_tensor_apply_kernelINS1_18TensorListMetadataILi1EEENS1_27BinaryOpScalarTensorFunctorIlLi1ELi1ELi0EEEJSt7dividesIlEPllEEEvT_T0_DpT1_)
        /*04dc*/ 	.word	0x00000024


	//----- nvinfo : EIATTR_FRAME_SIZE
	.align		4
.L_235:
        /*04e0*/ 	.byte	0x04, 0x11
        /*04e2*/ 	.short	(.L_237 - .L_236)
	.align		4
.L_236:
        /*04e4*/ 	.word	index@($__internal_8_$__cuda_sm20_div_s64)
        /*04e8*/ 	.word	0x00000000


	//----- nvinfo : EIATTR_FRAME_SIZE
	.align		4
.L_237:
        /*04ec*/ 	.byte	0x04, 0x11
        /*04ee*/ 	.short	(.L_239 - .L_238)
	.align		4
.L_238:
        /*04f0*/ 	.word	index@(_ZN2at6native63_GLOBAL__N__862fb238_30_ForeachBinaryOpScalarTensor_cu_64fe0ca525multi_tensor_apply_kernelINS1_18TensorListMetadataILi1EEENS1_27BinaryOpScalarTensorFunctorIlLi1ELi1ELi0EEEJSt7dividesIlEPllEEEvT_T0_DpT1_)
        /*04f4*/ 	.word	0x00000000


	//----- nvinfo : EIATTR_REGCOUNT
	.align		4
.L_239:
        /*04f8*/ 	.byte	0x04, 0x2f
        /*04fa*/ 	.short	(.L_241 - .L_240)
	.align		4
.L_240:
        /*04fc*/ 	.word	index@(_ZN2at6native63_GLOBAL__N__862fb238_30_ForeachBinaryOpScalarTensor_cu_64fe0ca525multi_tensor_apply_kernelINS1_18TensorListMetadataILi1EEENS1_27BinaryOpScalarTensorFunctorIsLi1ELi1ELi0EEEJSt7dividesIsEPssEEEvT_T0_DpT1_)
        /*0500*/ 	.word	0x0000001f


	//----- nvinfo : EIATTR_FRAME_SIZE
	.align		4
.L_241:
        /*0504*/ 	.byte	0x04, 0x11
        /*0506*/ 	.short	(.L_243 - .L_242)
	.align		4
.L_242:
        /*0508*/ 	.word	index@(_ZN2at6native63_GLOBAL__N__862fb238_30_ForeachBinaryOpScalarTensor_cu_64fe0ca525multi_tensor_apply_kernelINS1_18TensorListMetadataILi1EEENS1_27BinaryOpScalarTensorFunctorIsLi1ELi1ELi0EEEJSt7dividesIsEPssEEEvT_T0_DpT1_)
        /*050c*/ 	.word	0x00000000


	//----- nvinfo : EIATTR_REGCOUNT
	.align		4
.L_243:
        /*0510*/ 	.byte	0x04, 0x2f
        /*0512*/ 	.short	(.L_245 - .L_244)
	.align		4
.L_244:
        /*0514*/ 	.word	index@(_ZN2at6native63_GLOBAL__N__862fb238_30_ForeachBinaryOpScalarTensor_cu_64fe0ca525multi_tensor_apply_kernelINS1_18TensorListMetadataILi1EEENS1_27BinaryOpScalarTensorFunctorIdLi1ELi1ELi0EEEJSt7dividesIdEPddEEEvT_T0_DpT1_)
        /*0518*/ 	.word	0x00000028


	//----- nvinfo : EIATTR_FRAME_SIZE
	.align		4
.L_245:
        /*051c*/ 	.byte	0x04, 0x11
        /*051e*/ 	.short	(.L_247 - .L_246)
	.align		4
.L_246:
        /*0520*/ 	.word	index@($__internal_7_$__cuda_sm20_div_rn_f64_full)
        /*0524*/ 	.word	0x00000000


	//----- nvinfo : EIATTR_FRAME_SIZE
	.align		4
.L_247:
        /*0528*/ 	.byte	0x04, 0x11
        /*052a*/ 	.short	(.L_249 - .L_248)
	.align		4
.L_248:
        /*052c*/ 	.word	index@(_ZN2at6native63_GLOBAL__N__862fb238_30_ForeachBinaryOpScalarTensor_cu_64fe0ca525multi_tensor_apply_kernelINS1_18TensorListMetadataILi1EEENS1_27BinaryOpScalarTensorFunctorIdLi1ELi1ELi0EEEJSt7dividesIdEPddEEEvT_T0_DpT1_)
        /*0530*/ 	.word	0x00000000


	//----- nvinfo : EIATTR_REGCOUNT
	.align		4
.L_249:
        /*0534*/ 	.byte	0x04, 0x2f
        /*0536*/ 	.short	(.L_251 - .L_250)
	.align		4
.L_250:
        /*0538*/ 	.word	index@(_ZN2at6native63_GLOBAL__N__862fb238_30_ForeachBinaryOpScalarTensor_cu_64fe0ca525multi_tensor_apply_kernelINS1_18TensorListMetadataILi1EEENS1_27BinaryOpScalarTensorFunctorIfLi1ELi1ELi0EEEJSt7dividesIfEPffEEEvT_T0_DpT1_)
        /*053c*/ 	.word	0x0000001c


	//----- nvinfo : EIATTR_FRAME_SIZE
	.align		4
.L_251:
        /*0540*/ 	.byte	0x04, 0x11
        /*0542*/ 	.short	(.L_253 - .L_252)
	.align		4
.L_252:
        /*0544*/ 	.word	index@(_ZN2at6native63_GLOBAL__N__862fb238_30_ForeachBinaryOpScalarTensor_cu_64fe0ca525multi_tensor_apply_kernelINS1_18TensorListMetadataILi1EEENS1_27BinaryOpScalarTensorFunctorIfLi1ELi1ELi0EEEJSt7dividesIfEPffEEEvT_T0_DpT1_)
        /*0548*/ 	.word	0x00000000


	//----- nvinfo : EIATTR_REGCOUNT
	.align		4
.L_253:
        /*054c*/ 	.byte	0x04, 0x2f
        /*054e*/ 	.short	(.L_255 - .L_254)
	.align		4
.L_254:
        /*0550*/ 	.word	index@(_ZN2at6native63_GLOBAL__N__862fb238_30_ForeachBinaryOpScalarTensor_cu_64fe0ca525multi_tensor_apply_kernelINS1_18TensorListMetadataILi1EEENS1_27BinaryOpScalarTensorFunctorIN3c107complexIdEELi1ELi1ELi0EEEJSt7dividesIS8_EPS8_S8_EEEvT_T0_DpT1_)
        /*0554*/ 	.word	0x00000040


	//----- nvinfo : EIATTR_FRAME_SIZE
	.align		4
.L_255:
        /*0558*/ 	.byte	0x04, 0x11
        /*055a*/ 	.short	(.L_257 - .L_256)
	.align		4
.L_256:
        /*055c*/ 	.word	index@($__internal_6_$__cuda_sm20_div_rn_f64_full)
        /*0560*/ 	.word	0x00000000


	//----- nvinfo : EIATTR_FRAME_SIZE
	.align		4
.L_257:
        /*0564*/ 	.byte	0x04, 0x11
        /*0566*/ 	.short	(.L_259 - .L_258)
	.align		4
.L_258:
        /*0568*/ 	.word	index@($__internal_5_$__cuda_sm20_dblrcp_rn_slowpath_v3)
        /*056c*/ 	.word	0x00000000


	//----- nvinfo : EIATTR_FRAME_SIZE
	.align		4
.L_259:
        /*0570*/ 	.byte	0x04, 0x11
        /*0572*/ 	.short	(.L_261 - .L_260)
	.align		4
.L_260:
        /*0574*/ 	.word	index@(_ZN2at6native63_GLOBAL__N__862fb238_30_ForeachBinaryOpScalarTensor_cu_64fe0ca525multi_tensor_apply_kernelINS1_18TensorListMetadataILi1EEENS1_27BinaryOpScalarTensorFunctorIN3c107complexIdEELi1ELi1ELi0EEEJSt7dividesIS8_EPS8_S8_EEEvT_T0_DpT1_)
        /*0578*/ 	.word	0x00000000


	//----- nvinfo : EIATTR_REGCOUNT
	.align		4
.L_261:
        /*057c*/ 	.byte	0x04, 0x2f
        /*057e*/ 	.short	(.L_263 - .L_262)
	.align		4
.L_262:
        /*0580*/ 	.word	index@(_ZN2at6native63_GLOBAL__N__862fb238_30_ForeachBinaryOpScalarTensor_cu_64fe0ca525multi_tensor_apply_kernelINS1_18TensorListMetadataILi1EEENS1_27BinaryOpScalarTensorFunctorIN3c107complexIfEELi1ELi1ELi0EEEJSt7dividesIS8_EPS8_S8_EEEvT_T0_DpT1_)
        /*0584*/ 	.word	0x00000020


	//----- nvinfo : EIATTR_FRAME_SIZE
	.align		4
.L_263:
        /*0588*/ 	.byte	0x04, 0x11
        /*058a*/ 	.short	(.L_265 - .L_264)
	.align		4
.L_264:
        /*058c*/ 	.word	index@(_ZN2at6native63_GLOBAL__N__862fb238_30_ForeachBinaryOpScalarTensor_cu_64fe0ca525multi_tensor_apply_kernelINS1_18TensorListMetadataILi1EEENS1_27BinaryOpScalarTensorFunctorIN3c107complexIfEELi1ELi1ELi0EEEJSt7dividesIS8_EPS8_S8_EEEvT_T0_DpT1_)
        /*0590*/ 	.word	0x00000000


	//----- nvinfo : EIATTR_REGCOUNT
	.align		4
.L_265:
        /*0594*/ 	.byte	0x04, 0x2f
        /*0596*/ 	.short	(.L_267 - .L_266)
	.align		4
.L_266:
        /*0598*/ 	.word	index@(_ZN2at6native63_GLOBAL__N__862fb238_30_ForeachBinaryOpScalarTensor_cu_64fe0ca525multi_tensor_apply_kernelINS1_18TensorListMetadataILi1EEENS1_27BinaryOpScalarTensorFunctorIbLi1ELi1ELi0EEEJSt7dividesIbEPbbEEEvT_T0_DpT1_)
        /*059c*/ 	.word	0x0000001a


	//----- nvinfo : EIATTR_FRAME_SIZE
	.align		4
.L_267:
        /*05a0*/ 	.byte	0x04, 0x11
        /*05a2*/ 	.short	(.L_269 - .L_268)
	.align		4
.L_268:
        /*05a4*/ 	.word	index@(_ZN2at6native63_GLOBAL__N__862fb238_30_ForeachBinaryOpScalarTensor_cu_64fe0ca525multi_tensor_apply_kernelINS1_18TensorListMetadataILi1EEENS1_27BinaryOpScalarTensorFunctorIbLi1ELi1ELi0EEEJSt7dividesIbEPbbEEEvT_T0_DpT1_)
        /*05a8*/ 	.word	0x00000000


	//----- nvinfo : EIATTR_REGCOUNT
	.align		4
.L_269:
        /*05ac*/ 	.byte	0x04, 0x2f
        /*05ae*/ 	.short	(.L_271 - .L_270)
	.align		4
.L_270:
        /*05b0*/ 	.word	index@(_ZN2at6native63_GLOBAL__N__862fb238_30_ForeachBinaryOpScalarTensor_cu_64fe0ca525multi_tensor_apply_kernelINS1_18TensorListMetadataILi1EEENS1_27BinaryOpScalarTensorFunctorIN3c104HalfELi1ELi1ELi0EEEJSt7dividesIfEPS7_fEEEvT_T0_DpT1_)
        /*05b4*/ 	.word	0x0000001c


	//----- nvinfo : EIATTR_FRAME_SIZE
	.align		4
.L_271:
        /*05b8*/ 	.byte	0x04, 0x11
        /*05ba*/ 	.short	(.L_273 - .L_272)
	.align		4
.L_272:
        /*05bc*/ 	.word	index@(_ZN2at6native63_GLOBAL__N__862fb238_30_ForeachBinaryOpScalarTensor_cu_64fe0ca525multi_tensor_apply_kernelINS1_18TensorListMetadataILi1EEENS1_27BinaryOpScalarTensorFunctorIN3c104HalfELi1ELi1ELi0EEEJSt7dividesIfEPS7_fEEEvT_T0_DpT1_)
        /*05c0*/ 	.word	0x00000000


	//----- nvinfo : EIATTR_REGCOUNT
	.align		4
.L_273:
        /*05c4*/ 	.byte	0x04, 0x2f
        /*05c6*/ 	.short	(.L_275 - .L_274)
	.align		4
.L_274:
        /*05c8*/ 	.word	index@(_ZN2at6native63_GLOBAL__N__862fb238_30_ForeachBinaryOpScalarTensor_cu_64fe0ca525multi_tensor_apply_kernelINS1_18TensorListMetadataILi1EEENS1_27BinaryOpScalarTensorFunctorIN3c108BFloat16ELi1ELi1ELi0EEEJSt7dividesIfEPS7_fEEEvT_T0_DpT1_)
        /*05cc*/ 	.word	0x0000001c


	//----- nvinfo : EIATTR_FRAME_SIZE
	.align		4
.L_275:
        /*05d0*/ 	.byte	0x04, 0x11
        /*05d2*/ 	.short	(.L_277 - .L_276)
	.align		4
.L_276:
        /*05d4*/ 	.word	index@(_ZN2at6native63_GLOBAL__N__862fb238_30_ForeachBinaryOpScalarTensor_cu_64fe0ca525multi_tensor_apply_kernelINS1_18TensorListMetadataILi1EEENS1_27BinaryOpScalarTensorFunctorIN3c108BFloat16ELi1ELi1ELi0EEEJSt7dividesIfEPS7_fEEEvT_T0_DpT1_)
        /*05d8*/ 	.word	0x00000000


	//----- nvinfo : EIATTR_REGCOUNT
	.align		4
.L_277:
        /*05dc*/ 	.byte	0x04, 0x2f
        /*05de*/ 	.short	(.L_279 - .L_278)
	.align		4
.L_278:
        /*05e0*/ 	.word	index@(_ZN2at6native63_GLOBAL__N__862fb238_30_ForeachBinaryOpScalarTensor_cu_64fe0ca525multi_tensor_apply_kernelINS1_18TensorListMetadataILi2EEENS1_27BinaryOpScalarTensorFunctorIhLi2ELi1ELi1EEEJSt7dividesIhEPhhEEEvT_T0_DpT1_)
        /*05e4*/ 	.word	0x00000020


	//----- nvinfo : EIATTR_FRAME_SIZE
	.align		4
.L_279:
        /*05e8*/ 	.byte	0x04, 0x11
        /*05ea*/ 	.short	(.L_281 - .L_280)
	.align		4
.L_280:
        /*05ec*/ 	.word	index@($__internal_4_$__cuda_sm20_div_u16)
        /*05f0*/ 	.word	0x00000000


	//----- nvinfo : EIATTR_FRAME_SIZE
	.align		4
.L_281:
        /*05f4*/ 	.byte	0x04, 0x11
        /*05f6*/ 	.short	(.L_283 - .L_282)
	.align		4
.L_282:
        /*05f8*/ 	.word	index@(_ZN2at6native63_GLOBAL__N__862fb238_30_ForeachBinaryOpScalarTensor_cu_64fe0ca525multi_tensor_apply_kernelINS1_18TensorListMetadataILi2EEENS1_27BinaryOpScalarTensorFunctorIhLi2ELi1ELi1EEEJSt7dividesIhEPhhEEEvT_T0_DpT1_)
        /*05fc*/ 	.word	0x00000000


	//----- nvinfo : EIATTR_REGCOUNT
	.align		4
.L_283:
        /*0600*/ 	.byte	0x04, 0x2f
        /*0602*/ 	.short	(.L_285 - .L_284)
	.align		4
.L_284:
        /*0604*/ 	.word	index@(_ZN2at6native63_GLOBAL__N__862fb238_30_ForeachBinaryOpScalarTensor_cu_64fe0ca525multi_tensor_apply_kernelINS1_18TensorListMetadataILi2EEENS1_27BinaryOpScalarTensorFunctorIaLi2ELi1ELi1EEEJSt7dividesIaEPaaEEEvT_T0_DpT1_)
        /*0608*/ 	.word	0x00000020


	//----- nvinfo : EIATTR_FRAME_SIZE
	.align		4
.L_285:
        /*060c*/ 	.byte	0x04, 0x11
        /*060e*/ 	.short	(.L_287 - .L_286)
	.align		4
.L_286:
        /*0610*/ 	.word	index@(_ZN2at6native63_GLOBAL__N__862fb238_30_ForeachBinaryOpScalarTensor_cu_64fe0ca525multi_tensor_apply_kernelINS1_18TensorListMetadataILi2EEENS1_27BinaryOpScalarTensorFunctorIaLi2ELi1ELi1EEEJSt7dividesIaEPaaEEEvT_T0_DpT1_)
        /*0614*/ 	.word	0x00000000


	//----- nvinfo : EIATTR_REGCOUNT
	.align		4
.L_287:
        /*0618*/ 	.byte	0x04, 0x2f
        /*061a*/ 	.short	(.L_289 - .L_288)
	.align		4
.L_288:
        /*061c*/ 	.word	index@(_ZN2at6native63_GLOBAL__N__862fb238_30_ForeachBinaryOpScalarTensor_cu_64fe0ca525multi_tensor_apply_kernelINS1_18TensorListMetadataILi2EEENS1_27BinaryOpScalarTensorFunctorIiLi2ELi1ELi1EEEJSt7dividesIiEPiiEEEvT_T0_DpT1_)
        /*0620*/ 	.word	0x0000001f


	//----- nvinfo : EIATTR_FRAME_SIZE
	.align		4
.L_289:
        /*0624*/ 	.byte	0x04, 0x11
        /*0626*/ 	.short	(.L_291 - .L_290)
	.align		4
.L_290:
        /*0628*/ 	.word	index@(_ZN2at6native63_GLOBAL__N__862fb238_30_ForeachBinaryOpScalarTensor_cu_64fe0ca525multi_tensor_apply_kernelINS1_18TensorListMetadataILi2EEENS1_27BinaryOpScalarTensorFunctorIiLi2ELi1ELi1EEEJSt7dividesIiEPiiEEEvT_T0_DpT1_)
        /*062c*/ 	.word	0x00000000


	//----- nvinfo : EIATTR_REGCOUNT
	.align		4
.L_291:
        /*0630*/ 	.byte	0x04, 0x2f
        /*0632*/ 	.short	(.L_293 - .L_292)
	.align		4
.L_292:
        /*0634*/ 	.word	index@(_ZN2at6native63_GLOBAL__N__862fb238_30_ForeachBinaryOpScalarTensor_cu_64fe0ca525multi_tensor_apply_kernelINS1_18TensorListMetadataILi2EEENS1_27BinaryOpScalarTensorFunctorIlLi2ELi1ELi1EEEJSt7dividesIlEPllEEEvT_T0_DpT1_)
        /*0638*/ 	.word	0x00000024


	//----- nvinfo : EIATTR_FRAME_SIZE
	.align		4
.L_293:
        /*063c*/ 	.byte	0x04, 0x11
        /*063e*/ 	.short	(.L_295 - .L_294)
	.align		4
.L_294:
        /*0640*/ 	.word	index@($__internal_3_$__cuda_sm20_div_s64)
        /*0644*/ 	.word	0x00000000


	//----- nvinfo : EIATTR_FRAME_SIZE
	.align		4
.L_295:
        /*0648*/ 	.byte	0x04, 0x11
        /*064a*/ 	.short	(.L_297 - .L_296)
	.align		4
.L_296:
        /*064c*/ 	.word	index@(_ZN2at6native63_GLOBAL__N__862fb238_30_ForeachBinaryOpScalarTensor_cu_64fe0ca525multi_tensor_apply_kernelINS1_18TensorListMetadataILi2EEENS1_27BinaryOpScalarTensorFunctorIlLi2ELi1ELi1EEEJSt7dividesIlEPllEEEvT_T0_DpT1_)
        /*0650*/ 	.word	0x00000000


	//----- nvinfo : EIATTR_REGCOUNT
	.align		4
.L_297:
        /*0654*/ 	.byte	0x04, 0x2f
        /*0656*/ 	.short	(.L_299 - .L_298)
	.align		4
.L_298:
        /*0658*/ 	.word	index@(_ZN2at6native63_GLOBAL__N__862fb238_30_ForeachBinaryOpScalarTensor_cu_64fe0ca525multi_tensor_apply_kernelINS1_18TensorListMetadataILi2EEENS1_27BinaryOpScalarTensorFunctorIsLi2ELi1ELi1EEEJSt7dividesIsEPssEEEvT_T0_DpT1_)
        /*065c*/ 	.word	0x0000001f


	//----- nvinfo : EIATTR_FRAME_SIZE
	.align		4
.L_299:
        /*0660*/ 	.byte	0x04, 0x11
        /*0662*/ 	.short	(.L_301 - .L_300)
	.align		4
.L_300:
        /*0664*/ 	.word	index@(_ZN2at6native63_GLOBAL__N__862fb238_30_ForeachBinaryOpScalarTensor_cu_64fe0ca525multi_tensor_apply_kernelINS1_18TensorListMetadataILi2EEENS1_27BinaryOpScalarTensorFunctorIsLi2ELi1ELi1EEEJSt7dividesIsEPssEEEvT_T0_DpT1_)
        /*0668*/ 	.word	0x00000000


	//----- nvinfo : EIATTR_REGCOUNT
	.align		4
.L_301:
        /*066c*/ 	.byte	0x04, 0x2f
        /*066e*/ 	.short	(.L_303 - .L_302)
	.align		4
.L_302:
        /*0670*/ 	.word	index@(_ZN2at6native63_GLOBAL__N__862fb238_30_ForeachBinaryOpScalarTensor_cu_64fe0ca525multi_tensor_apply_kernelINS1_18TensorListMetadataILi2EEENS1_27BinaryOpScalarTensorFunctorIdLi2ELi1ELi1EEEJSt7dividesIdEPddEEEvT_T0_DpT1_)
        /*0674*/ 	.word	0x00000028


	//----- nvinfo : EIATTR_FRAME_SIZE
	.align		4
.L_303:
        /*0678*/ 	.byte	0x04, 0x11
        /*067a*/ 	.short	(.L_305 - .L_304)
	.align		4
.L_304:
        /*067c*/ 	.word	index@($__internal_2_$__cuda_sm20_div_rn_f64_full)
        /*0680*/ 	.word	0x00000008


	//----- nvinfo : EIATTR_FRAME_SIZE
	.align		4
.L_305:
        /*0684*/ 	.byte	0x04, 0x11
        /*0686*/ 	.short	(.L_307 - .L_306)
	.align		4
.L_306:
        /*0688*/ 	.word	index@(_ZN2at6native63_GLOBAL__N__862fb238_30_ForeachBinaryOpScalarTensor_cu_64fe0ca525multi_tensor_apply_kernelINS1_18TensorListMetadataILi2EEENS1_27BinaryOpScalarTensorFunctorIdLi2ELi1ELi1EEEJSt7dividesIdEPddEEEvT_T0_DpT1_)
        /*068c*/ 	.word	0x00000008


	//----- nvinfo : EIATTR_REGCOUNT
	.align		4
.L_307:
        /*0690*/ 	.byte	0x04, 0x2f
        /*0692*/ 	.short	(.L_309 - .L_308)
	.align		4
.L_308:
        /*0694*/ 	.word	index@(_ZN2at6native63_GLOBAL__N__862fb238_30_ForeachBinaryOpScalarTensor_cu_64fe0ca525multi_tensor_apply_kernelINS1_18TensorListMetadataILi2EEENS1_27BinaryOpScalarTensorFunctorIfLi2ELi1ELi1EEEJSt7dividesIfEPffEEEvT_T0_DpT1_)
        /*0698*/ 	.word	0x00000020


	//----- nvinfo : EIATTR_FRAME_SIZE
	.align		4
.L_309:
        /*069c*/ 	.byte	0x04, 0x11
        /*069e*/ 	.short	(.L_311 - .L_310)
	.align		4
.L_310:
        /*06a0*/ 	.word	index@(_ZN2at6native63_GLOBAL__N__862fb238_30_ForeachBinaryOpScalarTensor_cu_64fe0ca525multi_tensor_apply_kernelINS1_18TensorListMetadataILi2EEENS1_27BinaryOpScalarTensorFunctorIfLi2ELi1ELi1EEEJSt7dividesIfEPffEEEvT_T0_DpT1_)
        /*06a4*/ 	.word	0x00000000


	//----- nvinfo : EIATTR_REGCOUNT
	.align		4
.L_311:
        /*06a8*/ 	.byte	0x04, 0x2f
        /*06aa*/ 	.short	(.L_313 - .L_312)
	.align		4
.L_312:
        /*06ac*/ 	.word	index@(_ZN2at6native63_GLOBAL__N__862fb238_30_ForeachBinaryOpScalarTensor_cu_64fe0ca525multi_tensor_apply_kernelINS1_18TensorListMetadataILi2EEENS1_27BinaryOpScalarTensorFunctorIN3c107complexIdEELi2ELi1ELi1EEEJSt7dividesIS8_EPS8_S8_EEEvT_T0_DpT1_)
        /*06b0*/ 	.word	0x00000036


	//----- nvinfo : EIATTR_FRAME_SIZE
	.align		4
.L_313:
        /*06b4*/ 	.byte	0x04, 0x11
        /*06b6*/ 	.short	(.L_315 - .L_314)
	.align		4
.L_314:
        /*06b8*/ 	.word	index@($__internal_1_$__cuda_sm20_div_rn_f64_full)
        /*06bc*/ 	.word	0x00000000


	//----- nvinfo : EIATTR_FRAME_SIZE
	.align		4
.L_315:
        /*06c0*/ 	.byte	0x04, 0x11
        /*06c2*/ 	.short	(.L_317 - .L_316)
	.align		4
.L_316:
        /*06c4*/ 	.word	index@($__internal_0_$__cuda_sm20_dblrcp_rn_slowpath_v3)
        /*06c8*/ 	.word	0x00000000


	//----- nvinfo : EIATTR_FRAME_SIZE
	.align		4
.L_317:
        /*06cc*/ 	.byte	0x04, 0x11
        /*06ce*/ 	.short	(.L_319 - .L_318)
	.align		4
.L_318:
        /*06d0*/ 	.word	index@(_ZN2at6native63_GLOBAL__N__862fb238_30_ForeachBinaryOpScalarTensor_cu_64fe0ca525multi_tensor_apply_kernelINS1_18TensorListMetadataILi2EEENS1_27BinaryOpScalarTensorFunctorIN3c107complexIdEELi2ELi1ELi1EEEJSt7dividesIS8_EPS8_S8_EEEvT_T0_DpT1_)
        /*06d4*/ 	.word	0x00000000


	//----- nvinfo : EIATTR_REGCOUNT
	.align		4
.L_319:
        /*06d8*/ 	.byte	0x04, 0x2f
        /*06da*/ 	.short	(.L_321 - .L_320)
	.align		4
.L_320:
        /*06dc*/ 	.word	index@(_ZN2at6native63_GLOBAL__N__862fb238_30_ForeachBinaryOpScalarTensor_cu_64fe0ca525multi_tensor_apply_kernelINS1_18TensorListMetadataILi2EEENS1_27BinaryOpScalarTensorFunctorIN3c107complexIfEELi2ELi1ELi1EEEJSt7dividesIS8_EPS8_S8_EEEvT_T0_DpT1_)
        /*06e0*/ 	.word	0x00000020


	//----- nvinfo : EIATTR_FRAME_SIZE
	.align		4
.L_321:
        /*06e4*/ 	.byte	0x04, 0x11
        /*06e6*/ 	.short	(.L_323 - .L_322)
	.align		4
.L_322:
        /*06e8*/ 	.word	index@(_ZN2at6native63_GLOBAL__N__862fb238_30_ForeachBinaryOpScalarTensor_cu_64fe0ca525multi_tensor_apply_kernelINS1_18TensorListMetadataILi2EEENS1_27BinaryOpScalarTensorFunctorIN3c107complexIfEELi2ELi1ELi1EEEJSt7dividesIS8_EPS8_S8_EEEvT_T0_DpT1_)
        /*06ec*/ 	.word	0x00000000


	//----- nvinfo : EIATTR_REGCOUNT
	.align		4
.L_323:
        /*06f0*/ 	.byte	0x04, 0x2f
        /*06f2*/ 	.short	(.L_325 - .L_324)
	.align		4
.L_324:
        /*06f4*/ 	.word	index@(_ZN2at6native63_GLOBAL__N__862fb238_30_ForeachBinaryOpScalarTensor_cu_64fe0ca525multi_tensor_apply_kernelINS1_18TensorListMetadataILi2EEENS1_27BinaryOpScalarTensorFunctorIbLi2ELi1ELi1EEEJSt7dividesIbEPbbEEEvT_T0_DpT1_)
        /*06f8*/ 	.word	0x00000020


	//----- nvinfo : EIATTR_FRAME_SIZE
	.align		4
.L_325:
        /*06fc*/ 	.byte	0x04, 0x11
        /*06fe*/ 	.short	(.L_327 - .L_326)
	.align		4
.L_326:
        /*0700*/ 	.word	index@(_ZN2at6native63_GLOBAL__N__862fb238_30_ForeachBinaryOpScalarTensor_cu_64fe0ca525multi_tensor_apply_kernelINS1_18TensorListMetadataILi2EEENS1_27BinaryOpScalarTensorFunctorIbLi2ELi1ELi1EEEJSt7dividesIbEPbbEEEvT_T0_DpT1_)
        /*0704*/ 	.word	0x00000000


	//----- nvinfo : EIATTR_REGCOUNT
	.align		4
.L_327:
        /*0708*/ 	.byte	0x04, 0x2f
        /*070a*/ 	.short	(.L_329 - .L_328)
	.align		4
.L_328:
        /*070c*/ 	.word	index@(_ZN2at6native63_GLOBAL__N__862fb238_30_ForeachBinaryOpScalarTensor_cu_64fe0ca525multi_tensor_apply_kernelINS1_18TensorListMetadataILi2EEENS1_27BinaryOpScalarTensorFunctorIN3c104HalfELi2ELi1ELi1EEEJSt7dividesIfEPS7_fEEEvT_T0_DpT1_)
        /*0710*/ 	.word	0x00000020


	//----- nvinfo : EIATTR_FRAME_SIZE
	.align		4
.L_329:
        /*0714*/ 	.byte	0x04, 0x11
        /*0716*/ 	.short	(.L_331 - .L_330)
	.align		4
.L_330:
        /*0718*/ 	.word	index@(_ZN2at6native63_GLOBAL__N__862fb238_30_ForeachBinaryOpScalarTensor_cu_64fe0ca525multi_tensor_apply_kernelINS1_18TensorListMetadataILi2EEENS1_27BinaryOpScalarTensorFunctorIN3c104HalfELi2ELi1ELi1EEEJSt7dividesIfEPS7_fEEEvT_T0_DpT1_)
        /*071c*/ 	.word	0x00000000


	//----- nvinfo : EIATTR_REGCOUNT
	.align		4
.L_331:
        /*0720*/ 	.byte	0x04, 0x2f
        /*0722*/ 	.short	(.L_333 - .L_332)
	.align		4
.L_332:
        /*0724*/ 	.word	index@(_ZN2at6native63_GLOBAL__N__862fb238_30_ForeachBinaryOpScalarTensor_cu_64fe0ca525multi_tensor_apply_kernelINS1_18TensorListMetadataILi2EEENS1_27BinaryOpScalarTensorFunctorIN3c108BFloat16ELi2ELi1ELi1EEEJSt7dividesIfEPS7_fEEEvT_T0_DpT1_)
        /*0728*/ 	.word	0x00000020


	//----- nvinfo : EIATTR_FRAME_SIZE
	.align		4
.L_333:
        /*072c*/ 	.byte	0x04, 0x11
        /*072e*/ 	.short	(.L_335 - .L_334)
	.align		4
.L_334:
        /*0730*/ 	.word	index@(_ZN2at6native63_GLOBAL__N__862fb238_30_ForeachBinaryOpScalarTensor_cu_64fe0ca525multi_tensor_apply_kernelINS1_18TensorListMetadataILi2EEENS1_27BinaryOpScalarTensorFunctorIN3c108BFloat16ELi2ELi1ELi1EEEJSt7dividesIfEPS7_fEEEvT_T0_DpT1_)
        /*0734*/ 	.word	0x00000000


	//----- nvinfo : EIATTR_MIN_STACK_SIZE
	.align		4
.L_335:
        /*0738*/ 	.byte	0x04, 0x12
        /*073a*/ 	.short	(.L_337 - .L_336)
	.align		4
.L_336:
        /*073c*/ 	.word	index@(_ZN2at6native63_GLOBAL__N__862fb238_30_ForeachBinaryOpScalarTensor_cu_64fe0ca525multi_tensor_apply_kernelINS1_18TensorListMetadataILi2EEENS1_27BinaryOpScalarTensorFunctorIN3c108BFloat16ELi2ELi1ELi1EEEJSt7dividesIfEPS7_fEEEvT_T0_DpT1_)
        /*0740*/ 	.word	0x00000000


	//----- nvinfo : EIATTR_MIN_STACK_SIZE
	.align		4
.L_337:
        /*0744*/ 	.byte	0x04, 0x12
        /*0746*/ 	.short	(.L_339 - .L_338)
	.align		4
.L_338:
        /*0748*/ 	.word	index@(_ZN2at6native63_GLOBAL__N__862fb238_30_ForeachBinaryOpScalarTensor_cu_64fe0ca525multi_tensor_apply_kernelINS1_18TensorListMetadataILi2EEENS1_27BinaryOpScalarTensorFunctorIN3c104HalfELi2ELi1ELi1EEEJSt7dividesIfEPS7_fEEEvT_T0_DpT1_)
        /*074c*/ 	.word	0x00000000


	//----- nvinfo : EIATTR_MIN_STACK_SIZE
	.align		4
.L_339:
        /*0750*/ 	.byte	0x04, 0x12
        /*0752*/ 	.short	(.L_341 - .L_340)
	.align		4
.L_340:
        /*0754*/ 	.word	index@(_ZN2at6native63_GLOBAL__N__862fb238_30_ForeachBinaryOpScalarTensor_cu_64fe0ca525multi_tensor_apply_kernelINS1_18TensorListMetadataILi2EEENS1_27BinaryOpScalarTensorFunctorIbLi2ELi1ELi1EEEJSt7dividesIbEPbbEEEvT_T0_DpT1_)
        /*0758*/ 	.word	0x00000000


	//----- nvinfo : EIATTR_MIN_STACK_SIZE
	.align		4
.L_341:
        /*075c*/ 	.byte	0x04, 0x12
        /*075e*/ 	.short	(.L_343 - .L_342)
	.align		4
.L_342:
        /*0760*/ 	.word	index@(_ZN2at6native63_GLOBAL__N__862fb238_30_ForeachBinaryOpScalarTensor_cu_64fe0ca525multi_tensor_apply_kernelINS1_18TensorListMetadataILi2EEENS1_27BinaryOpScalarTensorFunctorIN3c107complexIfEELi2ELi1ELi1EEEJSt7dividesIS8_EPS8_S8_EEEvT_T0_DpT1_)
        /*0764*/ 	.word	0x00000000


	//----- nvinfo : EIATTR_MIN_STACK_SIZE
	.align		4
.L_343:
        /*0768*/ 	.byte	0x04, 0x12
        /*076a*/ 	.short	(.L_345 - .L_344)
	.align		4
.L_344:
        /*076c*/ 	.word	index@(_ZN2at6native63_GLOBAL__N__862fb238_30_ForeachBinaryOpScalarTensor_cu_64fe0ca525multi_tensor_apply_kernelINS1_18TensorListMetadataILi2EEENS1_27BinaryOpScalarTensorFunctorIN3c107complexIdEELi2ELi1ELi1EEEJSt7dividesIS8_EPS8_S8_EEEvT_T0_DpT1_)
        /*0770*/ 	.word	0x00000000


	//----- nvinfo : EIATTR_MIN_STACK_SIZE
	.align		4
.L_345:
        /*0774*/ 	.byte	0x04, 0x12
        /*0776*/ 	.short	(.L_347 - .L_346)
	.align		4
.L_346:
        /*0778*/ 	.word	index@(_ZN2at6native63_GLOBAL__N__862fb238_30_ForeachBinaryOpScalarTensor_cu_64fe0ca525multi_tensor_apply_kernelINS1_18TensorListMetadataILi2EEENS1_27BinaryOpScalarTensorFunctorIfLi2ELi1ELi1EEEJSt7dividesIfEPffEEEvT_T0_DpT1_)
        /*077c*/ 	.word	0x00000000


	//----- nvinfo : EIATTR_MIN_STACK_SIZE
	.align		4
.L_347:
        /*0780*/ 	.byte	0x04, 0x12
        /*0782*/ 	.short	(.L_349 - .L_348)
	.align		4
.L_348:
        /*0784*/ 	.word	index@(_ZN2at6native63_GLOBAL__N__862fb238_30_ForeachBinaryOpScalarTensor_cu_64fe0ca525multi_tensor_apply_kernelINS1_18TensorListMetadataILi2EEENS1_27BinaryOpScalarTensorFunctorIdLi2ELi1ELi1EEEJSt7dividesIdEPddEEEvT_T0_DpT1_)
        /*0788*/ 	.word	0x00000008


	//----- nvinfo : EIATTR_MIN_STACK_SIZE
	.align		4
.L_349:
        /*078c*/ 	.byte	0x04, 0x12
        /*078e*/ 	.short	(.L_351 - .L_350)
	.align		4
.L_350:
        /*0790*/ 	.word	index@(_ZN2at6native63_GLOBAL__N__862fb238_30_ForeachBinaryOpScalarTensor_cu_64fe0ca525multi_tensor_apply_kernelINS1_18TensorListMetadataILi2EEENS1_27BinaryOpScalarTensorFunctorIsLi2ELi1ELi1EEEJSt7dividesIsEPssEEEvT_T0_DpT1_)
        /*0794*/ 	.word	0x00000000


	//----- nvinfo : EIATTR_MIN_STACK_SIZE
	.align		4
.L_351:
        /*0798*/ 	.byte	0x04, 0x12
        /*079a*/ 	.short	(.L_353 - .L_352)
	.align		4
.L_352:
        /*079c*/ 	.word	index@(_ZN2at6native63_GLOBAL__N__862fb238_30_ForeachBinaryOpScalarTensor_cu_64fe0ca525multi_tensor_apply_kernelINS1_18TensorListMetadataILi2EEENS1_27BinaryOpScalarTensorFunctorIlLi2ELi1ELi1EEEJSt7dividesIlEPllEEEvT_T0_DpT1_)
        /*07a0*/ 	.word	0x00000000


	//----- nvinfo : EIATTR_MIN_STACK_SIZE
	.align		4
.L_353:
        /*07a4*/ 	.byte	0x04, 0x12
        /*07a6*/ 	.short	(.L_355 - .L_354)
	.align		4
.L_354:
        /*07a8*/ 	.word	index@(_ZN2at6native63_GLOBAL__N__862fb238_30_ForeachBinaryOpScalarTensor_cu_64fe0ca525multi_tensor_apply_kernelINS1_18TensorListMetadataILi2EEENS1_27BinaryOpScalarTensorFunctorIiLi2ELi1ELi1EEEJSt7dividesIiEPiiEEEvT_T0_DpT1_)
        /*07ac*/ 	.word	0x00000000


	//----- nvinfo : EIATTR_MIN_STACK_SIZE
	.align		4
.L_355:
        /*07b0*/ 	.byte	0x04, 0x12
        /*07b2*/ 	.short	(.L_357 - .L_356)
	.align		4
.L_356:
        /*07b4*/ 	.word	index@(_ZN2at6native63_GLOBAL__N__862fb238_30_ForeachBinaryOpScalarTensor_cu_64fe0ca525multi_tensor_apply_kernelINS1_18TensorListMetadataILi2EEENS1_27BinaryOpScalarTensorFunctorIaLi2ELi1ELi1EEEJSt7dividesIaEPaaEEEvT_T0_DpT1_)
        /*07b8*/ 	.word	0x00000000


	//----- nvinfo : EIATTR_MIN_STACK_SIZE
	.align		4
.L_357:
        /*07bc*/ 	.byte	0x04, 0x12
        /*07be*/ 	.short	(.L_359 - .L_358)
	.align		4
.L_358:
        /*07c0*/ 	.word	index@(_ZN2at6native63_GLOBAL__N__862fb238_30_ForeachBinaryOpScalarTensor_cu_64fe0ca525multi_tensor_apply_kernelINS1_18TensorListMetadataILi2EEENS1_27BinaryOpScalarTensorFunctorIhLi2ELi1ELi1EEEJSt7dividesIhEPhhEEEvT_T0_DpT1_)
        /*07c4*/ 	.word	0x00000000


	//----- nvinfo : EIATTR_MIN_STACK_SIZE
	.align		4
.L_359:
        /*07c8*/ 	.byte	0x04, 0x12
        /*07ca*/ 	.short	(.L_361 - .L_360)
	.align		4
.L_360:
        /*07cc*/ 	.word	index@(_ZN2at6native63_GLOBAL__N__862fb238_30_ForeachBinaryOpScalarTensor_cu_64fe0ca525multi_tensor_apply_kernelINS1_18TensorListMetadataILi1EEENS1_27BinaryOpScalarTensorFunctorIN3c108BFloat16ELi1ELi1ELi0EEEJSt7dividesIfEPS7_fEEEvT_T0_DpT1_)
        /*07d0*/ 	.word	0x00000000


	//----- nvinfo : EIATTR_MIN_STACK_SIZE
	.align		4
.L_361:
        /*07d4*/ 	.byte	0x04, 0x12
        /*07d6*/ 	.short	(.L_363 - .L_362)
	.align		4
.L_362:
        /*07d8*/ 	.word	index@(_ZN2at6native63_GLOBAL__N__862fb238_30_ForeachBinaryOpScalarTensor_cu_64fe0ca525multi_tensor_apply_kernelINS1_18TensorListMetadataILi1EEENS1_27BinaryOpScalarTensorFunctorIN3c104HalfELi1ELi1ELi0EEEJSt7dividesIfEPS7_fEEEvT_T0_DpT1_)
        /*07dc*/ 	.word	0x00000000


	//----- nvinfo : EIATTR_MIN_STACK_SIZE
	.align		4
.L_363:
        /*07e0*/ 	.byte	0x04, 0x12
        /*07e2*/ 	.short	(.L_365 - .L_364)
	.align		4
.L_364:
        /*07e4*/ 	.word	index@(_ZN2at6native63_GLOBAL__N__862fb238_30_ForeachBinaryOpScalarTensor_cu_64fe0ca525multi_tensor_apply_kernelINS1_18TensorListMetadataILi1EEENS1_27BinaryOpScalarTensorFunctorIbLi1ELi1ELi0EEEJSt7dividesIbEPbbEEEvT_T0_DpT1_)
        /*07e8*/ 	.word	0x00000000


	//----- nvinfo : EIATTR_MIN_STACK_SIZE
	.align		4
.L_365:
        /*07ec*/ 	.byte	0x04, 0x12
        /*07ee*/ 	.short	(.L_367 - .L_366)
	.align		4
.L_366:
        /*07f0*/ 	.word	index@(_ZN2at6native63_GLOBAL__N__862fb238_30_ForeachBinaryOpScalarTensor_cu_64fe0ca525multi_tensor_apply_kernelINS1_18TensorListMetadataILi1EEENS1_27BinaryOpScalarTensorFunctorIN3c107complexIfEELi1ELi1ELi0EEEJSt7dividesIS8_EPS8_S8_EEEvT_T0_DpT1_)
        /*07f4*/ 	.word	0x00000000


	//----- nvinfo : EIATTR_MIN_STACK_SIZE
	.align		4
.L_367:
        /*07f8*/ 	.byte	0x04, 0x12
        /*07fa*/ 	.short	(.L_369 - .L_368)
	.align		4
.L_368:
        /*07fc*/ 	.word	index@(_ZN2at6native63_GLOBAL__N__862fb238_30_ForeachBinaryOpScalarTensor_cu_64fe0ca525multi_tensor_apply_kernelINS1_18TensorListMetadataILi1EEENS1_27BinaryOpScalarTensorFunctorIN3c107complexIdEELi1ELi1ELi0EEEJSt7dividesIS8_EPS8_S8_EEEvT_T0_DpT1_)
        /*0800*/ 	.word	0x00000000


	//----- nvinfo : EIATTR_MIN_STACK_SIZE
	.align		4
.L_369:
        /*0804*/ 	.byte	0x04, 0x12
        /*0806*/ 	.short	(.L_371 - .L_370)
	.align		4
.L_370:
        /*0808*/ 	.word	index@(_ZN2at6native63_GLOBAL__N__862fb238_30_ForeachBinaryOpScalarTensor_cu_64fe0ca525multi_tensor_apply_kernelINS1_18TensorListMetadataILi1EEENS1_27BinaryOpScalarTensorFunctorIfLi1ELi1ELi0EEEJSt7dividesIfEPffEEEvT_T0_DpT1_)
        /*080c*/ 	.word	0x00000000


	//----- nvinfo : EIATTR_MIN_STACK_SIZE
	.align		4
.L_371:
        /*0810*/ 	.byte	0x04, 0x12
        /*0812*/ 	.short	(.L_373 - .L_372)
	.align		4
.L_372:
        /*0814*/ 	.word	index@(_ZN2at6native63_GLOBAL__N__862fb238_30_ForeachBinaryOpScalarTensor_cu_64fe0ca525multi_tensor_apply_kernelINS1_18TensorListMetadataILi1EEENS1_27BinaryOpScalarTensorFunctorIdLi1ELi1ELi0EEEJSt7dividesIdEPddEEEvT_T0_DpT1_)
        /*0818*/ 	.word	0x00000000


	//----- nvinfo : EIATTR_MIN_STACK_SIZE
	.align		4
.L_373:
        /*081c*/ 	.byte	0x04, 0x12
        /*081e*/ 	.short	(.L_375 - .L_374)
	.align		4
.L_374:
        /*0820*/ 	.word	index@(_ZN2at6native63_GLOBAL__N__862fb238_30_ForeachBinaryOpScalarTensor_cu_64fe0ca525multi_tensor_apply_kernelINS1_18TensorListMetadataILi1EEENS1_27BinaryOpScalarTensorFunctorIsLi1ELi1ELi0EEEJSt7dividesIsEPssEEEvT_T0_DpT1_)
        /*0824*/ 	.word	0x00000000


	//----- nvinfo : EIATTR_MIN_STACK_SIZE
	.align		4
.L_375:
        /*0828*/ 	.byte	0x04, 0x12
        /*082a*/ 	.short	(.L_377 - .L_376)
	.align		4
.L_376:
        /*082c*/ 	.word	index@(_ZN2at6native63_GLOBAL__N__862fb238_30_ForeachBinaryOpScalarTensor_cu_64fe0ca525multi_tensor_apply_kernelINS1_18TensorListMetadataILi1EEENS1_27BinaryOpScalarTensorFunctorIlLi1ELi1ELi0EEEJSt7dividesIlEPllEEEvT_T0_DpT1_)
        /*0830*/ 	.word	0x00000000


	//----- nvinfo : EIATTR_MIN_STACK_SIZE
	.align		4
.L_377:
        /*0834*/ 	.byte	0x04, 0x12
        /*0836*/ 	.short	(.L_379 - .L_378)
	.align		4
.L_378:
        /*0838*/ 	.word	index@(_ZN2at6native63_GLOBAL__N__862fb238_30_ForeachBinaryOpScalarTensor_cu_64fe0ca525multi_tensor_apply_kernelINS1_18TensorListMetadataILi1EEENS1_27BinaryOpScalarTensorFunctorIiLi1ELi1ELi0EEEJSt7dividesIiEPiiEEEvT_T0_DpT1_)
        /*083c*/ 	.word	0x00000000


	//----- nvinfo : EIATTR_MIN_STACK_SIZE
	.align		4
.L_379:
        /*0840*/ 	.byte	0x04, 0x12
        /*0842*/ 	.short	(.L_381 - .L_380)
	.align		4
.L_380:
        /*0844*/ 	.word	index@(_ZN2at6native63_GLOBAL__N__862fb238_30_ForeachBinaryOpScalarTensor_cu_64fe0ca525multi_tensor_apply_kernelINS1_18TensorListMetadataILi1EEENS1_27BinaryOpScalarTensorFunctorIaLi1ELi1ELi0EEEJSt7dividesIaEPaaEEEvT_T0_DpT1_)
        /*0848*/ 	.word	0x00000000


	//----- nvinfo : EIATTR_MIN_STACK_SIZE
	.align		4
.L_381:
        /*084c*/ 	.byte	0x04, 0x12
        /*084e*/ 	.short	(.L_383 - .L_382)
	.align		4
.L_382:
        /*0850*/ 	.word	index@(_ZN2at6native63_GLOBAL__N__862fb238_30_ForeachBinaryOpScalarTensor_cu_64fe0ca525multi_tensor_apply_kernelINS1_18TensorListMetadataILi1EEENS1_27BinaryOpScalarTensorFunctorIhLi1ELi1ELi0EEEJSt7dividesIhEPhhEEEvT_T0_DpT1_)
        /*0854*/ 	.word	0x00000000


	//----- nvinfo : EIATTR_MIN_STACK_SIZE
	.align		4
.L_383:
        /*0858*/ 	.byte	0x04, 0x12
        /*085a*/ 	.short	(.L_385 - .L_384)
	.align		4
.L_384:
        /*085c*/ 	.word	index@(_ZN2at6native63_GLOBAL__N__862fb238_30_ForeachBinaryOpScalarTensor_cu_64fe0ca525multi_tensor_apply_kernelINS1_18TensorListMetadataILi2EEENS1_27BinaryOpScalarTensorFunctorIN3c108BFloat16ELi2ELi1ELi1EEEJSt10multipliesIfEPS7_fEEEvT_T0_DpT1_)
        /*0860*/ 	.word	0x00000000


	//----- nvinfo : EIATTR_MIN_STACK_SIZE
	.align		4
.L_385:
        /*0864*/ 	.byte	0x04, 0x12
        /*0866*/ 	.short	(.L_387 - .L_386)
	.align		4
.L_386:
        /*0868*/ 	.word	index@(_ZN2at6native63_GLOBAL__N__862fb238_30_ForeachBinaryOpScalarTensor_cu_64fe0ca525multi_tensor_apply_kernelINS1_18TensorListMetadataILi2EEENS1_27BinaryOpScalarTensorFunctorIN3c104HalfELi2ELi1ELi1EEEJSt10multipliesIfEPS7_fEEEvT_T0_DpT1_)
        /*086c*/ 	.word	0x00000000


	//----- nvinfo : EIATTR_MIN_STACK_SIZE
	.align		4
.L_387:
        /*0870*/ 	.byte	0x04, 0x12
        /*0872*/ 	.short	(.L_389 - .L_388)
	.align		4
.L_388:
        /*0874*/ 	.word	index@(_ZN2at6native63_GLOBAL__N__862fb238_30_ForeachBinaryOpScalarTensor_cu_64fe0ca525multi_tensor_apply_kernelINS1_18TensorListMetadataILi2EEENS1_27BinaryOpScalarTensorFunctorIbLi2ELi1ELi1EEEJSt10multipliesIbEPbbEEEvT_T0_DpT1_)
        /*0878*/ 	.word	0x00000000


	//----- nvinfo : EIATTR_MIN_STACK_SIZE
	.align		4
.L_389:
        /*087c*/ 	.byte	0x04, 0x12
        /*087e*/ 	.short	(.L_391 - .L_390)
	.align		4
.L_390:
        /*0880*/ 	.word	index@(_ZN2at6native63_GLOBAL__N__862fb238_30_ForeachBinaryOpScalarTensor_cu_64fe0ca525multi_tensor_apply_kernelINS1_18TensorListMetadataILi2EEENS1_27BinaryOpScalarTensorFunctorIN3c107complexIfEELi2ELi1ELi1EEEJSt10multipliesIS8_EPS8_S8_EEEvT_T0_DpT1_)
        /*0884*/ 	.word	0x00000000


	//----- nvinfo : EIATTR_MIN_STACK_SIZE
	.align		4
.L_391:
        /*0888*/ 	.byte	0x04, 0x12
        /*088a*/ 	.short	(.L_393 - .L_392)
	.align		4
.L_392:
        /*088c*/ 	.word	index@(_ZN2at6native63_GLOBAL__N__862fb238_30_ForeachBinaryOpScalarTensor_cu_64fe0ca525multi_tensor_apply_kernelINS1_18TensorListMetadataILi2EEENS1_27BinaryOpScalarTensorFunctorIN3c107complexIdEELi2ELi1ELi1EEEJSt10multipliesIS8_EPS8_S8_EEEvT_T0_DpT1_)
        /*0890*/ 	.word	0x00000000


	//----- nvinfo : EIATTR_MIN_STACK_SIZE
	.align		4
.L_393:
        /*0894*/ 	.byte	0x04, 0x12
        /*0896*/ 	.short	(.L_395 - .L_394)
	.align		4
.L_394:
        /*0898*/ 	.word	index@(_ZN2at6native63_GLOBAL__N__862fb238_30_ForeachBinaryOpScalarTensor_cu_64fe0ca525multi_tensor_apply_kernelINS1_18TensorListMetadataILi2EEENS1_27BinaryOpScalarTensorFunctorIfLi2ELi1ELi1EEEJSt10multipliesIfEPffEEEvT_T0_DpT1_)
        /*089c*/ 	.word	0x00000000


	//----- nvinfo : EIATTR_MIN_STACK_SIZE
	.align		4
.L_395:
        /*08a0*/ 	.byte	0x04, 0x12
        /*08a2*/ 	.short	(.L_397 - .L_396)
	.align		4
.L_396:
        /*08a4*/ 	.word	index@(_ZN2at6native63_GLOBAL__N__862fb238_30_ForeachBinaryOpScalarTensor_cu_64fe0ca525multi_tensor_apply_kernelINS1_18TensorListMetadataILi2EEENS1_27BinaryOpScalarTensorFunctorIdLi2ELi1ELi1EEEJSt10multipliesIdEPddEEEvT_T0_DpT1_)
        /*08a8*/ 	.word	0x00000000


	//----- nvinfo : EIATTR_MIN_STACK_SIZE
	.align		4
.L_397:
        /*08ac*/ 	.byte	0x04, 0x12
        /*08ae*/ 	.short	(.L_399 - .L_398)
	.align		4
.L_398:
        /*08b0*/ 	.word	index@(_ZN2at6native63_GLOBAL__N__862fb238_30_ForeachBinaryOpScalarTensor_cu_64fe0ca525multi_tensor_apply_kernelINS1_18TensorListMetadataILi2EEENS1_27BinaryOpScalarTensorFunctorIsLi2ELi1ELi1EEEJSt10multipliesIsEPssEEEvT_T0_DpT1_)
        /*08b4*/ 	.word	0x00000000


	//----- nvinfo : EIATTR_MIN_STACK_SIZE
	.align		4
.L_399:
        /*08b8*/ 	.byte	0x04, 0x12
        /*08ba*/ 	.short	(.L_401 - .L_400)
	.align		4
.L_400:
        /*08bc*/ 	.word	index@(_ZN2at6native63_GLOBAL__N__862fb238_30_ForeachBinaryOpScalarTensor_cu_64fe0ca525multi_tensor_apply_kernelINS1_18TensorListMetadataILi2EEENS1_27BinaryOpScalarTensorFunctorIlLi2ELi1ELi1EEEJSt10multipliesIlEPllEEEvT_T0_DpT1_)
        /*08c0*/ 	.word	0x00000000


	//----- nvinfo : EIATTR_MIN_STACK_SIZE
	.align		4
.L_401:
        /*08c4*/ 	.byte	0x04, 0x12
        /*08c6*/ 	.short	(.L_403 - .L_402)
	.align		4
.L_402:
        /*08c8*/ 	.word	index@(_ZN2at6native63_GLOBAL__N__862fb238_30_ForeachBinaryOpScalarTensor_cu_64fe0ca525multi_tensor_apply_kernelINS1_18TensorListMetadataILi2EEENS1_27BinaryOpScalarTensorFunctorIiLi2ELi1ELi1EEEJSt10multipliesIiEPiiEEEvT_T0_DpT1_)
        /*08cc*/ 	.word	0x00000000


	//----- nvinfo : EIATTR_MIN_STACK_SIZE
	.align		4
.L_403:
        /*08d0*/ 	.byte	0x04, 0x12
        /*08d2*/ 	.short	(.L_405 - .L_404)
	.align		4
.L_404:
        /*08d4*/ 	.word	index@(_ZN2at6native63_GLOBAL__N__862fb238_30_ForeachBinaryOpScalarTensor_cu_64fe0ca525multi_tensor_apply_kernelINS1_18TensorListMetadataILi2EEENS1_27BinaryOpScalarTensorFunctorIaLi2ELi1ELi1EEEJSt10multipliesIaEPaaEEEvT_T0_DpT1_)
        /*08d8*/ 	.word	0x00000000


	//----- nvinfo : EIATTR_MIN_STACK_SIZE
	.align		4
.L_405:
        /*08dc*/ 	.byte	0x04, 0x12
        /*08de*/ 	.short	(.L_407 - .L_406)
	.align		4
.L_406:
        /*08e0*/ 	.word	index@(_ZN2at6native63_GLOBAL__N__862fb238_30_ForeachBinaryOpScalarTensor_cu_64fe0ca525multi_tensor_apply_kernelINS1_18TensorListMetadataILi2EEENS1_27BinaryOpScalarTensorFunctorIhLi2ELi1ELi1EEEJSt10multipliesIhEPhhEEEvT_T0_DpT1_)
        /*08e4*/ 	.word	0x00000000


	//----- nvinfo : EIATTR_MIN_STACK_SIZE
	.align		4
.L_407:
        /*08e8*/ 	.byte	0x04, 0x12
        /*08ea*/ 	.short	(.L_409 - .L_408)
	.align		4
.L_408:
        /*08ec*/ 	.word	index@(_ZN2at6native63_GLOBAL__N__862fb238_30_ForeachBinaryOpScalarTensor_cu_64fe0ca525multi_tensor_apply_kernelINS1_18TensorListMetadataILi1EEENS1_27BinaryOpScalarTensorFunctorIN3c108BFloat16ELi1ELi1ELi0EEEJSt10multipliesIfEPS7_fEEEvT_T0_DpT1_)
        /*08f0*/ 	.word	0x00000000


	//----- nvinfo : EIATTR_MIN_STACK_SIZE
	.align		4
.L_409:
        /*08f4*/ 	.byte	0x04, 0x12
        /*08f6*/ 	.short	(.L_411 - .L_410)
	.align		4
.L_410:
        /*08f8*/ 	.word	index@(_ZN2at6native63_GLOBAL__N__862fb238_30_ForeachBinaryOpScalarTensor_cu_64fe0ca525multi_tensor_apply_kernelINS1_18TensorListMetadataILi1EEENS1_27BinaryOpScalarTensorFunctorIN3c104HalfELi1ELi1ELi0EEEJSt10multipliesIfEPS7_fEEEvT_T0_DpT1_)
        /*08fc*/ 	.word	0x00000000


	//----- nvinfo : EIATTR_MIN_STACK_SIZE
	.align		4
.L_411:
        /*0900*/ 	.byte	0x04, 0x12
        /*0902*/ 	.short	(.L_413 - .L_412)
	.align		4
.L_412:
        /*0904*/ 	.word	index@(_ZN2at6native63_GLOBAL__N__862fb238_30_ForeachBinaryOpScalarTensor_cu_64fe0ca525multi_tensor_apply_kernelINS1_18TensorListMetadataILi1EEENS1_27BinaryOpScalarTensorFunctorIbLi1ELi1ELi0EEEJSt10multipliesIbEPbbEEEvT_T0_DpT1_)
        /*0908*/ 	.word	0x00000000


	//----- nvinfo : EIATTR_MIN_STACK_SIZE
	.align		4
.L_413:
        /*090c*/ 	.byte	0x04, 0x12
        /*090e*/ 	.short	(.L_415 - .L_414)
	.align		4
.L_414:
        /*0910*/ 	.word	index@(_ZN2at6native63_GLOBAL__N__862fb238_30_ForeachBinaryOpScalarTensor_cu_64fe0ca525multi_tensor_apply_kernelINS1_18TensorListMetadataILi1EEENS1_27BinaryOpScalarTensorFunctorIN3c107complexIfEELi1ELi1ELi0EEEJSt10multipliesIS8_EPS8_S8_EEEvT_T0_DpT1_)
        /*0914*/ 	.word	0x00000000


	//----- nvinfo : EIATTR_MIN_STACK_SIZE
	.align		4
.L_415:
        /*0918*/ 	.byte	0x04, 0x12
        /*091a*/ 	.short	(.L_417 - .L_416)
	.align		4
.L_416:
        /*091c*/ 	.word	index@(_ZN2at6native63_GLOBAL__N__862fb238_30_ForeachBinaryOpScalarTensor_cu_64fe0ca525multi_tensor_apply_kernelINS1_18TensorListMetadataILi1EEENS1_27BinaryOpScalarTensorFunctorIN3c107complexIdEELi1ELi1ELi0EEEJSt10multipliesIS8_EPS8_S8_EEEvT_T0_DpT1_)
        /*0920*/ 	.word	0x00000000


	//----- nvinfo : EIATTR_MIN_STACK_SIZE
	.align		4
.L_417:
        /*0924*/ 	.byte	0x04, 0x12
        /*0926*/ 	.short	(.L_419 - .L_418)
	.align		4
.L_418:
        /*0928*/ 	.word	index@(_ZN2at6native63_GLOBAL__N__862fb238_30_ForeachBinaryOpScalarTensor_cu_64fe0ca525multi_tensor_apply_kernelINS1_18TensorListMetadataILi1EEENS1_27BinaryOpScalarTensorFunctorIfLi1ELi1ELi0EEEJSt10multipliesIfEPffEEEvT_T0_DpT1_)
        /*092c*/ 	.word	0x00000000


	//----- nvinfo : EIATTR_MIN_STACK_SIZE
	.align		4
.L_419:
        /*0930*/ 	.byte	0x04, 0x12
        /*0932*/ 	.short	(.L_421 - .L_420)
	.align		4
.L_420:
        /*0934*/ 	.word	index@(_ZN2at6native63_GLOBAL__N__862fb238_30_ForeachBinaryOpScalarTensor_cu_64fe0ca525multi_tensor_apply_kernelINS1_18TensorListMetadataILi1EEENS1_27BinaryOpScalarTensorFunctorIdLi1ELi1ELi0EEEJSt10multipliesIdEPddEEEvT_T0_DpT1_)
        /*0938*/ 	.word	0x00000000


	//----- nvinfo : EIATTR_MIN_STACK_SIZE
	.align		4
.L_421:
        /*093c*/ 	.byte	0x04, 0x12
        /*093e*/ 	.short	(.L_423 - .L_422)
	.align		4
.L_422:
        /*0940*/ 	.word	index@(_ZN2at6native63_GLOBAL__N__862fb238_30_ForeachBinaryOpScalarTensor_cu_64fe0ca525multi_tensor_apply_kernelINS1_18TensorListMetadataILi1EEENS1_27BinaryOpScalarTensorFunctorIsLi1ELi1ELi0EEEJSt10multipliesIsEPssEEEvT_T0_DpT1_)
        /*0944*/ 	.word	0x00000000


	//----- nvinfo : EIATTR_MIN_STACK_SIZE
	.align		4
.L_423:
        /*0948*/ 	.byte	0x04, 0x12
        /*094a*/ 	.short	(.L_425 - .L_424)
	.align		4
.L_424:
        /*094c*/ 	.word	index@(_ZN2at6native63_GLOBAL__N__862fb238_30_ForeachBinaryOpScalarTensor_cu_64fe0ca525multi_tensor_apply_kernelINS1_18TensorListMetadataILi1EEENS1_27BinaryOpScalarTensorFunctorIlLi1ELi1ELi0EEEJSt10multipliesIlEPllEEEvT_T0_DpT1_)
        /*0950*/ 	.word	0x00000000


	//----- nvinfo : EIATTR_MIN_STACK_SIZE
	.align		4
.L_425:
        /*0954*/ 	.byte	0x04, 0x12
        /*0956*/ 	.short	(.L_427 - .L_426)
	.align		4
.L_426:
        /*0958*/ 	.word	index@(_ZN2at6native63_GLOBAL__N__862fb238_30_ForeachBinaryOpScalarTensor_cu_64fe0ca525multi_tensor_apply_kernelINS1_18TensorListMetadataILi1EEENS1_27BinaryOpScalarTensorFunctorIiLi1ELi1ELi0EEEJSt10multipliesIiEPiiEEEvT_T0_DpT1_)
        /*095c*/ 	.word	0x00000000


	//----- nvinfo : EIATTR_MIN_STACK_SIZE
	.align		4
.L_427:
        /*0960*/ 	.byte	0x04, 0x12
        /*0962*/ 	.short	(.L_429 - .L_428)
	.align		4
.L_428:
        /*0964*/ 	.word	index@(_ZN2at6native63_GLOBAL__N__862fb238_30_ForeachBinaryOpScalarTensor_cu_64fe0ca525multi_tensor_apply_kernelINS1_18TensorListMetadataILi1EEENS1_27BinaryOpScalarTensorFunctorIaLi1ELi1ELi0EEEJSt10multipliesIaEPaaEEEvT_T0_DpT1_)
        /*0968*/ 	.word	0x00000000


	//----- nvinfo : EIATTR_MIN_STACK_SIZE
	.align		4
.L_429:
        /*096c*/ 	.byte	0x04, 0x12
        /*096e*/ 	.short	(.L_431 - .L_430)
	.align		4
.L_430:
        /*0970*/ 	.word	index@(_ZN2at6native63_GLOBAL__N__862fb238_30_ForeachBinaryOpScalarTensor_cu_64fe0ca525multi_tensor_apply_kernelINS1_18TensorListMetadataILi1EEENS1_27BinaryOpScalarTensorFunctorIhLi1ELi1ELi0EEEJSt10multipliesIhEPhhEEEvT_T0_DpT1_)
        /*0974*/ 	.word	0x00000000


	//----- nvinfo : EIATTR_MIN_STACK_SIZE
	.align		4
.L_431:
        /*0978*/ 	.byte	0x04, 0x12
        /*097a*/ 	.short	(.L_433 - .L_432)
	.align		4
.L_432:
        /*097c*/ 	.word	index@(_ZN2at6native63_GLOBAL__N__862fb238_30_ForeachBinaryOpScalarTensor_cu_64fe0ca525multi_tensor_apply_kernelINS1_18TensorListMetadataILi2EEENS1_27BinaryOpScalarTensorFunctorIN3c108BFloat16ELi2ELi1ELi1EEEJSt4plusIfEPS7_fEEEvT_T0_DpT1_)
        /*0980*/ 	.word	0x00000000


	//----- nvinfo : EIATTR_MIN_STACK_SIZE
	.align		4
.L_433:
        /*0984*/ 	.byte	0x04, 0x12
        /*0986*/ 	.short	(.L_435 - .L_434)
	.align		4
.L_434:
        /*0988*/ 	.word	index@(_ZN2at6native63_GLOBAL__N__862fb238_30_ForeachBinaryOpScalarTensor_cu_64fe0ca525multi_tensor_apply_kernelINS1_18TensorListMetadataILi2EEENS1_27BinaryOpScalarTensorFunctorIN3c104HalfELi2ELi1ELi1EEEJSt4plusIfEPS7_fEEEvT_T0_DpT1_)
        /*098c*/ 	.word	0x00000000


	//----- nvinfo : EIATTR_MIN_STACK_SIZE
	.align		4
.L_435:
        /*0990*/ 	.byte	0x04, 0x12
        /*0992*/ 	.short	(.L_437 - .L_436)
	.align		4
.L_436:
        /*0994*/ 	.word	index@(_ZN2at6native63_GLOBAL__N__862fb238_30_ForeachBinaryOpScalarTensor_cu_64fe0ca525multi_tensor_apply_kernelINS1_18TensorListMetadataILi2EEENS1_27BinaryOpScalarTensorFunctorIbLi2ELi1ELi1EEEJSt4plusIbEPbbEEEvT_T0_DpT1_)
        /*0998*/ 	.word	0x00000000


	//----- nvinfo : EIATTR_MIN_STACK_SIZE
	.align		4
.L_437:
        /*099c*/ 	.byte	0x04, 0x12
        /*099e*/ 	.short	(.L_439 - .L_438)
	.align		4
.L_438:
        /*09a0*/ 	.word	index@(_ZN2at6native63_GLOBAL__N__862fb238_30_ForeachBinaryOpScalarTensor_cu_64fe0ca525multi_tensor_apply_kernelINS1_18TensorListMetadataILi2EEENS1_27BinaryOpScalarTensorFunctorIN3c107complexIfEELi2ELi1ELi1EEEJSt4plusIS8_EPS8_S8_EEEvT_T0_DpT1_)
        /*09a4*/ 	.word	0x00000000


	//----- nvinfo : EIATTR_MIN_STACK_SIZE
	.align		4
.L_439:
        /*09a8*/ 	.byte	0x04, 0x12
        /*09aa*/ 	.short	(.L_441 - .L_440)
	.align		4
.L_440:
        /*09ac*/ 	.word	index@(_ZN2at6native63_GLOBAL__N__862fb238_30_ForeachBinaryOpScalarTensor_cu_64fe0ca525multi_tensor_apply_kernelINS1_18TensorListMetadataILi2EEENS1_27BinaryOpScalarTensorFunctorIN3c107complexIdEELi2ELi1ELi1EEEJSt4plusIS8_EPS8_S8_EEEvT_T0_DpT1_)
        /*09b0*/ 	.word	0x00000000


	//----- nvinfo : EIATTR_MIN_STACK_SIZE
	.align		4
.L_441:
        /*09b4*/ 	.byte	0x04, 0x12
        /*09b6*/ 	.short	(.L_443 - .L_442)
	.align		4
.L_442:
        /*09b8*/ 	.word	index@(_ZN2at6native63_GLOBAL__N__862fb238_30_ForeachBinaryOpScalarTensor_cu_64fe0ca525multi_tensor_apply_kernelINS1_18TensorListMetadataILi2EEENS1_27BinaryOpScalarTensorFunctorIfLi2ELi1ELi1EEEJSt4plusIfEPffEEEvT_T0_DpT1_)
        /*09bc*/ 	.word	0x00000000


	//----- nvinfo : EIATTR_MIN_STACK_SIZE
	.align		4
.L_443:
        /*09c0*/ 	.byte	0x04, 0x12
        /*09c2*/ 	.short	(.L_445 - .L_444)
	.align		4
.L_444:
        /*09c4*/ 	.word	index@(_ZN2at6native63_GLOBAL__N__862fb238_30_ForeachBinaryOpScalarTensor_cu_64fe0ca525multi_tensor_apply_kernelINS1_18TensorListMetadataILi2EEENS1_27BinaryOpScalarTensorFunctorIdLi2ELi1ELi1EEEJSt4plusIdEPddEEEvT_T0_DpT1_)
        /*09c8*/ 	.word	0x00000000


	//----- nvinfo : EIATTR_MIN_STACK_SIZE
	.align		4
.L_445:
        /*09cc*/ 	.byte	0x04, 0x12
        /*09ce*/ 	.short	(.L_447 - .L_446)
	.align		4
.L_446:
        /*09d0*/ 	.word	index@(_ZN2at6native63_GLOBAL__N__862fb238_30_ForeachBinaryOpScalarTensor_cu_64fe0ca525multi_tensor_apply_kernelINS1_18TensorListMetadataILi2EEENS1_27BinaryOpScalarTensorFunctorIsLi2ELi1ELi1EEEJSt4plusIsEPssEEEvT_T0_DpT1_)
        /*09d4*/ 	.word	0x00000000


	//----- nvinfo : EIATTR_MIN_STACK_SIZE
	.align		4
.L_447:
        /*09d8*/ 	.byte	0x04, 0x12
        /*09da*/ 	.short	(.L_449 - .L_448)
	.align		4
.L_448:
        /*09dc*/ 	.word	index@(_ZN2at6native63_GLOBAL__N__862fb238_30_ForeachBinaryOpScalarTensor_cu_64fe0ca525multi_tensor_apply_kernelINS1_18TensorListMetadataILi2EEENS1_27BinaryOpScalarTensorFunctorIlLi2ELi1ELi1EEEJSt4plusIlEPllEEEvT_T0_DpT1_)
        /*09e0*/ 	.word	0x00000000


	//----- nvinfo : EIATTR_MIN_STACK_SIZE
	.align		4
.L_449:
        /*09e4*/ 	.byte	0x04, 0x12
        /*09e6*/ 	.short	(.L_451 - .L_450)
	.align		4
.L_450:
        /*09e8*/ 	.word	index@(_ZN2at6native63_GLOBAL__N__862fb238_30_ForeachBinaryOpScalarTensor_cu_64fe0ca525multi_tensor_apply_kernelINS1_18TensorListMetadataILi2EEENS1_27BinaryOpScalarTensorFunctorIiLi2ELi1ELi1EEEJSt4plusIiEPiiEEEvT_T0_DpT1_)
        /*09ec*/ 	.word	0x00000000


	//----- nvinfo : EIATTR_MIN_STACK_SIZE
	.align		4
.L_451:
        /*09f0*/ 	.byte	0x04, 0x12
        /*09f2*/ 	.short	(.L_453 - .L_452)
	.align		4
.L_452:
        /*09f4*/ 	.word	index@(_ZN2at6native63_GLOBAL__N__862fb238_30_ForeachBinaryOpScalarTensor_cu_64fe0ca525multi_tensor_apply_kernelINS1_18TensorListMetadataILi2EEENS1_27BinaryOpScalarTensorFunctorIaLi2ELi1ELi1EEEJSt4plusIaEPaaEEEvT_T0_DpT1_)
        /*09f8*/ 	.word	0x00000000


	//----- nvinfo : EIATTR_MIN_STACK_SIZE
	.align		4
.L_453:
        /*09fc*/ 	.byte	0x04, 0x12
        /*09fe*/ 	.short	(.L_455 - .L_454)
	.align		4
.L_454:
        /*0a00*/ 	.word	index@(_ZN2at6native63_GLOBAL__N__862fb238_30_ForeachBinaryOpScalarTensor_cu_64fe0ca525multi_tensor_apply_kernelINS1_18TensorListMetadataILi2EEENS1_27BinaryOpScalarTensorFunctorIhLi2ELi1ELi1EEEJSt4plusIhEPhhEEEvT_T0_DpT1_)
        /*0a04*/ 	.word	0x00000000


	//----- nvinfo : EIATTR_MIN_STACK_SIZE
	.align		4
.L_455:
        /*0a08*/ 	.byte	0x04, 0x12
        /*0a0a*/ 	.short	(.L_457 - .L_456)
	.align		4
.L_456:
        /*0a0c*/ 	.word	index@(_ZN2at6native63_GLOBAL__N__862fb238_30_ForeachBinaryOpScalarTensor_cu_64fe0ca525multi_tensor_apply_kernelINS1_18TensorListMetadataILi1EEENS1_27BinaryOpScalarTensorFunctorIN3c108BFloat16ELi1ELi1ELi0EEEJSt4plusIfEPS7_fEEEvT_T0_DpT1_)
        /*0a10*/ 	.word	0x00000000


	//----- nvinfo : EIATTR_MIN_STACK_SIZE
	.align		4
.L_457:
        /*0a14*/ 	.byte	0x04, 0x12
        /*0a16*/ 	.short	(.L_459 - .L_458)
	.align		4
.L_458:
        /*0a18*/ 	.word	index@(_ZN2at6native63_GLOBAL__N__862fb238_30_ForeachBinaryOpScalarTensor_cu_64fe0ca525multi_tensor_apply_kernelINS1_18TensorListMetadataILi1EEENS1_27BinaryOpScalarTensorFunctorIN3c104HalfELi1ELi1ELi0EEEJSt4plusIfEPS7_fEEEvT_T0_DpT1_)
        /*0a1c*/ 	.word	0x00000000


	//----- nvinfo : EIATTR_MIN_STACK_SIZE
	.align		4
.L_459:
        /*0a20*/ 	.byte	0x04, 0x12
        /*0a22*/ 	.short	(.L_461 - .L_460)
	.align		4
.L_460:
        /*0a24*/ 	.word	index@(_ZN2at6native63_GLOBAL__N__862fb238_30_ForeachBinaryOpScalarTensor_cu_64fe0ca525multi_tensor_apply_kernelINS1_18TensorListMetadataILi1EEENS1_27BinaryOpScalarTensorFunctorIbLi1ELi1ELi0EEEJSt4plusIbEPbbEEEvT_T0_DpT1_)
        /*0a28*/ 	.word	0x00000000


	//----- nvinfo : EIATTR_MIN_STACK_SIZE
	.align		4
.L_461:
        /*0a2c*/ 	.byte	0x04, 0x12
        /*0a2e*/ 	.short	(.L_463 - .L_462)
	.align		4
.L_462:
        /*0a30*/ 	.word	index@(_ZN2at6native63_GLOBAL__N__862fb238_30_ForeachBinaryOpScalarTensor_cu_64fe0ca525multi_tensor_apply_kernelINS1_18TensorListMetadataILi1EEENS1_27BinaryOpScalarTensorFunctorIN3c107complexIfEELi1ELi1ELi0EEEJSt4plusIS8_EPS8_S8_EEEvT_T0_DpT1_)
        /*0a34*/ 	.word	0x00000000


	//----- nvinfo : EIATTR_MIN_STACK_SIZE
	.align		4
.L_463:
        /*0a38*/ 	.byte	0x04, 0x12
        /*0a3a*/ 	.short	(.L_465 - .L_464)
	.align		4
.L_464:
        /*0a3c*/ 	.word	index@(_ZN2at6native63_GLOBAL__N__862fb238_30_ForeachBinaryOpScalarTensor_cu_64fe0ca525multi_tensor_apply_kernelINS1_18TensorListMetadataILi1EEENS1_27BinaryOpScalarTensorFunctorIN3c107complexIdEELi1ELi1ELi0EEEJSt4plusIS8_EPS8_S8_EEEvT_T0_DpT1_)
        /*0a40*/ 	.word	0x00000000


	//----- nvinfo : EIATTR_MIN_STACK_SIZE
	.align		4
.L_465:
        /*0a44*/ 	.byte	0x04, 0x12
        /*0a46*/ 	.short	(.L_467 - .L_466)
	.align		4
.L_466:
        /*0a48*/ 	.word	index@(_ZN2at6native63_GLOBAL__N__862fb238_30_ForeachBinaryOpScalarTensor_cu_64fe0ca525multi_tensor_apply_kernelINS1_18TensorListMetadataILi1EEENS1_27BinaryOpScalarTensorFunctorIfLi1ELi1ELi0EEEJSt4plusIfEPffEEEvT_T0_DpT1_)
        /*0a4c*/ 	.word	0x00000000


	//----- nvinfo : EIATTR_MIN_STACK_SIZE
	.align		4
.L_467:
        /*0a50*/ 	.byte	0x04, 0x12
        /*0a52*/ 	.short	(.L_469 - .L_468)
	.align		4
.L_468:
        /*0a54*/ 	.word	index@(_ZN2at6native63_GLOBAL__N__862fb238_30_ForeachBinaryOpScalarTensor_cu_64fe0ca525multi_tensor_apply_kernelINS1_18TensorListMetadataILi1EEENS1_27BinaryOpScalarTensorFunctorIdLi1ELi1ELi0EEEJSt4plusIdEPddEEEvT_T0_DpT1_)
        /*0a58*/ 	.word	0x00000000


	//----- nvinfo : EIATTR_MIN_STACK_SIZE
	.align		4
.L_469:
        /*0a5c*/ 	.byte	0x04, 0x12
        /*0a5e*/ 	.short	(.L_471 - .L_470)
	.align		4
.L_470:
        /*0a60*/ 	.word	index@(_ZN2at6native63_GLOBAL__N__862fb238_30_ForeachBinaryOpScalarTensor_cu_64fe0ca525multi_tensor_apply_kernelINS1_18TensorListMetadataILi1EEENS1_27BinaryOpScalarTensorFunctorIsLi1ELi1ELi0EEEJSt4plusIsEPssEEEvT_T0_DpT1_)
        /*0a64*/ 	.word	0x00000000


	//----- nvinfo : EIATTR_MIN_STACK_SIZE
	.align		4
.L_471:
        /*0a68*/ 	.byte	0x04, 0x12
        /*0a6a*/ 	.short	(.L_473 - .L_472)
	.align		4
.L_472:
        /*0a6c*/ 	.word	index@(_ZN2at6native63_GLOBAL__N__862fb238_30_ForeachBinaryOpScalarTensor_cu_64fe0ca525multi_tensor_apply_kernelINS1_18TensorListMetadataILi1EEENS1_27BinaryOpScalarTensorFunctorIlLi1ELi1ELi0EEEJSt4plusIlEPllEEEvT_T0_DpT1_)
        /*0a70*/ 	.word	0x00000000


	//----- nvinfo : EIATTR_MIN_STACK_SIZE
	.align		4
.L_473:
        /*0a74*/ 	.byte	0x04, 0x12
        /*0a76*/ 	.short	(.L_475 - .L_474)
	.align		4
.L_474:
        /*0a78*/ 	.word	index@(_ZN2at6native63_GLOBAL__N__862fb238_30_ForeachBinaryOpScalarTensor_cu_64fe0ca525multi_tensor_apply_kernelINS1_18TensorListMetadataILi1EEENS1_27BinaryOpScalarTensorFunctorIiLi1ELi1ELi0EEEJSt4plusIiEPiiEEEvT_T0_DpT1_)
        /*0a7c*/ 	.word	0x00000000


	//----- nvinfo : EIATTR_MIN_STACK_SIZE
	.align		4
.L_475:
        /*0a80*/ 	.byte	0x04, 0x12
        /*0a82*/ 	.short	(.L_477 - .L_476)
	.align		4
.L_476:
        /*0a84*/ 	.word	index@(_ZN2at6native63_GLOBAL__N__862fb238_30_ForeachBinaryOpScalarTensor_cu_64fe0ca525multi_tensor_apply_kernelINS1_18TensorListMetadataILi1EEENS1_27BinaryOpScalarTensorFunctorIaLi1ELi1ELi0EEEJSt4plusIaEPaaEEEvT_T0_DpT1_)
        /*0a88*/ 	.word	0x00000000


	//----- nvinfo : EIATTR_MIN_STACK_SIZE
	.align		4
.L_477:
        /*0a8c*/ 	.byte	0x04, 0x12
        /*0a8e*/ 	.short	(.L_479 - .L_478)
	.align		4
.L_478:
        /*0a90*/ 	.word	index@(_ZN2at6native63_GLOBAL__N__862fb238_30_ForeachBinaryOpScalarTensor_cu_64fe0ca525multi_tensor_apply_kernelINS1_18TensorListMetadataILi1EEENS1_27BinaryOpScalarTensorFunctorIhLi1ELi1ELi0EEEJSt4plusIhEPhhEEEvT_T0_DpT1_)
        /*0a94*/ 	.word	0x00000000
.L_479:


//--------------------- .nv.compat                --------------------------
	.section	.nv.compat,"",@"SHT_CUDA_COMPAT_INFO"
	.align	4
        /*0000*/ 	.byte	0x02, 0x09, 0x01, 0x00, 0x02, 0x02, 0x01, 0x00, 0x02, 0x05, 0x05, 0x00, 0x03, 0x07, 0x01, 0x01
        /*0010*/ 	.byte	0x02, 0x03, 0x00, 0x00, 0x02, 0x06, 0x01, 0x00, 0x04, 0x0b, 0x08, 0x00, 0x00, 0x00, 0x00, 0x00
        /*0020*/ 	.byte	0x00, 0x00, 0x00, 0x00


//--------------------- .nv.info._ZN2at6native63_GLOBAL__N__862fb238_30_ForeachBinaryOpScalarTensor_cu_64fe0ca525multi_tensor_apply_kernelINS1_18TensorListMetadataILi2EEENS1_27BinaryOpScalarTensorFunctorIN3c108BFloat16ELi2ELi1ELi1EEEJSt7dividesIfEPS7_fEEEvT_T0_DpT1_ --------------------------
	.section	.nv.info._ZN2at6native63_GLOBAL__N__862fb238_30_ForeachBinaryOpScalarTensor_cu_64fe0ca525multi_tensor_apply_kernelINS1_18TensorListMetadataILi2EEENS1_27BinaryOpScalarTensorFunctorIN3c108BFloat16ELi2ELi1ELi1EEEJSt7dividesIfEPS7_fEEEvT_T0_DpT1_,"",@"SHT_CUDA_INFO"
	.sectionflags	@""
	.align	4


	//----- nvinfo : EIATTR_CUDA_API_VERSION
	.align		4
        /*0000*/ 	.byte	0x04, 0x37
        /*0002*/ 	.short	(.L_481 - .L_480)
.L_480:
        /*0004*/ 	.word	0x00000082


	//----- nvinfo : EIATTR_KPARAM_INFO
	.align		4
.L_481:
        /*0008*/ 	.byte	0x04, 0x17
        /*000a*/ 	.short	(.L_483 - .L_482)
.L_482:
        /*000c*/ 	.word	0x00000000
        /*0010*/ 	.short	0x0004
        /*0012*/ 	.short	0x0c58
        /*0014*/ 	.byte	0x00, 0xf0, 0x11, 0x00


	//----- nvinfo : EIATTR_KPARAM_INFO
	.align		4
.L_483:
        /*0018*/ 	.byte	0x04, 0x17
        /*001a*/ 	.short	(.L_485 - .L_484)
.L_484:
        /*001c*/ 	.word	0x00000000
        /*0020*/ 	.short	0x0003
        /*0022*/ 	.short	0x0c50
        /*0024*/ 	.byte	0x00, 0xf0, 0x21, 0x00


	//----- nvinfo : EIATTR_KPARAM_INFO
	.align		4
.L_485:
        /*0028*/ 	.byte	0x04, 0x17
        /*002a*/ 	.short	(.L_487 - .L_486)
.L_486:
        /*002c*/ 	.word	0x00000000
        /*0030*/ 	.short	0x0002
        /*0032*/ 	.short	0x0c49
        /*0034*/ 	.byte	0x00, 0xf0, 0x05, 0x00


	//----- nvinfo : EIATTR_KPARAM_INFO
	.align		4
.L_487:
        /*0038*/ 	.byte	0x04, 0x17
        /*003a*/ 	.short	(.L_489 - .L_488)
.L_488:
        /*003c*/ 	.word	0x00000000
        /*0040*/ 	.short	0x0001
        /*0042*/ 	.short	0x0c48
        /*0044*/ 	.byte	0x00, 0xf0, 0x05, 0x00


	//----- nvinfo : EIATTR_KPARAM_INFO
	.align		4
.L_489:
        /*0048*/ 	.byte	0x04, 0x17
        /*004a*/ 	.short	(.L_491 - .L_490)
.L_490:
        /*004c*/ 	.word	0x00000000
        /*0050*/ 	.short	0x0000
        /*0052*/ 	.short	0x0000
        /*0054*/ 	.byte	0x00, 0xf0, 0x21, 0x31


	//----- nvinfo : EIATTR_SPARSE_MMA_MASK
	.align		4
.L_491:
        /*0058*/ 	.byte	0x03, 0x50
        /*005a*/ 	.short	0x0000


	//----- nvinfo : EIATTR_MAXREG_COUNT
	.align		4
        /*005c*/ 	.byte	0x03, 0x1b
        /*005e*/ 	.short	0x0080


	//----- nvinfo : EIATTR_MERCURY_ISA_VERSION
	.align		4
        /*0060*/ 	.byte	0x03, 0x5f
        /*0062*/ 	.short	0x0101


	//----- nvinfo : EIATTR_EXIT_INSTR_OFFSETS
	.align		4
        /*0064*/ 	.byte	0x04, 0x1c
        /*0066*/ 	.short	(.L_493 - .L_492)


	//   ....[0]....
.L_492:
        /*0068*/ 	.word	0x00000160


	//   ....[1]....
        /*006c*/ 	.word	0x000006a0


	//   ....[2]....
        /*0070*/ 	.word	0x00000700


	//   ....[3]....
        /*0074*/ 	.word	0x00000960


	//----- nvinfo : EIATTR_MAX_THREADS
	.align		4
.L_493:
        /*0078*/ 	.byte	0x04, 0x05
        /*007a*/ 	.short	(.L_495 - .L_494)
.L_494:
        /*007c*/ 	.word	0x00000200
        /*0080*/ 	.word	0x00000001
        /*0084*/ 	.word	0x00000001


	//----- nvinfo : EIATTR_CRS_STACK_SIZE
	.align		4
.L_495:
        /*0088*/ 	.byte	0x04, 0x1e
        /*008a*/ 	.short	(.L_497 - .L_496)
.L_496:
        /*008c*/ 	.word	0x00000000


	//----- nvinfo : EIATTR_CBANK_PARAM_SIZE
	.align		4
.L_497:
        /*0090*/ 	.byte	0x03, 0x19
        /*0092*/ 	.short	0x0c5c


	//----- nvinfo : EIATTR_PARAM_CBANK
	.align		4
        /*0094*/ 	.byte	0x04, 0x0a
        /*0096*/ 	.short	(.L_499 - .L_498)
	.align		4
.L_498:
        /*0098*/ 	.word	index@(.nv.constant0._ZN2at6native63_GLOBAL__N__862fb238_30_ForeachBinaryOpScalarTensor_cu_64fe0ca525multi_tensor_apply_kernelINS1_18TensorListMetadataILi2EEENS1_27BinaryOpScalarTensorFunctorIN3c108BFloat16ELi2ELi1ELi1EEEJSt7dividesIfEPS7_fEEEvT_T0_DpT1_)
        /*009c*/ 	.short	0x0210
        /*009e*/ 	.short	0x0c5c


	//----- nvinfo : EIATTR_SW_WAR
	.align		4
.L_499:
        /*00a0*/ 	.byte	0x04, 0x36
        /*00a2*/ 	.short	(.L_501 - .L_500)
.L_500:
        /*00a4*/ 	.word	0x00000008
.L_501:


//--------------------- .nv.info._ZN2at6native63_GLOBAL__N__862fb238_30_ForeachBinaryOpScalarTensor_cu_64fe0ca525multi_tensor_apply_kernelINS1_18TensorListMetadataILi2EEENS1_27BinaryOpScalarTensorFunctorIN3c104HalfELi2ELi1ELi1EEEJSt7dividesIfEPS7_fEEEvT_T0_DpT1_ --------------------------
	.section	.nv.info._ZN2at6native63_GLOBAL__N__862fb238_30_ForeachBinaryOpScalarTensor_cu_64fe0ca525multi_tensor_apply_kernelINS1_18TensorListMetadataILi2EEENS1_27BinaryOpScalarTensorFunctorIN3c104HalfELi2ELi1ELi1EEEJSt7dividesIfEPS7_fEEEvT_T0_DpT1_,"",@"SHT_CUDA_INFO"
	.sectionflags	@""
	.align	4


	//----- nvinfo : EIATTR_CUDA_API_VERSION
	.align		4
        /*0000*/ 	.byte	0x04, 0x37
        /*0002*/ 	.short	(.L_503 - .L_502)
.L_502:
        /*0004*/ 	.word	0x00000082


	//----- nvinfo : EIATTR_KPARAM_INFO
	.align		4
.L_503:
        /*0008*/ 	.byte	0x04, 0x17
        /*000a*/ 	.short	(.L_505 - .L_504)
.L_504:
        /*000c*/ 	.word	0x00000000
        /*0010*/ 	.short	0x0004
        /*0012*/ 	.short	0x0c58
        /*0014*/ 	.byte	0x00, 0xf0, 0x11, 0x00


	//----- nvinfo : EIATTR_KPARAM_INFO
	.align		4
.L_505:
        /*0018*/ 	.byte	0x04, 0x17
        /*001a*/ 	.short	(.L_507 - .L_506)
.L_506:
        /*001c*/ 	.word	0x00000000
        /*0020*/ 	.short	0x0003
        /*0022*/ 	.short	0x0c50
        /*0024*/ 	.byte	0x00, 0xf0, 0x21, 0x00


	//----- nvinfo : EIATTR_KPARAM_INFO
	.align		4
.L_507:
        /*0028*/ 	.byte	0x04, 0x17
        /*002a*/ 	.short	(.L_509 - .L_508)
.L_508:
        /*002c*/ 	.word	0x00000000
        /*0030*/ 	.short	0x0002
        /*0032*/ 	.short	0x0c49
        /*0034*/ 	.byte	0x00, 0xf0, 0x05, 0x00


	//----- nvinfo : EIATTR_KPARAM_INFO
	.align		4
.L_509:
        /*0038*/ 	.byte	0x04, 0x17
        /*003a*/ 	.short	(.L_511 - .L_510)
.L_510:
        /*003c*/ 	.word	0x00000000
        /*0040*/ 	.short	0x0001
        /*0042*/ 	.short	0x0c48
        /*0044*/ 	.byte	0x00, 0xf0, 0x05, 0x00


	//----- nvinfo : EIATTR_KPARAM_INFO
	.align		4
.L_511:
        /*0048*/ 	.byte	0x04, 0x17
        /*004a*/ 	.short	(.L_513 - .L_512)
.L_512:
        /*004c*/ 	.word	0x00000000
        /*0050*/ 	.short	0x0000
        /*0052*/ 	.short	0x0000
        /*0054*/ 	.byte	0x00, 0xf0, 0x21, 0x31


	//----- nvinfo : EIATTR_SPARSE_MMA_MASK
	.align		4
.L_513:
        /*0058*/ 	.byte	0x03, 0x50
        /*005a*/ 	.short	0x0000


	//----- nvinfo : EIATTR_MAXREG_COUNT
	.align		4
        /*005c*/ 	.byte	0x03, 0x1b
        /*005e*/ 	.short	0x0080


	//----- nvinfo : EIATTR_MERCURY_ISA_VERSION
	.align		4
        /*0060*/ 	.byte	0x03, 0x5f
        /*0062*/ 	.short	0x0101


	//----- nvinfo : EIATTR_EXIT_INSTR_OFFSETS
	.align		4
        /*0064*/ 	.byte	0x04, 0x1c
        /*0066*/ 	.short	(.L_515 - .L_514)


	//   ....[0]....
.L_514:
        /*0068*/ 	.word	0x00000160


	//   ....[1]....
        /*006c*/ 	.word	0x000006a0


	//   ....[2]....
        /*0070*/ 	.word	0x00000700


	//   ....[3]....
        /*0074*/ 	.word	0x00000940


	//----- nvinfo : EIATTR_MAX_THREADS
	.align		4
.L_515:
        /*0078*/ 	.byte	0x04, 0x05
        /*007a*/ 	.short	(.L_517 - .L_516)
.L_516:
        /*007c*/ 	.word	0x00000200
        /*0080*/ 	.word	0x00000001
        /*0084*/ 	.word	0x00000001


	//----- nvinfo : EIATTR_CRS_STACK_SIZE
	.align		4
.L_517:
        /*0088*/ 	.byte	0x04, 0x1e
        /*008a*/ 	.short	(.L_519 - .L_518)
.L_518:
        /*008c*/ 	.word	0x00000000


	//----- nvinfo : EIATTR_CBANK_PARAM_SIZE
	.align		4
.L_519:
        /*0090*/ 	.byte	0x03, 0x19
        /*0092*/ 	.short	0x0c5c


	//----- nvinfo : EIATTR_PARAM_CBANK
	.align		4
        /*0094*/ 	.byte	0x04, 0x0a
        /*0096*/ 	.short	(.L_521 - .L_520)
	.align		4
.L_520:
        /*0098*/ 	.word	index@(.nv.constant0._ZN2at6native63_GLOBAL__N__862fb238_30_ForeachBinaryOpScalarTensor_cu_64fe0ca525multi_tensor_apply_kernelINS1_18TensorListMetadataILi2EEENS1_27BinaryOpScalarTensorFunctorIN3c104HalfELi2ELi1ELi1EEEJSt7dividesIfEPS7_fEEEvT_T0_DpT1_)
        /*009c*/ 	.short	0x0210
        /*009e*/ 	.short	0x0c5c


	//----- nvinfo : EIATTR_SW_WAR
	.align		4
.L_521:
        /*00a0*/ 	.byte	0x04, 0x36
        /*00a2*/ 	.short	(.L_523 - .L_522)
.L_522:
        /*00a4*/ 	.word	0x00000008
.L_523:


//--------------------- .nv.info._ZN2at6native63_GLOBAL__N__862fb238_30_ForeachBinaryOpScalarTensor_cu_64fe0ca525multi_tensor_apply_kernelINS1_18TensorListMetadataILi2EEENS1_27BinaryOpScalarTensorFunctorIbLi2ELi1ELi1EEEJSt7dividesIbEPbbEEEvT_T0_DpT1_ --------------------------
	.section	.nv.info._ZN2at6native63_GLOBAL__N__862fb238_30_ForeachBinaryOpScalarTensor_cu_64fe0ca525multi_tensor_apply_kernelINS1_18TensorListMetadataILi2EEENS1_27BinaryOpScalarTensorFunctorIbLi2ELi1ELi1EEEJSt7dividesIbEPbbEEEvT_T0_DpT1_,"",@"SHT_CUDA_INFO"
	.sectionflags	@""
	.align	4


	//----- nvinfo : EIATTR_CUDA_API_VERSION
	.align		4
        /*0000*/ 	.byte	0x04, 0x37
        /*0002*/ 	.short	(.L_525 - .L_524)
.L_524:
        /*0004*/ 	.word	0x00000082


	//----- nvinfo : EIATTR_KPARAM_INFO
	.align		4
.L_525:
        /*0008*/ 	.byte	0x04, 0x17
        /*000a*/ 	.short	(.L_527 - .L_526)
.L_526:
        /*000c*/ 	.word	0x00000000
        /*0010*/ 	.short	0x0004
        /*0012*/ 	.short	0x0c58
        /*0014*/ 	.byte	0x00, 0xf0, 0x05, 0x00


	//----- nvinfo : EIATTR_KPARAM_INFO
	.align		4
.L_527:
        /*0018*/ 	.byte	0x04, 0x17
        /*001a*/ 	.short	(.L_529 - .L_528)
.L_528:
        /*001c*/ 	.word	0x00000000
        /*0020*/ 	.short	0x0003
        /*0022*/ 	.short	0x0c50
        /*0024*/ 	.byte	0x00, 0xf0, 0x21, 0x00


	//----- nvinfo : EIATTR_KPARAM_INFO
	.align		4
.L_529:
        /*0028*/ 	.byte	0x04, 0x17
        /*002a*/ 	.short	(.L_531 - .L_530)
.L_530:
        /*002c*/ 	.word	0x00000000
        /*0030*/ 	.short	0x0002
        /*0032*/ 	.short	0x0c49
        /*0034*/ 	.byte	0x00, 0xf0, 0x05, 0x00


	//----- nvinfo : EIATTR_KPARAM_INFO
	.align		4
.L_531:
        /*0038*/ 	.byte	0x04, 0x17
        /*003a*/ 	.short	(.L_533 - .L_532)
.L_532:
        /*003c*/ 	.word	0x00000000
        /*0040*/ 	.short	0x0001
        /*0042*/ 	.short	0x0c48
        /*0044*/ 	.byte	0x00, 0xf0, 0x05, 0x00


	//----- nvinfo : EIATTR_KPARAM_INFO
	.align		4
.L_533:
        /*0048*/ 	.byte	0x04, 0x17
        /*004a*/ 	.short	(.L_535 - .L_534)
.L_534:
        /*004c*/ 	.word	0x00000000
        /*0050*/ 	.short	0x0000
        /*0052*/ 	.short	0x0000
        /*0054*/ 	.byte	0x00, 0xf0, 0x21, 0x31


	//----- nvinfo : EIATTR_SPARSE_MMA_MASK
	.align		4
.L_535:
        /*0058*/ 	.byte	0x03, 0x50
        /*005a*/ 	.short	0x0000


	//----- nvinfo : EIATTR_MAXREG_COUNT
	.align		4
        /*005c*/ 	.byte	0x03, 0x1b
        /*005e*/ 	.short	0x0080


	//----- nvinfo : EIATTR_MERCURY_ISA_VERSION
	.align		4
        /*0060*/ 	.byte	0x03, 0x5f
        /*0062*/ 	.short	0x0101


	//----- nvinfo : EIATTR_EXIT_INSTR_OFFSETS
	.align		4
        /*0064*/ 	.byte	0x04, 0x1c
        /*0066*/ 	.short	(.L_537 - .L_536)


	//   ....[0]....
.L_536:
        /*0068*/ 	.word	0x00000170


	//   ....[1]....
        /*006c*/ 	.word	0x000005e0


	//   ....[2]....
        /*0070*/ 	.word	0x00000640


	//   ....[3]....
        /*0074*/ 	.word	0x00000870


	//----- nvinfo : EIATTR_MAX_THREADS
	.align		4
.L_537:
        /*0078*/ 	.byte	0x04, 0x05
        /*007a*/ 	.short	(.L_539 - .L_538)
.L_538:
        /*007c*/ 	.word	0x00000200
        /*0080*/ 	.word	0x00000001
        /*0084*/ 	.word	0x00000001


	//----- nvinfo : EIATTR_CRS_STACK_SIZE
	.align		4
.L_539:
        /*0088*/ 	.byte	0x04, 0x1e
        /*008a*/ 	.short	(.L_541 - .L_540)
.L_540:
        /*008c*/ 	.word	0x00000000


	//----- nvinfo : EIATTR_CBANK_PARAM_SIZE
	.align		4
.L_541:
        /*0090*/ 	.byte	0x03, 0x19
        /*0092*/ 	.short	0x0c59


	//----- nvinfo : EIATTR_PARAM_CBANK
	.align		4
        /*0094*/ 	.byte	0x04, 0x0a
        /*0096*/ 	.short	(.L_543 - .L_542)
	.align		4
.L_542:
        /*0098*/ 	.word	index@(.nv.constant0._ZN2at6native63_GLOBAL__N__862fb238_30_ForeachBinaryOpScalarTensor_cu_64fe0ca525multi_tensor_apply_kernelINS1_18TensorListMetadataILi2EEENS1_27BinaryOpScalarTensorFunctorIbLi2ELi1ELi1EEEJSt7dividesIbEPbbEEEvT_T0_DpT1_)
        /*009c*/ 	.short	0x0210
        /*009e*/ 	.short	0x0c59


	//----- nvinfo : EIATTR_SW_WAR
	.align		4
.L_543:
        /*00a0*/ 	.byte	0x04, 0x36
        /*00a2*/ 	.short	(.L_545 - .L_544)
.L_544:
        /*00a4*/ 	.word	0x00000008
.L_545:


//--------------------- .nv.info._ZN2at6native63_GLOBAL__N__862fb238_30_ForeachBinaryOpScalarTensor_cu_64fe0ca525multi_tensor_apply_kernelINS1_18TensorListMetadataILi2EEENS1_27BinaryOpScalarTensorFunctorIN3c107complexIfEELi2ELi1ELi1EEEJSt7dividesIS8_EPS8_S8_EEEvT_T0_DpT1_ --------------------------
	.section	.nv.info._ZN2at6native63_GLOBAL__N__862fb238_30_ForeachBinaryOpScalarTensor_cu_64fe0ca525multi_tensor_apply_kernelINS1_18TensorListMetadataILi2EEENS1_27BinaryOpScalarTensorFunctorIN3c107complexIfEELi2ELi1ELi1EEEJSt7dividesIS8_EPS8_S8_EEEvT_T0_DpT1_,"",@"SHT_CUDA_INFO"
	.sectionflags	@""
	.align	4


	//----- nvinfo : EIATTR_CUDA_API_VERSION
	.align		4
        /*0000*/ 	.byte	0x04, 0x37
        /*0002*/ 	.short	(.L_547 - .L_546)
.L_546:
        /*0004*/ 	.word	0x00000082


	//----- nvinfo : EIATTR_KPARAM_INFO
	.align		4
.L_547:
        /*0008*/ 	.byte	0x04, 0x17
        /*000a*/ 	.short	(.L_549 - .L_548)
.L_548:
        /*000c*/ 	.word	0x00000000
        /*0010*/ 	.short	0x0004
        /*0012*/ 	.short	0x0c58
        /*0014*/ 	.byte	0x00, 0xf0, 0x21, 0x00


	//----- nvinfo : EIATTR_KPARAM_INFO
	.align		4
.L_549:
        /*0018*/ 	.byte	0x04, 0x17
        /*001a*/ 	.short	(.L_551 - .L_550)
.L_550:
        /*001c*/ 	.word	0x00000000
        /*0020*/ 	.short	0x0003
        /*0022*/ 	.short	0x0c50
        /*0024*/ 	.byte	0x00, 0xf0, 0x21, 0x00


	//----- nvinfo : EIATTR_KPARAM_INFO
	.align		4
.L_551:
        /*0028*/ 	.byte	0x04, 0x17
        /*002a*/ 	.short	(.L_553 - .L_552)
.L_552:
        /*002c*/ 	.word	0x00000000
        /*0030*/ 	.short	0x0002
        /*0032*/ 	.short	0x0c49
        /*0034*/ 	.byte	0x00, 0xf0, 0x05, 0x00


	//----- nvinfo : EIATTR_KPARAM_INFO
	.align		4
.L_553:
        /*0038*/ 	.byte	0x04, 0x17
        /*003a*/ 	.short	(.L_555 - .L_554)
.L_554:
        /*003c*/ 	.word	0x00000000
        /*0040*/ 	.short	0x0001
        /*0042*/ 	.short	0x0c48
        /*0044*/ 	.byte	0x00, 0xf0, 0x05, 0x00


	//----- nvinfo : EIATTR_KPARAM_INFO
	.align		4
.L_555:
        /*0048*/ 	.byte	0x04, 0x17
        /*004a*/ 	.short	(.L_557 - .L_556)
.L_556:
        /*004c*/ 	.word	0x00000000
        /*0050*/ 	.short	0x0000
        /*0052*/ 	.short	0x0000
        /*0054*/ 	.byte	0x00, 0xf0, 0x21, 0x31


	//----- nvinfo : EIATTR_SPARSE_MMA_MASK
	.align		4
.L_557:
        /*0058*/ 	.byte	0x03, 0x50
        /*005a*/ 	.short	0x0000


	//----- nvinfo : EIATTR_MAXREG_COUNT
	.align		4
        /*005c*/ 	.byte	0x03, 0x1b
        /*005e*/ 	.short	0x0080


	//----- nvinfo : EIATTR_MERCURY_ISA_VERSION
	.align		4
        /*0060*/ 	.byte	0x03, 0x5f
        /*0062*/ 	.short	0x0101


	//----- nvinfo : EIATTR_EXIT_INSTR_OFFSETS
	.align		4
        /*0064*/ 	.byte	0x04, 0x1c
        /*0066*/ 	.short	(.L_559 - .L_558)


	//   ....[0]....
.L_558:
        /*0068*/ 	.word	0x00000180


	//   ....[1]....
        /*006c*/ 	.word	0x00000990


	//   ....[2]....
        /*0070*/ 	.word	0x000009f0


	//   ....[3]....
        /*0074*/ 	.word	0x00000f70


	//----- nvinfo : EIATTR_MAX_THREADS
	.align		4
.L_559:
        /*0078*/ 	.byte	0x04, 0x05
        /*007a*/ 	.short	(.L_561 - .L_560)
.L_560:
        /*007c*/ 	.word	0x00000200
        /*0080*/ 	.word	0x00000001
        /*0084*/ 	.word	0x00000001


	//----- nvinfo : EIATTR_CRS_STACK_SIZE
	.align		4
.L_561:
        /*0088*/ 	.byte	0x04, 0x1e
        /*008a*/ 	.short	(.L_563 - .L_562)
.L_562:
        /*008c*/ 	.word	0x00000000


	//----- nvinfo : EIATTR_CBANK_PARAM_SIZE
	.align		4
.L_563:
        /*0090*/ 	.byte	0x03, 0x19
        /*0092*/ 	.short	0x0c60


	//----- nvinfo : EIATTR_PARAM_CBANK
	.align		4
        /*0094*/ 	.byte	0x04, 0x0a
        /*0096*/ 	.short	(.L_565 - .L_564)
	.align		4
.L_564:
        /*0098*/ 	.word	index@(.nv.constant0._ZN2at6native63_GLOBAL__N__862fb238_30_ForeachBinaryOpScalarTensor_cu_64fe0ca525multi_tensor_apply_kernelINS1_18TensorListMetadataILi2EEENS1_27BinaryOpScalarTensorFunctorIN3c107complexIfEELi2ELi1ELi1EEEJSt7dividesIS8_EPS8_S8_EEEvT_T0_DpT1_)
        /*009c*/ 	.short	0x0210
        /*009e*/ 	.short	0x0c60


	//----- nvinfo : EIATTR_SW_WAR
	.align		4
.L_565:
        /*00a0*/ 	.byte	0x04, 0x36
        /*00a2*/ 	.short	(.L_567 - .L_566)
.L_566:
        /*00a4*/ 	.word	0x00000008
.L_567:


//--------------------- .nv.info._ZN2at6native63_GLOBAL__N__862fb238_30_ForeachBinaryOpScalarTensor_cu_64fe0ca525multi_tensor_apply_kernelINS1_18TensorListMetadataILi2EEENS1_27BinaryOpScalarTensorFunctorIN3c107complexIdEELi2ELi1ELi1EEEJSt7dividesIS8_EPS8_S8_EEEvT_T0_DpT1_ --------------------------
	.section	.nv.info._ZN2at6native63_GLOBAL__N__862fb238_30_ForeachBinaryOpScalarTensor_cu_64fe0ca525multi_tensor_apply_kernelINS1_18TensorListMetadataILi2EEENS1_27BinaryOpScalarTensorFunctorIN3c107complexIdEELi2ELi1ELi1EEEJSt7dividesIS8_EPS8_S8_EEEvT_T0_DpT1_,"",@"SHT_CUDA_INFO"
	.sectionflags	@""
	.align	4


	//----- nvinfo : EIATTR_CUDA_API_VERSION
	.align		4
        /*0000*/ 	.byte	0x04, 0x37
        /*0002*/ 	.short	(.L_569 - .L_568)
.L_568:
        /*0004*/ 	.word	0x00000082


	//----- nvinfo : EIATTR_KPARAM_INFO
	.align		4
.L_569:
        /*0008*/ 	.byte	0x04, 0x17
        /*000a*/ 	.short	(.L_571 - .L_570)
.L_570:
        /*000c*/ 	.word	0x00000000
        /*0010*/ 	.short	0x0004
        /*0012*/ 	.short	0x0c60
        /*0014*/ 	.byte	0x00, 0xf0, 0x41, 0x00


	//----- nvinfo : EIATTR_KPARAM_INFO
	.align		4
.L_571:
        /*0018*/ 	.byte	0x04, 0x17
        /*001a*/ 	.short	(.L_573 - .L_572)
.L_572:
        /*001c*/ 	.word	0x00000000
        /*0020*/ 	.short	0x0003
        /*0022*/ 	.short	0x0c50
        /*0024*/ 	.byte	0x00, 0xf0, 0x21, 0x00


	//----- nvinfo : EIATTR_KPARAM_INFO
	.align		4
.L_573:
        /*0028*/ 	.byte	0x04, 0x17
        /*002a*/ 	.short	(.L_575 - .L_574)
.L_574:
        /*002c*/ 	.word	0x00000000
        /*0030*/ 	.short	0x0002
        /*0032*/ 	.short	0x0c49
        /*0034*/ 	.byte	0x00, 0xf0, 0x05, 0x00


	//----- nvinfo : EIATTR_KPARAM_INFO
	.align		4
.L_575:
        /*0038*/ 	.byte	0x04, 0x17
        /*003a*/ 	.short	(.L_577 - .L_576)
.L_576:
        /*003c*/ 	.word	0x00000000
        /*0040*/ 	.short	0x0001
        /*0042*/ 	.short	0x0c48
        /*0044*/ 	.byte	0x00, 0xf0, 0x05, 0x00


	//----- nvinfo : EIATTR_KPARAM_INFO
	.align		4
.L_577:
        /*0048*/ 	.byte	0x04, 0x17
        /*004a*/ 	.short	(.L_579 - .L_578)
.L_578:
        /*004c*/ 	.word	0x00000000
        /*0050*/ 	.short	0x0000
        /*0052*/ 	.short	0x0000
        /*0054*/ 	.byte	0x00, 0xf0, 0x21, 0x31


	//----- nvinfo : EIATTR_SPARSE_MMA_MASK
	.align		4
.L_579:
        /*0058*/ 	.byte	0x03, 0x50
        /*005a*/ 	.short	0x0000


	//----- nvinfo : EIATTR_MAXREG_COUNT
	.align		4
        /*005c*/ 	.byte	0x03, 0x1b
        /*005e*/ 	.short	0x0080


	//----- nvinfo : EIATTR_MERCURY_ISA_VERSION
	.align		4
        /*0060*/ 	.byte	0x03, 0x5f
        /*0062*/ 	.short	0x0101


	//----- nvinfo : EIATTR_EXIT_INSTR_OFFSETS
	.align		4
        /*0064*/ 	.byte	0x04, 0x1c
        /*0066*/ 	.short	(.L_581 - .L_580)


	//   ....[0]....
.L_580:
        /*0068*/ 	.word	0x00000180


	//   ....[1]....
        /*006c*/ 	.word	0x00001a80


	//   ....[2]....
        /*0070*/ 	.word	0x00001ae0


	//   ....[3]....
        /*0074*/ 	.word	0x00003120


	//----- nvinfo : EIATTR_MAX_THREADS
	.align		4
.L_581:
        /*0078*/ 	.byte	0x04, 0x05
        /*007a*/ 	.short	(.L_583 - .L_582)
.L_582:
        /*007c*/ 	.word	0x00000200
        /*0080*/ 	.word	0x00000001
        /*0084*/ 	.word	0x00000001


	//----- nvinfo : EIATTR_CRS_STACK_SIZE
	.align		4
.L_583:
        /*0088*/ 	.byte	0x04, 0x1e
        /*008a*/ 	.short	(.L_585 - .L_584)
.L_584:
        /*008c*/ 	.word	0x00000000


	//----- nvinfo : EIATTR_CBANK_PARAM_SIZE
	.align		4
.L_585:
        /*0090*/ 	.byte	0x03, 0x19
        /*0092*/ 	.short	0x0c70


	//----- nvinfo : EIATTR_PARAM_CBANK
	.align		4
        /*0094*/ 	.byte	0x04, 0x0a
        /*0096*/ 	.short	(.L_587 - .L_586)
	.align		4
.L_586:
        /*0098*/ 	.word	index@(.nv.constant0._ZN2at6native63_GLOBAL__N__862fb238_30_ForeachBinaryOpScalarTensor_cu_64fe0ca525multi_tensor_apply_kernelINS1_18TensorListMetadataILi2EEENS1_27BinaryOpScalarTensorFunctorIN3c107complexIdEELi2ELi1ELi1EEEJSt7dividesIS8_EPS8_S8_EEEvT_T0_DpT1_)
        /*009c*/ 	.short	0x0210
        /*009e*/ 	.short	0x0c70


	//----- nvinfo : EIATTR_SW_WAR
	.align		4
.L_587:
        /*00a0*/ 	.byte	0x04, 0x36
        /*00a2*/ 	.short	(.L_589 - .L_588)
.L_588:
        /*00a4*/ 	.word	0x00000008
.L_589:


//--------------------- .nv.info._ZN2at6native63_GLOBAL__N__862fb238_30_ForeachBinaryOpScalarTensor_cu_64fe0ca525multi_tensor_apply_kernelINS1_18TensorListMetadataILi2EEENS1_27BinaryOpScalarTensorFunctorIfLi2ELi1ELi1EEEJSt7dividesIfEPffEEEvT_T0_DpT1_ --------------------------
	.section	.nv.info._ZN2at6native63_GLOBAL__N__862fb238_30_ForeachBinaryOpScalarTensor_cu_64fe0ca525multi_tensor_apply_kernelINS1_18TensorListMetadataILi2EEENS1_27BinaryOpScalarTensorFunctorIfLi2ELi1ELi1EEEJSt7dividesIfEPffEEEvT_T0_DpT1_,"",@"SHT_CUDA_INFO"
	.sectionflags	@""
	.align	4


	//----- nvinfo : EIATTR_CUDA_API_VERSION
	.align		4
        /*0000*/ 	.byte	0x04, 0x37
        /*0002*/ 	.short	(.L_591 - .L_590)
.L_590:
        /*0004*/ 	.word	0x00000082


	//----- nvinfo : EIATTR_KPARAM_INFO
	.align		4
.L_591:
        /*0008*/ 	.byte	0x04, 0x17
        /*000a*/ 	.short	(.L_593 - .L_592)
.L_592:
        /*000c*/ 	.word	0x00000000
        /*0010*/ 	.short	0x0004
        /*0012*/ 	.short	0x0c58
        /*0014*/ 	.byte	0x00, 0xf0, 0x11, 0x00


	//----- nvinfo : EIATTR_KPARAM_INFO
	.align		4
.L_593:
        /*0018*/ 	.byte	0x04, 0x17
        /*001a*/ 	.short	(.L_595 - .L_594)
.L_594:
        /*001c*/ 	.word	0x00000000
        /*0020*/ 	.short	0x0003
        /*0022*/ 	.short	0x0c50
        /*0024*/ 	.byte	0x00, 0xf0, 0x21, 0x00


	//----- nvinfo : EIATTR_KPARAM_INFO
	.align		4
.L_595:
        /*0028*/ 	.byte	0x04, 0x17
        /*002a*/ 	.short	(.L_597 - .L_596)
.L_596:
        /*002c*/ 	.word	0x00000000
        /*0030*/ 	.short	0x0002
        /*0032*/ 	.short	0x0c49
        /*0034*/ 	.byte	0x00, 0xf0, 0x05, 0x00


	//----- nvinfo : EIATTR_KPARAM_INFO
	.align		4
.L_597:
        /*0038*/ 	.byte	0x04, 0x17
        /*003a*/ 	.short	(.L_599 - .L_598)
.L_598:
        /*003c*/ 	.word	0x00000000
        /*0040*/ 	.short	0x0001
        /*0042*/ 	.short	0x0c48
        /*0044*/ 	.byte	0x00, 0xf0, 0x05, 0x00


	//----- nvinfo : EIATTR_KPARAM_INFO
	.align		4
.L_599:
        /*0048*/ 	.byte	0x04, 0x17
        /*004a*/ 	.short	(.L_601 - .L_600)
.L_600:
        /*004c*/ 	.word	0x00000000
        /*0050*/ 	.short	0x0000
        /*0052*/ 	.short	0x0000
        /*0054*/ 	.byte	0x00, 0xf0, 0x21, 0x31


	//----- nvinfo : EIATTR_SPARSE_MMA_MASK
	.align		4
.L_601:
        /*0058*/ 	.byte	0x03, 0x50
        /*005a*/ 	.short	0x0000


	//----- nvinfo : EIATTR_MAXREG_COUNT
	.align		4
        /*005c*/ 	.byte	0x03, 0x1b
        /*005e*/ 	.short	0x0080


	//----- nvinfo : EIATTR_MERCURY_ISA_VERSION
	.align		4
        /*0060*/ 	.byte	0x03, 0x5f
        /*0062*/ 	.short	0x0101


	//----- nvinfo : EIATTR_EXIT_INSTR_OFFSETS
	.align		4
        /*0064*/ 	.byte	0x04, 0x1c
        /*0066*/ 	.short	(.L_603 - .L_602)


	//   ....[0]....
.L_602:
        /*0068*/ 	.word	0x00000160


	//   ....[1]....
        /*006c*/ 	.word	0x000005d0


	//   ....[2]....
        /*0070*/ 	.word	0x00000630


	//   ....[3]....
        /*0074*/ 	.word	0x00000800


	//----- nvinfo : EIATTR_MAX_THREADS
	.align		4
.L_603:
        /*0078*/ 	.byte	0x04, 0x05
        /*007a*/ 	.short	(.L_605 - .L_604)
.L_604:
        /*007c*/ 	.word	0x00000200
        /*0080*/ 	.word	0x00000001
        /*0084*/ 	.word	0x00000001


	//----- nvinfo : EIATTR_CRS_STACK_SIZE
	.align		4
.L_605:
        /*0088*/ 	.byte	0x04, 0x1e
        /*008a*/ 	.short	(.L_607 - .L_606)
.L_606:
        /*008c*/ 	.word	0x00000000


	//----- nvinfo : EIATTR_CBANK_PARAM_SIZE
	.align		4
.L_607:
        /*0090*/ 	.byte	0x03, 0x19
        /*0092*/ 	.short	0x0c5c


	//----- nvinfo : EIATTR_PARAM_CBANK
	.align		4
        /*0094*/ 	.byte	0x04, 0x0a
        /*0096*/ 	.short	(.L_609 - .L_608)
	.align		4
.L_608:
        /*0098*/ 	.word	index@(.nv.constant0._ZN2at6native63_GLOBAL__N__862fb238_30_ForeachBinaryOpScalarTensor_cu_64fe0ca525multi_tensor_apply_kernelINS1_18TensorListMetadataILi2EEENS1_27BinaryOpScalarTensorFunctorIfLi2ELi1ELi1EEEJSt7dividesIfEPffEEEvT_T0_DpT1_)
        /*009c*/ 	.short	0x0210
        /*009e*/ 	.short	0x0c5c


	//----- nvinfo : EIATTR_SW_WAR
	.align		4
.L_609:
        /*00a0*/ 	.byte	0x04, 0x36
        /*00a2*/ 	.short	(.L_611 - .L_610)
.L_610:
        /*00a4*/ 	.word	0x00000008
.L_611:


//--------------------- .nv.info._ZN2at6native63_GLOBAL__N__862fb238_30_ForeachBinaryOpScalarTensor_cu_64fe0ca525multi_tensor_apply_kernelINS1_18TensorListMetadataILi2EEENS1_27BinaryOpScalarTensorFunctorIdLi2ELi1ELi1EEEJSt7dividesIdEPddEEEvT_T0_DpT1_ --------------------------
	.section	.nv.info._ZN2at6native63_GLOBAL__N__862fb238_30_ForeachBinaryOpScalarTensor_cu_64fe0ca525multi_tensor_apply_kernelINS1_18TensorListMetadataILi2EEENS1_27BinaryOpScalarTensorFunctorIdLi2ELi1ELi1EEEJSt7dividesIdEPddEEEvT_T0_DpT1_,"",@"SHT_CUDA_INFO"
	.sectionflags	@""
	.align	4


	//----- nvinfo : EIATTR_CUDA_API_VERSION
	.align		4
        /*0000*/ 	.byte	0x04, 0x37
        /*0002*/ 	.short	(.L_613 - .L_612)
.L_612:
        /*0004*/ 	.word	0x00000082


	//----- nvinfo : EIATTR_KPARAM_INFO
	.align		4
.L_613:
        /*0008*/ 	.byte	0x04, 0x17
        /*000a*/ 	.short	(.L_615 - .L_614)
.L_614:
        /*000c*/ 	.word	0x00000000
        /*0010*/ 	.short	0x0004
        /*0012*/ 	.short	0x0c58
        /*0014*/ 	.byte	0x00, 0xf0, 0x21, 0x00


	//----- nvinfo : EIATTR_KPARAM_INFO
	.align		4
.L_615:
        /*0018*/ 	.byte	0x04, 0x17
        /*001a*/ 	.short	(.L_617 - .L_616)
.L_616:
        /*001c*/ 	.word	0x00000000
        /*0020*/ 	.short	0x0003
        /*0022*/ 	.short	0x0c50
        /*0024*/ 	.byte	0x00, 0xf0, 0x21, 0x00


	//----- nvinfo : EIATTR_KPARAM_INFO
	.align		4
.L_617:
        /*0028*/ 	.byte	0x04, 0x17
        /*002a*/ 	.short	(.L_619 - .L_618)
.L_618:
        /*002c*/ 	.word	0x00000000
        /*0030*/ 	.short	0x0002
        /*0032*/ 	.short	0x0c49
        /*0034*/ 	.byte	0x00, 0xf0, 0x05, 0x00


	//----- nvinfo : EIATTR_KPARAM_INFO
	.align		4
.L_619:
        /*0038*/ 	.byte	0x04, 0x17
        /*003a*/ 	.short	(.L_621 - .L_620)
.L_620:
        /*003c*/ 	.word	0x00000000
        /*0040*/ 	.short	0x0001
        /*0042*/ 	.short	0x0c48
        /*0044*/ 	.byte	0x00, 0xf0, 0x05, 0x00


	//----- nvinfo : EIATTR_KPARAM_INFO
	.align		4
.L_621:
        /*0048*/ 	.byte	0x04, 0x17
        /*004a*/ 	.short	(.L_623 - .L_622)
.L_622:
        /*004c*/ 	.word	0x00000000
        /*0050*/ 	.short	0x0000
        /*0052*/ 	.short	0x0000
        /*0054*/ 	.byte	0x00, 0xf0, 0x21, 0x31


	//----- nvinfo : EIATTR_SPARSE_MMA_MASK
	.align		4
.L_623:
        /*0058*/ 	.byte	0x03, 0x50
        /*005a*/ 	.short	0x0000


	//----- nvinfo : EIATTR_MAXREG_COUNT
	.align		4
        /*005c*/ 	.byte	0x03, 0x1b
        /*005e*/ 	.short	0x0080


	//----- nvinfo : EIATTR_ANNOTATIONS
	.align		4
        /*0060*/ 	.byte	0x04, 0x55
        /*0062*/ 	.short	(.L_625 - .L_624)


	//   ....[0]....
.L_624:
        /*0064*/ 	.word	0x00000001
        /*0068*/ 	.byte	0x80, 0x14, 0x00, 0x00, 0x01, 0x00, 0x00, 0x00, 0xd0, 0x15, 0x00, 0x00


	//----- nvinfo : EIATTR_MERCURY_ISA_VERSION
	.align		4
.L_625:
        /*0074*/ 	.byte	0x03, 0x5f
        /*0076*/ 	.short	0x0101


	//----- nvinfo : EIATTR_EXIT_INSTR_OFFSETS
	.align		4
        /*0078*/ 	.byte	0x04, 0x1c
        /*007a*/ 	.short	(.L_627 - .L_626)


	//   ....[0]....
.L_626:
        /*007c*/ 	.word	0x00000190


	//   ....[1]....
        /*0080*/ 	.word	0x00000bf0


	//   ....[2]....
        /*0084*/ 	.word	0x00000c50


	//   ....[3]....
        /*0088*/ 	.word	0x000013d0


	//----- nvinfo : EIATTR_MAX_THREADS
	.align		4
.L_627:
        /*008c*/ 	.byte	0x04, 0x05
        /*008e*/ 	.short	(.L_629 - .L_628)
.L_628:
        /*0090*/ 	.word	0x00000200
        /*0094*/ 	.word	0x00000001
        /*0098*/ 	.word	0x00000001


	//----- nvinfo : EIATTR_CRS_STACK_SIZE
	.align		4
.L_629:
        /*009c*/ 	.byte	0x04, 0x1e
        /*009e*/ 	.short	(.L_631 - .L_630)
.L_630:
        /*00a0*/ 	.word	0x00000000


	//----- nvinfo : EIATTR_CBANK_PARAM_SIZE
	.align		4
.L_631:
        /*00a4*/ 	.byte	0x03, 0x19
        /*00a6*/ 	.short	0x0c60


	//----- nvinfo : EIATTR_PARAM_CBANK
	.align		4
        /*00a8*/ 	.byte	0x04, 0x0a
        /*00aa*/ 	.short	(.L_633 - .L_632)
	.align		4
.L_632:
        /*00ac*/ 	.word	index@(.nv.constant0._ZN2at6native63_GLOBAL__N__862fb238_30_ForeachBinaryOpScalarTensor_cu_64fe0ca525multi_tensor_apply_kernelINS1_18TensorListMetadataILi2EEENS1_27BinaryOpScalarTensorFunctorIdLi2ELi1ELi1EEEJSt7dividesIdEPddEEEvT_T0_DpT1_)
        /*00b0*/ 	.short	0x0210
        /*00b2*/ 	.short	0x0c60


	//----- nvinfo : EIATTR_SW_WAR
	.align		4
.L_633:
        /*00b4*/ 	.byte	0x04, 0x36
        /*00b6*/ 	.short	(.L_635 - .L_634)
.L_634:
        /*00b8*/ 	.word	0x00000008
.L_635:


//--------------------- .nv.info._ZN2at6native63_GLOBAL__N__862fb238_30_ForeachBinaryOpScalarTensor_cu_64fe0ca525multi_tensor_apply_kernelINS1_18TensorListMetadataILi2EEENS1_27BinaryOpScalarTensorFunctorIsLi2ELi1ELi1EEEJSt7dividesIsEPssEEEvT_T0_DpT1_ --------------------------
	.section	.nv.info._ZN2at6native63_GLOBAL__N__862fb238_30_ForeachBinaryOpScalarTensor_cu_64fe0ca525multi_tensor_apply_kernelINS1_18TensorListMetadataILi2EEENS1_27BinaryOpScalarTensorFunctorIsLi2ELi1ELi1EEEJSt7dividesIsEPssEEEvT_T0_DpT1_,"",@"SHT_CUDA_INFO"
	.sectionflags	@""
	.align	4


	//----- nvinfo : EIATTR_CUDA_API_VERSION
	.align		4
        /*0000*/ 	.byte	0x04, 0x37
        /*0002*/ 	.short	(.L_637 - .L_636)
.L_636:
        /*0004*/ 	.word	0x00000082


	//----- nvinfo : EIATTR_KPARAM_INFO
	.align		4
.L_637:
        /*0008*/ 	.byte	0x04, 0x17
        /*000a*/ 	.short	(.L_639 - .L_638)
.L_638:
        /*000c*/ 	.word	0x00000000
        /*0010*/ 	.short	0x0004
        /*0012*/ 	.short	0x0c58
        /*0014*/ 	.byte	0x00, 0xf0, 0x09, 0x00


	//----- nvinfo : EIATTR_KPARAM_INFO
	.align		4
.L_639:
        /*0018*/ 	.byte	0x04, 0x17
        /*001a*/ 	.short	(.L_641 - .L_640)
.L_640:
        /*001c*/ 	.word	0x00000000
        /*0020*/ 	.short	0x0003
        /*0022*/ 	.short	0x0c50
        /*0024*/ 	.byte	0x00, 0xf0, 0x21, 0x00


	//----- nvinfo : EIATTR_KPARAM_INFO
	.align		4
.L_641:
        /*0028*/ 	.byte	0x04, 0x17
        /*002a*/ 	.short	(.L_643 - .L_642)
.L_642:
        /*002c*/ 	.word	0x00000000
        /*0030*/ 	.short	0x0002
        /*0032*/ 	.short	0x0c49
        /*0034*/ 	.byte	0x00, 0xf0, 0x05, 0x00


	//----- nvinfo : EIATTR_KPARAM_INFO
	.align		4
.L_643:
        /*0038*/ 	.byte	0x04, 0x17
        /*003a*/ 	.short	(.L_645 - .L_644)
.L_644:
        /*003c*/ 	.word	0x00000000
        /*0040*/ 	.short	0x0001
        /*0042*/ 	.short	0x0c48
        /*0044*/ 	.byte	0x00, 0xf0, 0x05, 0x00


	//----- nvinfo : EIATTR_KPARAM_INFO
	.align		4
.L_645:
        /*0048*/ 	.byte	0x04, 0x17
        /*004a*/ 	.short	(.L_647 - .L_646)
.L_646:
        /*004c*/ 	.word	0x00000000
        /*0050*/ 	.short	0x0000
        /*0052*/ 	.short	0x0000
        /*0054*/ 	.byte	0x00, 0xf0, 0x21, 0x31


	//----- nvinfo : EIATTR_SPARSE_MMA_MASK
	.align		4
.L_647:
        /*0058*/ 	.byte	0x03, 0x50
        /*005a*/ 	.short	0x0000


	//----- nvinfo : EIATTR_MAXREG_COUNT
	.align		4
        /*005c*/ 	.byte	0x03, 0x1b
        /*005e*/ 	.short	0x0080


	//----- nvinfo : EIATTR_MERCURY_ISA_VERSION
	.align		4
        /*0060*/ 	.byte	0x03, 0x5f
        /*0062*/ 	.short	0x0101


	//----- nvinfo : EIATTR_EXIT_INSTR_OFFSETS
	.align		4
        /*0064*/ 	.byte	0x04, 0x1c
        /*0066*/ 	.short	(.L_649 - .L_648)


	//   ....[0]....
.L_648:
        /*0068*/ 	.word	0x00000180


	//   ....[1]....
        /*006c*/ 	.word	0x00000a10


	//   ....[2]....
        /*0070*/ 	.word	0x00000a70


	//   ....[3]....
        /*0074*/ 	.word	0x00001050


	//----- nvinfo : EIATTR_MAX_THREADS
	.align		4
.L_649:
        /*0078*/ 	.byte	0x04, 0x05
        /*007a*/ 	.short	(.L_651 - .L_650)
.L_650:
        /*007c*/ 	.word	0x00000200
        /*0080*/ 	.word	0x00000001
        /*0084*/ 	.word	0x00000001


	//----- nvinfo : EIATTR_CRS_STACK_SIZE
	.align		4
.L_651:
        /*0088*/ 	.byte	0x04, 0x1e
        /*008a*/ 	.short	(.L_653 - .L_652)
.L_652:
        /*008c*/ 	.word	0x00000000


	//----- nvinfo : EIATTR_CBANK_PARAM_SIZE
	.align		4
.L_653:
        /*0090*/ 	.byte	0x03, 0x19
        /*0092*/ 	.short	0x0c5a


	//----- nvinfo : EIATTR_PARAM_CBANK
	.align		4
        /*0094*/ 	.byte	0x04, 0x0a
        /*0096*/ 	.short	(.L_655 - .L_654)
	.align		4
.L_654:
        /*0098*/ 	.word	index@(.nv.constant0._ZN2at6native63_GLOBAL__N__862fb238_30_ForeachBinaryOpScalarTensor_cu_64fe0ca525multi_tensor_apply_kernelINS1_18TensorListMetadataILi2EEENS1_27BinaryOpScalarTensorFunctorIsLi2ELi1ELi1EEEJSt7dividesIsEPssEEEvT_T0_DpT1_)
        /*009c*/ 	.short	0x0210
        /*009e*/ 	.short	0x0c5a


	//----- nvinfo : EIATTR_SW_WAR
	.align		4
.L_655:
        /*00a0*/ 	.byte	0x04, 0x36
        /*00a2*/ 	.short	(.L_657 - .L_656)
.L_656:
        /*00a4*/ 	.word	0x00000008
.L_657:


//--------------------- .nv.info._ZN2at6native63_GLOBAL__N__862fb238_30_ForeachBinaryOpScalarTensor_cu_64fe0ca525multi_tensor_apply_kernelINS1_18TensorListMetadataILi2EEENS1_27BinaryOpScalarTensorFunctorIlLi2ELi1ELi1EEEJSt7dividesIlEPllEEEvT_T0_DpT1_ --------------------------
	.section	.nv.info._ZN2at6native63_GLOBAL__N__862fb238_30_ForeachBinaryOpScalarTensor_cu_64fe0ca525multi_tensor_apply_kernelINS1_18TensorListMetadataILi2EEENS1_27BinaryOpScalarTensorFunctorIlLi2ELi1ELi1EEEJSt7dividesIlEPllEEEvT_T0_DpT1_,"",@"SHT_CUDA_INFO"
	.sectionflags	@""
	.align	4


	//----- nvinfo : EIATTR_CUDA_API_VERSION
	.align		4
        /*0000*/ 	.byte	0x04, 0x37
        /*0002*/ 	.short	(.L_659 - .L_658)
.L_658:
        /*0004*/ 	.word	0x00000082


	//----- nvinfo : EIATTR_KPARAM_INFO
	.align		4
.L_659:
        /*0008*/ 	.byte	0x04, 0x17
        /*000a*/ 	.short	(.L_661 - .L_660)
.L_660:
        /*000c*/ 	.word	0x00000000
        /*0010*/ 	.short	0x0004
        /*0012*/ 	.short	0x0c58
        /*0014*/ 	.byte	0x00, 0xf0, 0x21, 0x00


	//----- nvinfo : EIATTR_KPARAM_INFO
	.align		4
.L_661:
        /*0018*/ 	.byte	0x04, 0x17
        /*001a*/ 	.short	(.L_663 - .L_662)
.L_662:
        /*001c*/ 	.word	0x00000000
        /*0020*/ 	.short	0x0003
        /*0022*/ 	.short	0x0c50
        /*0024*/ 	.byte	0x00, 0xf0, 0x21, 0x00


	//----- nvinfo : EIATTR_KPARAM_INFO
	.align		4
.L_663:
        /*0028*/ 	.byte	0x04, 0x17
        /*002a*/ 	.short	(.L_665 - .L_664)
.L_664:
        /*002c*/ 	.word	0x00000000
        /*0030*/ 	.short	0x0002
        /*0032*/ 	.short	0x0c49
        /*0034*/ 	.byte	0x00, 0xf0, 0x05, 0x00


	//----- nvinfo : EIATTR_KPARAM_INFO
	.align		4
.L_665:
        /*0038*/ 	.byte	0x04, 0x17
        /*003a*/ 	.short	(.L_667 - .L_666)
.L_666:
        /*003c*/ 	.word	0x00000000
        /*0040*/ 	.short	0x0001
        /*0042*/ 	.short	0x0c48
        /*0044*/ 	.byte	0x00, 0xf0, 0x05, 0x00


	//----- nvinfo : EIATTR_KPARAM_INFO
	.align		4
.L_667:
        /*0048*/ 	.byte	0x04, 0x17
        /*004a*/ 	.short	(.L_669 - .L_668)
.L_668:
        /*004c*/ 	.word	0x00000000
        /*0050*/ 	.short	0x0000
        /*0052*/ 	.short	0x0000
        /*0054*/ 	.byte	0x00, 0xf0, 0x21, 0x31


	//----- nvinfo : EIATTR_SPARSE_MMA_MASK
	.align		4
.L_669:
        /*0058*/ 	.byte	0x03, 0x50
        /*005a*/ 	.short	0x0000


	//----- nvinfo : EIATTR_MAXREG_COUNT
	.align		4
        /*005c*/ 	.byte	0x03, 0x1b
        /*005e*/ 	.short	0x0080


	//----- nvinfo : EIATTR_MERCURY_ISA_VERSION
	.align		4
        /*0060*/ 	.byte	0x03, 0x5f
        /*0062*/ 	.short	0x0101


	//----- nvinfo : EIATTR_EXIT_INSTR_OFFSETS
	.align		4
        /*0064*/ 	.byte	0x04, 0x1c
        /*0066*/ 	.short	(.L_671 - .L_670)


	//   ....[0]....
.L_670:
        /*0068*/ 	.word	0x00000180


	//   ....[1]....
        /*006c*/ 	.word	0x00000f00


	//   ....[2]....
        /*0070*/ 	.word	0x00000f60


	//   ....[3]....
        /*0074*/ 	.word	0x00001970


	//----- nvinfo : EIATTR_MAX_THREADS
	.align		4
.L_671:
        /*0078*/ 	.byte	0x04, 0x05
        /*007a*/ 	.short	(.L_673 - .L_672)
.L_672:
        /*007c*/ 	.word	0x00000200
        /*0080*/ 	.word	0x00000001
        /*0084*/ 	.word	0x00000001


	//----- nvinfo : EIATTR_CRS_STACK_SIZE
	.align		4
.L_673:
        /*0088*/ 	.byte	0x04, 0x1e
        /*008a*/ 	.short	(.L_675 - .L_674)
.L_674:
        /*008c*/ 	.word	0x00000000


	//----- nvinfo : EIATTR_CBANK_PARAM_SIZE
	.align		4
.L_675:
        /*0090*/ 	.byte	0x03, 0x19
        /*0092*/ 	.short	0x0c60


	//----- nvinfo : EIATTR_PARAM_CBANK
	.align		4
        /*0094*/ 	.byte	0x04, 0x0a
        /*0096*/ 	.short	(.L_677 - .L_676)
	.align		4
.L_676:
        /*0098*/ 	.word	index@(.nv.constant0._ZN2at6native63_GLOBAL__N__862fb238_30_ForeachBinaryOpScalarTensor_cu_64fe0ca525multi_tensor_apply_kernelINS1_18TensorListMetadataILi2EEENS1_27BinaryOpScalarTensorFunctorIlLi2ELi1ELi1EEEJSt7dividesIlEPllEEEvT_T0_DpT1_)
        /*009c*/ 	.short	0x0210
        /*009e*/ 	.short	0x0c60


	//----- nvinfo : EIATTR_SW_WAR
	.align		4
.L_677:
        /*00a0*/ 	.byte	0x04, 0x36
        /*00a2*/ 	.short	(.L_679 - .L_678)
.L_678:
        /*00a4*/ 	.word	0x00000008
.L_679:


//--------------------- .nv.info._ZN2at6native63_GLOBAL__N__862fb238_30_ForeachBinaryOpScalarTensor_cu_64fe0ca525multi_tensor_apply_kernelINS1_18TensorListMetadataILi2EEENS1_27BinaryOpScalarTensorFunctorIiLi2ELi1ELi1EEEJSt7dividesIiEPiiEEEvT_T0_DpT1_ --------------------------
	.section	.nv.info._ZN2at6native63_GLOBAL__N__862fb238_30_ForeachBinaryOpScalarTensor_cu_64fe0ca525multi_tensor_apply_kernelINS1_18TensorListMetadataILi2EEENS1_27BinaryOpScalarTensorFunctorIiLi2ELi1ELi1EEEJSt7dividesIiEPiiEEEvT_T0_DpT1_,"",@"SHT_CUDA_INFO"
	.sectionflags	@""
	.align	4


	//----- nvinfo : EIATTR_CUDA_API_VERSION
	.align		4
        /*0000*/ 	.byte	0x04, 0x37
        /*0002*/ 	.short	(.L_681 - .L_680)
.L_680:
        /*0004*/ 	.word	0x00000082


	//----- nvinfo : EIATTR_KPARAM_INFO
	.align		4
.L_681:
        /*0008*/ 	.byte	0x04, 0x17
        /*000a*/ 	.short	(.L_683 - .L_682)
.L_682:
        /*000c*/ 	.word	0x00000000
        /*0010*/ 	.short	0x0004
        /*0012*/ 	.short	0x0c58
        /*0014*/ 	.byte	0x00, 0xf0, 0x11, 0x00


	//----- nvinfo : EIATTR_KPARAM_INFO
	.align		4
.L_683:
        /*0018*/ 	.byte	0x04, 0x17
        /*001a*/ 	.short	(.L_685 - .L_684)
.L_684:
        /*001c*/ 	.word	0x00000000
        /*0020*/ 	.short	0x0003
        /*0022*/ 	.short	0x0c50
        /*0024*/ 	.byte	0x00, 0xf0, 0x21, 0x00


	//----- nvinfo : EIATTR_KPARAM_INFO
	.align		4
.L_685:
        /*0028*/ 	.byte	0x04, 0x17
        /*002a*/ 	.short	(.L_687 - .L_686)
.L_686:
        /*002c*/ 	.word	0x00000000
        /*0030*/ 	.short	0x0002
        /*0032*/ 	.short	0x0c49
        /*0034*/ 	.byte	0x00, 0xf0, 0x05, 0x00


	//----- nvinfo : EIATTR_KPARAM_INFO
	.align		4
.L_687:
        /*0038*/ 	.byte	0x04, 0x17
        /*003a*/ 	.short	(.L_689 - .L_688)
.L_688:
        /*003c*/ 	.word	0x00000000
        /*0040*/ 	.short	0x0001
        /*0042*/ 	.short	0x0c48
        /*0044*/ 	.byte	0x00, 0xf0, 0x05, 0x00


	//----- nvinfo : EIATTR_KPARAM_INFO
	.align		4
.L_689:
        /*0048*/ 	.byte	0x04, 0x17
        /*004a*/ 	.short	(.L_691 - .L_690)
.L_690:
        /*004c*/ 	.word	0x00000000
        /*0050*/ 	.short	0x0000
        /*0052*/ 	.short	0x0000
        /*0054*/ 	.byte	0x00, 0xf0, 0x21, 0x31


	//----- nvinfo : EIATTR_SPARSE_MMA_MASK
	.align		4
.L_691:
        /*0058*/ 	.byte	0x03, 0x50
        /*005a*/ 	.short	0x0000


	//----- nvinfo : EIATTR_MAXREG_COUNT
	.align		4
        /*005c*/ 	.byte	0x03, 0x1b
        /*005e*/ 	.short	0x0080


	//----- nvinfo : EIATTR_MERCURY_ISA_VERSION
	.align		4
        /*0060*/ 	.byte	0x03, 0x5f
        /*0062*/ 	.short	0x0101


	//----- nvinfo : EIATTR_EXIT_INSTR_OFFSETS
	.align		4
        /*0064*/ 	.byte	0x04, 0x1c
        /*0066*/ 	.short	(.L_693 - .L_692)


	//   ....[0]....
.L_692:
        /*0068*/ 	.word	0x00000180


	//   ....[1]....
        /*006c*/ 	.word	0x000009a0


	//   ....[2]....
        /*0070*/ 	.word	0x00000a00


	//   ....[3]....
        /*0074*/ 	.word	0x00000f60


	//----- nvinfo : EIATTR_MAX_THREADS
	.align		4
.L_693:
        /*0078*/ 	.byte	0x04, 0x05
        /*007a*/ 	.short	(.L_695 - .L_694)
.L_694:
        /*007c*/ 	.word	0x00000200
        /*0080*/ 	.word	0x00000001
        /*0084*/ 	.word	0x00000001


	//----- nvinfo : EIATTR_CRS_STACK_SIZE
	.align		4
.L_695:
        /*0088*/ 	.byte	0x04, 0x1e
        /*008a*/ 	.short	(.L_697 - .L_696)
.L_696:
        /*008c*/ 	.word	0x00000000


	//----- nvinfo : EIATTR_CBANK_PARAM_SIZE
	.align		4
.L_697:
        /*0090*/ 	.byte	0x03, 0x19
        /*0092*/ 	.short	0x0c5c


	//----- nvinfo : EIATTR_PARAM_CBANK
	.align		4
        /*0094*/ 	.byte	0x04, 0x0a
        /*0096*/ 	.short	(.L_699 - .L_698)
	.align		4
.L_698:
        /*0098*/ 	.word	index@(.nv.constant0._ZN2at6native63_GLOBAL__N__862fb238_30_ForeachBinaryOpScalarTensor_cu_64fe0ca525multi_tensor_apply_kernelINS1_18TensorListMetadataILi2EEENS1_27BinaryOpScalarTensorFunctorIiLi2ELi1ELi1EEEJSt7dividesIiEPiiEEEvT_T0_DpT1_)
        /*009c*/ 	.short	0x0210
        /*009e*/ 	.short	0x0c5c


	//----- nvinfo : EIATTR_SW_WAR
	.align		4
.L_699:
        /*00a0*/ 	.byte	0x04, 0x36
        /*00a2*/ 	.short	(.L_701 - .L_700)
.L_700:
        /*00a4*/ 	.word	0x00000008
.L_701:


//--------------------- .nv.info._ZN2at6native63_GLOBAL__N__862fb238_30_ForeachBinaryOpScalarTensor_cu_64fe0ca525multi_tensor_apply_kernelINS1_18TensorListMetadataILi2EEENS1_27BinaryOpScalarTensorFunctorIaLi2ELi1ELi1EEEJSt7dividesIaEPaaEEEvT_T0_DpT1_ --------------------------
	.section	.nv.info._ZN2at6native63_GLOBAL__N__862fb238_30_ForeachBinaryOpScalarTensor_cu_64fe0ca525multi_tensor_apply_kernelINS1_18TensorListMetadataILi2EEENS1_27BinaryOpScalarTensorFunctorIaLi2ELi1ELi1EEEJSt7dividesIaEPaaEEEvT_T0_DpT1_,"",@"SHT_CUDA_INFO"
	.sectionflags	@""
	.align	4


	//----- nvinfo : EIATTR_CUDA_API_VERSION
	.align		4
        /*0000*/ 	.byte	0x04, 0x37
        /*0002*/ 	.short	(.L_703 - .L_702)
.L_702:
        /*0004*/ 	.word	0x00000082


	//----- nvinfo : EIATTR_KPARAM_INFO
	.align		4
.L_703:
        /*0008*/ 	.byte	0x04, 0x17
        /*000a*/ 	.short	(.L_705 - .L_704)
.L_704:
        /*000c*/ 	.word	0x00000000
        /*0010*/ 	.short	0x0004
        /*0012*/ 	.short	0x0c58
        /*0014*/ 	.byte	0x00, 0xf0, 0x05, 0x00


	//----- nvinfo : EIATTR_KPARAM_INFO
	.align		4
.L_705:
        /*0018*/ 	.byte	0x04, 0x17
        /*001a*/ 	.short	(.L_707 - .L_706)
.L_706:
        /*001c*/ 	.word	0x00000000
        /*0020*/ 	.short	0x0003
        /*0022*/ 	.short	0x0c50
        /*0024*/ 	.byte	0x00, 0xf0, 0x21, 0x00


	//----- nvinfo : EIATTR_KPARAM_INFO
	.align		4
.L_707:
        /*0028*/ 	.byte	0x04, 0x17
        /*002a*/ 	.short	(.L_709 - .L_708)
.L_708:
        /*002c*/ 	.word	0x00000000
        /*0030*/ 	.short	0x0002
        /*0032*/ 	.short	0x0c49
        /*0034*/ 	.byte	0x00, 0xf0, 0x05, 0x00


	//----- nvinfo : EIATTR_KPARAM_INFO
	.align		4
.L_709:
        /*0038*/ 	.byte	0x04, 0x17
        /*003a*/ 	.short	(.L_711 - .L_710)
.L_710:
        /*003c*/ 	.word	0x00000000
        /*0040*/ 	.short	0x0001
        /*0042*/ 	.short	0x0c48
        /*0044*/ 	.byte	0x00, 0xf0, 0x05, 0x00


	//----- nvinfo : EIATTR_KPARAM_INFO
	.align		4
.L_711:
        /*0048*/ 	.byte	0x04, 0x17
        /*004a*/ 	.short	(.L_713 - .L_712)
.L_712:
        /*004c*/ 	.word	0x00000000
        /*0050*/ 	.short	0x0000
        /*0052*/ 	.short	0x0000
        /*0054*/ 	.byte	0x00, 0xf0, 0x21, 0x31


	//----- nvinfo : EIATTR_SPARSE_MMA_MASK
	.align		4
.L_713:
        /*0058*/ 	.byte	0x03, 0x50
        /*005a*/ 	.short	0x0000


	//----- nvinfo : EIATTR_MAXREG_COUNT
	.align		4
        /*005c*/ 	.byte	0x03, 0x1b
        /*005e*/ 	.short	0x0080


	//----- nvinfo : EIATTR_MERCURY_ISA_VERSION
	.align		4
        /*0060*/ 	.byte	0x03, 0x5f
        /*0062*/ 	.short	0x0101


	//----- nvinfo : EIATTR_EXIT_INSTR_OFFSETS
	.align		4
        /*0064*/ 	.byte	0x04, 0x1c
        /*0066*/ 	.short	(.L_715 - .L_714)


	//   ....[0]....
.L_714:
        /*0068*/ 	.word	0x00000190


	//   ....[1]....
        /*006c*/ 	.word	0x00000a60


	//   ....[2]....
        /*0070*/ 	.word	0x00000ac0


	//   ....[3]....
        /*0074*/ 	.word	0x000010e0


	//----- nvinfo : EIATTR_MAX_THREADS
	.align		4
.L_715:
        /*0078*/ 	.byte	0x04, 0x05
        /*007a*/ 	.short	(.L_717 - .L_716)
.L_716:
        /*007c*/ 	.word	0x00000200
        /*0080*/ 	.word	0x00000001
        /*0084*/ 	.word	0x00000001


	//----- nvinfo : EIATTR_CRS_STACK_SIZE
	.align		4
.L_717:
        /*0088*/ 	.byte	0x04, 0x1e
        /*008a*/ 	.short	(.L_719 - .L_718)
.L_718:
        /*008c*/ 	.word	0x00000000


	//----- nvinfo : EIATTR_CBANK_PARAM_SIZE
	.align		4
.L_719:
        /*0090*/ 	.byte	0x03, 0x19
        /*0092*/ 	.short	0x0c59


	//----- nvinfo : EIATTR_PARAM_CBANK
	.align		4
        /*0094*/ 	.byte	0x04, 0x0a
        /*0096*/ 	.short	(.L_721 - .L_720)
	.align		4
.L_720:
        /*0098*/ 	.word	index@(.nv.constant0._ZN2at6native63_GLOBAL__N__862fb238_30_ForeachBinaryOpScalarTensor_cu_64fe0ca525multi_tensor_apply_kernelINS1_18TensorListMetadataILi2EEENS1_27BinaryOpScalarTensorFunctorIaLi2ELi1ELi1EEEJSt7dividesIaEPaaEEEvT_T0_DpT1_)
        /*009c*/ 	.short	0x0210
        /*009e*/ 	.short	0x0c59


	//----- nvinfo : EIATTR_SW_WAR
	.align		4
.L_721:
        /*00a0*/ 	.byte	0x04, 0x36
        /*00a2*/ 	.short	(.L_723 - .L_722)
.L_722:
        /*00a4*/ 	.word	0x00000008
.L_723:


//--------------------- .nv.info._ZN2at6native63_GLOBAL__N__862fb238_30_ForeachBinaryOpScalarTensor_cu_64fe0ca525multi_tensor_apply_kernelINS1_18TensorListMetadataILi2EEENS1_27BinaryOpScalarTensorFunctorIhLi2ELi1ELi1EEEJSt7dividesIhEPhhEEEvT_T0_DpT1_ --------------------------
	.section	.nv.info._ZN2at6native63_GLOBAL__N__862fb238_30_ForeachBinaryOpScalarTensor_cu_64fe0ca525multi_tensor_apply_kernelINS1_18TensorListMetadataILi2EEENS1_27BinaryOpScalarTensorFunctorIhLi2ELi1ELi1EEEJSt7dividesIhEPhhEEEvT_T0_DpT1_,"",@"SHT_CUDA_INFO"
	.sectionflags	@""
	.align	4


	//----- nvinfo : EIATTR_CUDA_API_VERSION
	.align		4
        /*0000*/ 	.byte	0x04, 0x37
        /*0002*/ 	.short	(.L_725 - .L_724)
.L_724:
        /*0004*/ 	.word	0x00000082


	//----- nvinfo : EIATTR_KPARAM_INFO
	.align		4
.L_725:
        /*0008*/ 	.byte	0x04, 0x17
        /*000a*/ 	.short	(.L_727 - .L_726)
.L_726:
        /*000c*/ 	.word	0x00000000
        /*0010*/ 	.short	0x0004
        /*0012*/ 	.short	0x0c58
        /*0014*/ 	.byte	0x00, 0xf0, 0x05, 0x00


	//----- nvinfo : EIATTR_KPARAM_INFO
	.align		4
.L_727:
        /*0018*/ 	.byte	0x04, 0x17
        /*001a*/ 	.short	(.L_729 - .L_728)
.L_728:
        /*001c*/ 	.word	0x00000000
        /*0020*/ 	.short	0x0003
        /*0022*/ 	.short	0x0c50
        /*0024*/ 	.byte	0x00, 0xf0, 0x21, 0x00


	//----- nvinfo : EIATTR_KPARAM_INFO
	.align		4
.L_729:
        /*0028*/ 	.byte	0x04, 0x17
        /*002a*/ 	.short	(.L_731 - .L_730)
.L_730:
        /*002c*/ 	.word	0x00000000
        /*0030*/ 	.short	0x0002
        /*0032*/ 	.short	0x0c49
        /*0034*/ 	.byte	0x00, 0xf0, 0x05, 0x00


	//----- nvinfo : EIATTR_KPARAM_INFO
	.align		4
.L_731:
        /*0038*/ 	.byte	0x04, 0x17
        /*003a*/ 	.short	(.L_733 - .L_732)
.L_732:
        /*003c*/ 	.word	0x00000000
        /*0040*/ 	.short	0x0001
        /*0042*/ 	.short	0x0c48
        /*0044*/ 	.byte	0x00, 0xf0, 0x05, 0x00


	//----- nvinfo : EIATTR_KPARAM_INFO
	.align		4
.L_733:
        /*0048*/ 	.byte	0x04, 0x17
        /*004a*/ 	.short	(.L_735 - .L_734)
.L_734:
        /*004c*/ 	.word	0x00000000
        /*0050*/ 	.short	0x0000
        /*0052*/ 	.short	0x0000
        /*0054*/ 	.byte	0x00, 0xf0, 0x21, 0x31


	//----- nvinfo : EIATTR_SPARSE_MMA_MASK
	.align		4
.L_735:
        /*0058*/ 	.byte	0x03, 0x50
        /*005a*/ 	.short	0x0000


	//----- nvinfo : EIATTR_MAXREG_COUNT
	.align		4
        /*005c*/ 	.byte	0x03, 0x1b
        /*005e*/ 	.short	0x0080


	//----- nvinfo : EIATTR_MERCURY_ISA_VERSION
	.align		4
        /*0060*/ 	.byte	0x03, 0x5f
        /*0062*/ 	.short	0x0101


	//----- nvinfo : EIATTR_EXIT_INSTR_OFFSETS
	.align		4
        /*0064*/ 	.byte	0x04, 0x1c
        /*0066*/ 	.short	(.L_737 - .L_736)


	//   ....[0]....
.L_736:
        /*0068*/ 	.word	0x00000180


	//   ....[1]....
        /*006c*/ 	.word	0x00000700


	//   ....[2]....
        /*0070*/ 	.word	0x00000760


	//   ....[3]....
        /*0074*/ 	.word	0x00000a40


	//----- nvinfo : EIATTR_MAX_THREADS
	.align		4
.L_737:
        /*0078*/ 	.byte	0x04, 0x05
        /*007a*/ 	.short	(.L_739 - .L_738)
.L_738:
        /*007c*/ 	.word	0x00000200
        /*0080*/ 	.word	0x00000001
        /*0084*/ 	.word	0x00000001


	//----- nvinfo : EIATTR_CRS_STACK_SIZE
	.align		4
.L_739:
        /*0088*/ 	.byte	0x04, 0x1e
        /*008a*/ 	.short	(.L_741 - .L_740)
.L_740:
        /*008c*/ 	.word	0x00000000


	//----- nvinfo : EIATTR_CBANK_PARAM_SIZE
	.align		4
.L_741:
        /*0090*/ 	.byte	0x03, 0x19
        /*0092*/ 	.short	0x0c59


	//----- nvinfo : EIATTR_PARAM_CBANK
	.align		4
        /*0094*/ 	.byte	0x04, 0x0a
        /*0096*/ 	.short	(.L_743 - .L_742)
	.align		4
.L_742:
        /*0098*/ 	.word	index@(.nv.constant0._ZN2at6native63_GLOBAL__N__862fb238_30_ForeachBinaryOpScalarTensor_cu_64fe0ca525multi_tensor_apply_kernelINS1_18TensorListMetadataILi2EEENS1_27BinaryOpScalarTensorFunctorIhLi2ELi1ELi1EEEJSt7dividesIhEPhhEEEvT_T0_DpT1_)
        /*009c*/ 	.short	0x0210
        /*009e*/ 	.short	0x0c59


	//----- nvinfo : EIATTR_SW_WAR
	.align		4
.L_743:
        /*00a0*/ 	.byte	0x04, 0x36
        /*00a2*/ 	.short	(.L_745 - .L_744)
.L_744:
        /*00a4*/ 	.word	0x00000008
.L_745:


//--------------------- .nv.info._ZN2at6native63_GLOBAL__N__862fb238_30_ForeachBinaryOpScalarTensor_cu_64fe0ca525multi_tensor_apply_kernelINS1_18TensorListMetadataILi1EEENS1_27BinaryOpScalarTensorFunctorIN3c108BFloat16ELi1ELi1ELi0EEEJSt7dividesIfEPS7_fEEEvT_T0_DpT1_ --------------------------
	.section	.nv.info._ZN2at6native63_GLOBAL__N__862fb238_30_ForeachBinaryOpScalarTensor_cu_64fe0ca525multi_tensor_apply_kernelINS1_18TensorListMetadataILi1EEENS1_27BinaryOpScalarTensorFunctorIN3c108BFloat16ELi1ELi1ELi0EEEJSt7dividesIfEPS7_fEEEvT_T0_DpT1_,"",@"SHT_CUDA_INFO"
	.sectionflags	@""
	.align	4


	//----- nvinfo : EIATTR_CUDA_API_VERSION
	.align		4
        /*0000*/ 	.byte	0x04, 0x37
        /*0002*/ 	.short	(.L_747 - .L_746)
.L_746:
        /*0004*/ 	.word	0x00000082


	//----- nvinfo : EIATTR_KPARAM_INFO
	.align		4
.L_747:
        /*0008*/ 	.byte	0x04, 0x17
        /*000a*/ 	.short	(.L_749 - .L_748)
.L_748:
        /*000c*/ 	.word	0x00000000
        /*0010*/ 	.short	0x0004
        /*0012*/ 	.short	0x0d38
        /*0014*/ 	.byte	0x00, 0xf0, 0x11, 0x00


	//----- nvinfo : EIATTR_KPARAM_INFO
	.align		4
.L_749:
        /*0018*/ 	.byte	0x04, 0x17
        /*001a*/ 	.short	(.L_751 - .L_750)
.L_750:
        /*001c*/ 	.word	0x00000000
        /*0020*/ 	.short	0x0003
        /*0022*/ 	.short	0x0d30
        /*0024*/ 	.byte	0x00, 0xf0, 0x21, 0x00


	//----- nvinfo : EIATTR_KPARAM_INFO
	.align		4
.L_751:
        /*0028*/ 	.byte	0x04, 0x17
        /*002a*/ 	.short	(.L_753 - .L_752)
.L_752:
        /*002c*/ 	.word	0x00000000
        /*0030*/ 	.short	0x0002
        /*0032*/ 	.short	0x0d29
        /*0034*/ 	.byte	0x00, 0xf0, 0x05, 0x00


	//----- nvinfo : EIATTR_KPARAM_INFO
	.align		4
.L_753:
        /*0038*/ 	.byte	0x04, 0x17
        /*003a*/ 	.short	(.L_755 - .L_754)
.L_754:
        /*003c*/ 	.word	0x00000000
        /*0040*/ 	.short	0x0001
        /*0042*/ 	.short	0x0d28
        /*0044*/ 	.byte	0x00, 0xf0, 0x05, 0x00


	//----- nvinfo : EIATTR_KPARAM_INFO
	.align		4
.L_755:
        /*0048*/ 	.byte	0x04, 0x17
        /*004a*/ 	.short	(.L_757 - .L_756)
.L_756:
        /*004c*/ 	.word	0x00000000
        /*0050*/ 	.short	0x0000
        /*0052*/ 	.short	0x0000
        /*0054*/ 	.byte	0x00, 0xf0, 0xa1, 0x34


	//----- nvinfo : EIATTR_SPARSE_MMA_MASK
	.align		4
.L_757:
        /*0058*/ 	.byte	0x03, 0x50
        /*005a*/ 	.short	0x0000


	//----- nvinfo : EIATTR_MAXREG_COUNT
	.align		4
        /*005c*/ 	.byte	0x03, 0x1b
        /*005e*/ 	.short	0x0080


	//----- nvinfo : EIATTR_MERCURY_ISA_VERSION
	.align		4
        /*0060*/ 	.byte	0x03, 0x5f
        /*0062*/ 	.short	0x0101


	//----- nvinfo : EIATTR_EXIT_INSTR_OFFSETS
	.align		4
        /*0064*/ 	.byte	0x04, 0x1c
        /*0066*/ 	.short	(.L_759 - .L_758)


	//   ....[0]....
.L_758:
        /*0068*/ 	.word	0x00000140


	//   ....[1]....
        /*006c*/ 	.word	0x000005d0


	//   ....[2]....
        /*0070*/ 	.word	0x00000630


	//   ....[3]....
        /*0074*/ 	.word	0x00000850


	//----- nvinfo : EIATTR_MAX_THREADS
	.align		4
.L_759:
        /*0078*/ 	.byte	0x04, 0x05
        /*007a*/ 	.short	(.L_761 - .L_760)
.L_760:
        /*007c*/ 	.word	0x00000200
        /*0080*/ 	.word	0x00000001
        /*0084*/ 	.word	0x00000001


	//----- nvinfo : EIATTR_CRS_STACK_SIZE
	.align		4
.L_761:
        /*0088*/ 	.byte	0x04, 0x1e
        /*008a*/ 	.short	(.L_763 - .L_762)
.L_762:
        /*008c*/ 	.word	0x00000000


	//----- nvinfo : EIATTR_CBANK_PARAM_SIZE
	.align		4
.L_763:
        /*0090*/ 	.byte	0x03, 0x19
        /*0092*/ 	.short	0x0d3c


	//----- nvinfo : EIATTR_PARAM_CBANK
	.align		4
        /*0094*/ 	.byte	0x04, 0x0a
        /*0096*/ 	.short	(.L_765 - .L_764)
	.align		4
.L_764:
        /*0098*/ 	.word	index@(.nv.constant0._ZN2at6native63_GLOBAL__N__862fb238_30_ForeachBinaryOpScalarTensor_cu_64fe0ca525multi_tensor_apply_kernelINS1_18TensorListMetadataILi1EEENS1_27BinaryOpScalarTensorFunctorIN3c108BFloat16ELi1ELi1ELi0EEEJSt7dividesIfEPS7_fEEEvT_T0_DpT1_)
        /*009c*/ 	.short	0x0210
        /*009e*/ 	.short	0x0d3c


	//----- nvinfo : EIATTR_SW_WAR
	.align		4
.L_765:
        /*00a0*/ 	.byte	0x04, 0x36
        /*00a2*/ 	.short	(.L_767 - .L_766)
.L_766:
        /*00a4*/ 	.word	0x00000008
.L_767:


//--------------------- .nv.info._ZN2at6native63_GLOBAL__N__862fb238_30_ForeachBinaryOpScalarTensor_cu_64fe0ca525multi_tensor_apply_kernelINS1_18TensorListMetadataILi1EEENS1_27BinaryOpScalarTensorFunctorIN3c104HalfELi1ELi1ELi0EEEJSt7dividesIfEPS7_fEEEvT_T0_DpT1_ --------------------------
	.section	.nv.info._ZN2at6native63_GLOBAL__N__862fb238_30_ForeachBinaryOpScalarTensor_cu_64fe0ca525multi_tensor_apply_kernelINS1_18TensorListMetadataILi1EEENS1_27BinaryOpScalarTensorFunctorIN3c104HalfELi1ELi1ELi0EEEJSt7dividesIfEPS7_fEEEvT_T0_DpT1_,"",@"SHT_CUDA_INFO"
	.sectionflags	@""
	.align	4


	//----- nvinfo : EIATTR_CUDA_API_VERSION
	.align		4
        /*0000*/ 	.byte	0x04, 0x37
        /*0002*/ 	.short	(.L_769 - .L_768)
.L_768:
        /*0004*/ 	.word	0x00000082


	//----- nvinfo : EIATTR_KPARAM_INFO
	.align		4
.L_769:
        /*0008*/ 	.byte	0x04, 0x17
        /*000a*/ 	.short	(.L_771 - .L_770)
.L_770:
        /*000c*/ 	.word	0x00000000
        /*0010*/ 	.short	0x0004
        /*0012*/ 	.short	0x0d38
        /*0014*/ 	.byte	0x00, 0xf0, 0x11, 0x00


	//----- nvinfo : EIATTR_KPARAM_INFO
	.align		4
.L_771:
        /*0018*/ 	.byte	0x04, 0x17
        /*001a*/ 	.short	(.L_773 - .L_772)
.L_772:
        /*001c*/ 	.word	0x00000000
        /*0020*/ 	.short	0x0003
        /*0022*/ 	.short	0x0d30
        /*0024*/ 	.byte	0x00, 0xf0, 0x21, 0x00


	//----- nvinfo : EIATTR_KPARAM_INFO
	.align		4
.L_773:
        /*0028*/ 	.byte	0x04, 0x17
        /*002a*/ 	.short	(.L_775 - .L_774)
.L_774:
        /*002c*/ 	.word	0x00000000
        /*0030*/ 	.short	0x0002
        /*0032*/ 	.short	0x0d29
        /*0034*/ 	.byte	0x00, 0xf0, 0x05, 0x00


	//----- nvinfo : EIATTR_KPARAM_INFO
	.align		4
.L_775:
        /*0038*/ 	.byte	0x04, 0x17
        /*003a*/ 	.short	(.L_777 - .L_776)
.L_776:
        /*003c*/ 	.word	0x00000000
        /*0040*/ 	.short	0x0001
        /*0042*/ 	.short	0x0d28
        /*0044*/ 	.byte	0x00, 0xf0, 0x05, 0x00


	//----- nvinfo : EIATTR_KPARAM_INFO
	.align		4
.L_777:
        /*0048*/ 	.byte	0x04, 0x17
        /*004a*/ 	.short	(.L_779 - .L_778)
.L_778:
        /*004c*/ 	.word	0x00000000
        /*0050*/ 	.short	0x0000
        /*0052*/ 	.short	0x0000
        /*0054*/ 	.byte	0x00, 0xf0, 0xa1, 0x34


	//----- nvinfo : EIATTR_SPARSE_MMA_MASK
	.align		4
.L_779:
        /*0058*/ 	.byte	0x03, 0x50
        /*005a*/ 	.short	0x0000


	//----- nvinfo : EIATTR_MAXREG_COUNT
	.align		4
        /*005c*/ 	.byte	0x03, 0x1b
        /*005e*/ 	.short	0x0080


	//----- nvinfo : EIATTR_MERCURY_ISA_VERSION
	.align		4
        /*0060*/ 	.byte	0x03, 0x5f
        /*0062*/ 	.short	0x0101


	//----- nvinfo : EIATTR_EXIT_INSTR_OFFSETS
	.align		4
        /*0064*/ 	.byte	0x04, 0x1c
        /*0066*/ 	.short	(.L_781 - .L_780)


	//   ....[0]....
.L_780:
        /*0068*/ 	.word	0x00000140


	//   ....[1]....
        /*006c*/ 	.word	0x000005d0


	//   ....[2]....
        /*0070*/ 	.word	0x00000630


	//   ....[3]....
        /*0074*/ 	.word	0x00000830


	//----- nvinfo : EIATTR_MAX_THREADS
	.align		4
.L_781:
        /*0078*/ 	.byte	0x04, 0x05
        /*007a*/ 	.short	(.L_783 - .L_782)
.L_782:
        /*007c*/ 	.word	0x00000200
        /*0080*/ 	.word	0x00000001
        /*0084*/ 	.word	0x00000001


	//----- nvinfo : EIATTR_CRS_STACK_SIZE
	.align		4
.L_783:
        /*0088*/ 	.byte	0x04, 0x1e
        /*008a*/ 	.short	(.L_785 - .L_784)
.L_784:
        /*008c*/ 	.word	0x00000000


	//----- nvinfo : EIATTR_CBANK_PARAM_SIZE
	.align		4
.L_785:
        /*0090*/ 	.byte	0x03, 0x19
        /*0092*/ 	.short	0x0d3c


	//----- nvinfo : EIATTR_PARAM_CBANK
	.align		4
        /*0094*/ 	.byte	0x04, 0x0a
        /*0096*/ 	.short	(.L_787 - .L_786)
	.align		4
.L_786:
        /*0098*/ 	.word	index@(.nv.constant0._ZN2at6native63_GLOBAL__N__862fb238_30_ForeachBinaryOpScalarTensor_cu_64fe0ca525multi_tensor_apply_kernelINS1_18TensorListMetadataILi1EEENS1_27BinaryOpScalarTensorFunctorIN3c104HalfELi1ELi1ELi0EEEJSt7dividesIfEPS7_fEEEvT_T0_DpT1_)
        /*009c*/ 	.short	0x0210
        /*009e*/ 	.short	0x0d3c


	//----- nvinfo : EIATTR_SW_WAR
	.align		4
.L_787:
        /*00a0*/ 	.byte	0x04, 0x36
        /*00a2*/ 	.short	(.L_789 - .L_788)
.L_788:
        /*00a4*/ 	.word	0x00000008
.L_789:


//--------------------- .nv.info._ZN2at6native63_GLOBAL__N__862fb238_30_ForeachBinaryOpScalarTensor_cu_64fe0ca525multi_tensor_apply_kernelINS1_18TensorListMetadataILi1EEENS1_27BinaryOpScalarTensorFunctorIbLi1ELi1ELi0EEEJSt7dividesIbEPbbEEEvT_T0_DpT1_ --------------------------
	.section	.nv.info._ZN2at6native63_GLOBAL__N__862fb238_30_ForeachBinaryOpScalarTensor_cu_64fe0ca525multi_tensor_apply_kernelINS1_18TensorListMetadataILi1EEENS1_27BinaryOpScalarTensorFunctorIbLi1ELi1ELi0EEEJSt7dividesIbEPbbEEEvT_T0_DpT1_,"",@"SHT_CUDA_INFO"
	.sectionflags	@""
	.align	4


	//----- nvinfo : EIATTR_CUDA_API_VERSION
	.align		4
        /*0000*/ 	.byte	0x04, 0x37
        /*0002*/ 	.short	(.L_791 - .L_790)
.L_790:
        /*0004*/ 	.word	0x00000082


	//----- nvinfo : EIATTR_KPARAM_INFO
	.align		4
.L_791:
        /*0008*/ 	.byte	0x04, 0x17
        /*000a*/ 	.short	(.L_793 - .L_792)
.L_792:
        /*000c*/ 	.word	0x00000000
        /*0010*/ 	.short	0x0004
        /*0012*/ 	.short	0x0d38
        /*0014*/ 	.byte	0x00, 0xf0, 0x05, 0x00


	//----- nvinfo : EIATTR_KPARAM_INFO
	.align		4
.L_793:
        /*0018*/ 	.byte	0x04, 0x17
        /*001a*/ 	.short	(.L_795 - .L_794)
.L_794:
        /*001c*/ 	.word	0x00000000
        /*0020*/ 	.short	0x0003
        /*0022*/ 	.short	0x0d30
        /*0024*/ 	.byte	0x00, 0xf0, 0x21, 0x00


	//----- nvinfo : EIATTR_KPARAM_INFO
	.align		4
.L_795:
        /*0028*/ 	.byte	0x04, 0x17
        /*002a*/ 	.short	(.L_797 - .L_796)
.L_796:
        /*002c*/ 	.word	0x00000000
        /*0030*/ 	.short	0x0002
        /*0032*/ 	.short	0x0d29
        /*0034*/ 	.byte	0x00, 0xf0, 0x05, 0x00


	//----- nvinfo : EIATTR_KPARAM_INFO
	.align		4
.L_797:
        /*0038*/ 	.byte	0x04, 0x17
        /*003a*/ 	.short	(.L_799 - .L_798)
.L_798:
        /*003c*/ 	.word	0x00000000
        /*0040*/ 	.short	0x0001
        /*0042*/ 	.short	0x0d28
        /*0044*/ 	.byte	0x00, 0xf0, 0x05, 0x00


	//----- nvinfo : EIATTR_KPARAM_INFO
	.align		4
.L_799:
        /*0048*/ 	.byte	0x04, 0x17
        /*004a*/ 	.short	(.L_801 - .L_800)
.L_800:
        /*004c*/ 	.word	0x00000000
        /*0050*/ 	.short	0x0000
        /*0052*/ 	.short	0x0000
        /*0054*/ 	.byte	0x00, 0xf0, 0xa1, 0x34


	//----- nvinfo : EIATTR_SPARSE_MMA_MASK
	.align		4
.L_801:
        /*0058*/ 	.byte	0x03, 0x50
        /*005a*/ 	.short	0x0000


	//----- nvinfo : EIATTR_MAXREG_COUNT
	.align		4
        /*005c*/ 	.byte	0x03, 0x1b
        /*005e*/ 	.short	0x0080


	//----- nvinfo : EIATTR_MERCURY_ISA_VERSION
	.align		4
        /*0060*/ 	.byte	0x03, 0x5f
        /*0062*/ 	.short	0x0101


	//----- nvinfo : EIATTR_EXIT_INSTR_OFFSETS
	.align		4
        /*0064*/ 	.byte	0x04, 0x1c
        /*0066*/ 	.short	(.L_803 - .L_802)


	//   ....[0]....
.L_802:
        /*0068*/ 	.word	0x00000130


	//   ....[1]....
        /*006c*/ 	.word	0x00000520


	//   ....[2]....
        /*0070*/ 	.word	0x00000580


	//   ....[3]....
        /*0074*/ 	.word	0x00000770


	//----- nvinfo : EIATTR_MAX_THREADS
	.align		4
.L_803:
        /*0078*/ 	.byte	0x04, 0x05
        /*007a*/ 	.short	(.L_805 - .L_804)
.L_804:
        /*007c*/ 	.word	0x00000200
        /*0080*/ 	.word	0x00000001
        /*0084*/ 	.word	0x00000001


	//----- nvinfo : EIATTR_CRS_STACK_SIZE
	.align		4
.L_805:
        /*0088*/ 	.byte	0x04, 0x1e
        /*008a*/ 	.short	(.L_807 - .L_806)
.L_806:
        /*008c*/ 	.word	0x00000000


	//----- nvinfo : EIATTR_CBANK_PARAM_SIZE
	.align		4
.L_807:
        /*0090*/ 	.byte	0x03, 0x19
        /*0092*/ 	.short	0x0d39


	//----- nvinfo : EIATTR_PARAM_CBANK
	.align		4
        /*0094*/ 	.byte	0x04, 0x0a
        /*0096*/ 	.short	(.L_809 - .L_808)
	.align		4
.L_808:
        /*0098*/ 	.word	index@(.nv.constant0._ZN2at6native63_GLOBAL__N__862fb238_30_ForeachBinaryOpScalarTensor_cu_64fe0ca525multi_tensor_apply_kernelINS1_18TensorListMetadataILi1EEENS1_27BinaryOpScalarTensorFunctorIbLi1ELi1ELi0EEEJSt7dividesIbEPbbEEEvT_T0_DpT1_)
        /*009c*/ 	.short	0x0210
        /*009e*/ 	.short	0x0d39


	//----- nvinfo : EIATTR_SW_WAR
	.align		4
.L_809:
        /*00a0*/ 	.byte	0x04, 0x36
        /*00a2*/ 	.short	(.L_811 - .L_810)
.L_810:
        /*00a4*/ 	.word	0x00000008
.L_811:


//--------------------- .nv.info._ZN2at6native63_GLOBAL__N__862fb238_30_ForeachBinaryOpScalarTensor_cu_64fe0ca525multi_tensor_apply_kernelINS1_18TensorListMetadataILi1EEENS1_27BinaryOpScalarTensorFunctorIN3c107complexIfEELi1ELi1ELi0EEEJSt7dividesIS8_EPS8_S8_EEEvT_T0_DpT1_ --------------------------
	.section	.nv.info._ZN2at6native63_GLOBAL__N__862fb238_30_ForeachBinaryOpScalarTensor_cu_64fe0ca525multi_tensor_apply_kernelINS1_18TensorListMetadataILi1EEENS1_27BinaryOpScalarTensorFunctorIN3c107complexIfEELi1ELi1ELi0EEEJSt7dividesIS8_EPS8_S8_EEEvT_T0_DpT1_,"",@"SHT_CUDA_INFO"
	.sectionflags	@""
	.align	4


	//----- nvinfo : EIATTR_CUDA_API_VERSION
	.align		4
        /*0000*/ 	.byte	0x04, 0x37
        /*0002*/ 	.short	(.L_813 - .L_812)
.L_812:
        /*0004*/ 	.word	0x00000082


	//----- nvinfo : EIATTR_KPARAM_INFO
	.align		4
.L_813:
        /*0008*/ 	.byte	0x04, 0x17
        /*000a*/ 	.short	(.L_815 - .L_814)
.L_814:
        /*000c*/ 	.word	0x00000000
        /*0010*/ 	.short	0x0004
        /*0012*/ 	.short	0x0d38
        /*0014*/ 	.byte	0x00, 0xf0, 0x21, 0x00


	//----- nvinfo : EIATTR_KPARAM_INFO
	.align		4
.L_815:
        /*0018*/ 	.byte	0x04, 0x17
        /*001a*/ 	.short	(.L_817 - .L_816)
.L_816:
        /*001c*/ 	.word	0x00000000
        /*0020*/ 	.short	0x0003
        /*0022*/ 	.short	0x0d30
        /*0024*/ 	.byte	0x00, 0xf0, 0x21, 0x00


	//----- nvinfo : EIATTR_KPARAM_INFO
	.align		4
.L_817:
        /*0028*/ 	.byte	0x04, 0x17
        /*002a*/ 	.short	(.L_819 - .L_818)
.L_818:
        /*002c*/ 	.word	0x00000000
        /*0030*/ 	.short	0x0002
        /*0032*/ 	.short	0x0d29
        /*0034*/ 	.byte	0x00, 0xf0, 0x05, 0x00


	//----- nvinfo : EIATTR_KPARAM_INFO
	.align		4
.L_819:
        /*0038*/ 	.byte	0x04, 0x17
        /*003a*/ 	.short	(.L_821 - .L_820)
.L_820:
        /*003c*/ 	.word	0x00000000
        /*0040*/ 	.short	0x0001
        /*0042*/ 	.short	0x0d28
        /*0044*/ 	.byte	0x00, 0xf0, 0x05, 0x00


	//----- nvinfo : EIATTR_KPARAM_INFO
	.align		4
.L_821:
        /*0048*/ 	.byte	0x04, 0x17
        /*004a*/ 	.short	(.L_823 - .L_822)
.L_822:
        /*004c*/ 	.word	0x00000000
        /*0050*/ 	.short	0x0000
        /*0052*/ 	.short	0x0000
        /*0054*/ 	.byte	0x00, 0xf0, 0xa1, 0x34


	//----- nvinfo : EIATTR_SPARSE_MMA_MASK
	.align		4
.L_823:
        /*0058*/ 	.byte	0x03, 0x50
        /*005a*/ 	.short	0x0000


	//----- nvinfo : EIATTR_MAXREG_COUNT
	.align		4
        /*005c*/ 	.byte	0x03, 0x1b
        /*005e*/ 	.short	0x0080


	//----- nvinfo : EIATTR_MERCURY_ISA_VERSION
	.align		4
        /*0060*/ 	.byte	0x03, 0x5f
        /*0062*/ 	.short	0x0101


	//----- nvinfo : EIATTR_EXIT_INSTR_OFFSETS
	.align		4
        /*0064*/ 	.byte	0x04, 0x1c
        /*0066*/ 	.short	(.L_825 - .L_824)


	//   ....[0]....
.L_824:
        /*0068*/ 	.word	0x00000160


	//   ....[1]....
        /*006c*/ 	.word	0x000009e0


	//   ....[2]....
        /*0070*/ 	.word	0x00000a40


	//   ....[3]....
        /*0074*/ 	.word	0x00000f80


	//----- nvinfo : EIATTR_MAX_THREADS
	.align		4
.L_825:
        /*0078*/ 	.byte	0x04, 0x05
        /*007a*/ 	.short	(.L_827 - .L_826)
.L_826:
        /*007c*/ 	.word	0x00000200
        /*0080*/ 	.word	0x00000001
        /*0084*/ 	.word	0x00000001


	//----- nvinfo : EIATTR_CRS_STACK_SIZE
	.align		4
.L_827:
        /*0088*/ 	.byte	0x04, 0x1e
        /*008a*/ 	.short	(.L_829 - .L_828)
.L_828:
        /*008c*/ 	.word	0x00000000


	//----- nvinfo : EIATTR_CBANK_PARAM_SIZE
	.align		4
.L_829:
        /*0090*/ 	.byte	0x03, 0x19
        /*0092*/ 	.short	0x0d40


	//----- nvinfo : EIATTR_PARAM_CBANK
	.align		4
        /*0094*/ 	.byte	0x04, 0x0a
        /*0096*/ 	.short	(.L_831 - .L_830)
	.align		4
.L_830:
        /*0098*/ 	.word	index@(.nv.constant0._ZN2at6native63_GLOBAL__N__862fb238_30_ForeachBinaryOpScalarTensor_cu_64fe0ca525multi_tensor_apply_kernelINS1_18TensorListMetadataILi1EEENS1_27BinaryOpScalarTensorFunctorIN3c107complexIfEELi1ELi1ELi0EEEJSt7dividesIS8_EPS8_S8_EEEvT_T0_DpT1_)
        /*009c*/ 	.short	0x0210
        /*009e*/ 	.short	0x0d40


	//----- nvinfo : EIATTR_SW_WAR
	.align		4
.L_831:
        /*00a0*/ 	.byte	0x04, 0x36
        /*00a2*/ 	.short	(.L_833 - .L_832)
.L_832:
        /*00a4*/ 	.word	0x00000008
.L_833:


//--------------------- .nv.info._ZN2at6native63_GLOBAL__N__862fb238_30_ForeachBinaryOpScalarTensor_cu_64fe0ca525multi_tensor_apply_kernelINS1_18TensorListMetadataILi1EEENS1_27BinaryOpScalarTensorFunctorIN3c107complexIdEELi1ELi1ELi0EEEJSt7dividesIS8_EPS8_S8_EEEvT_T0_DpT1_ --------------------------
	.section	.nv.info._ZN2at6native63_GLOBAL__N__862fb238_30_ForeachBinaryOpScalarTensor_cu_64fe0ca525multi_tensor_apply_kernelINS1_18TensorListMetadataILi1EEENS1_27BinaryOpScalarTensorFunctorIN3c107complexIdEELi1ELi1ELi0EEEJSt7dividesIS8_EPS8_S8_EEEvT_T0_DpT1_,"",@"SHT_CUDA_INFO"
	.sectionflags	@""
	.align	4


	//----- nvinfo : EIATTR_CUDA_API_VERSION
	.align		4
        /*0000*/ 	.byte	0x04, 0x37
        /*0002*/ 	.short	(.L_835 - .L_834)
.L_834:
        /*0004*/ 	.word	0x00000082


	//----- nvinfo : EIATTR_KPARAM_INFO
	.align		4
.L_835:
        /*0008*/ 	.byte	0x04, 0x17
        /*000a*/ 	.short	(.L_837 - .L_836)
.L_836:
        /*000c*/ 	.word	0x00000000
        /*0010*/ 	.short	0x0004
        /*0012*/ 	.short	0x0d40
        /*0014*/ 	.byte	0x00, 0xf0, 0x41, 0x00


	//----- nvinfo : EIATTR_KPARAM_INFO
	.align		4
.L_837:
        /*0018*/ 	.byte	0x04, 0x17
        /*001a*/ 	.short	(.L_839 - .L_838)
.L_838:
        /*001c*/ 	.word	0x00000000
        /*0020*/ 	.short	0x0003
        /*0022*/ 	.short	0x0d30
        /*0024*/ 	.byte	0x00, 0xf0, 0x21, 0x00


	//----- nvinfo : EIATTR_KPARAM_INFO
	.align		4
.L_839:
        /*0028*/ 	.byte	0x04, 0x17
        /*002a*/ 	.short	(.L_841 - .L_840)
.L_840:
        /*002c*/ 	.word	0x00000000
        /*0030*/ 	.short	0x0002
        /*0032*/ 	.short	0x0d29
        /*0034*/ 	.byte	0x00, 0xf0, 0x05, 0x00


	//----- nvinfo : EIATTR_KPARAM_INFO
	.align		4
.L_841:
        /*0038*/ 	.byte	0x04, 0x17
        /*003a*/ 	.short	(.L_843 - .L_842)
.L_842:
        /*003c*/ 	.word	0x00000000
        /*0040*/ 	.short	0x0001
        /*0042*/ 	.short	0x0d28
        /*0044*/ 	.byte	0x00, 0xf0, 0x05, 0x00


	//----- nvinfo : EIATTR_KPARAM_INFO
	.align		4
.L_843:
        /*0048*/ 	.byte	0x04, 0x17
        /*004a*/ 	.short	(.L_845 - .L_844)
.L_844:
        /*004c*/ 	.word	0x00000000
        /*0050*/ 	.short	0x0000
        /*0052*/ 	.short	0x0000
        /*0054*/ 	.byte	0x00, 0xf0, 0xa1, 0x34


	//----- nvinfo : EIATTR_SPARSE_MMA_MASK
	.align		4
.L_845:
        /*0058*/ 	.byte	0x03, 0x50
        /*005a*/ 	.short	0x0000


	//----- nvinfo : EIATTR_MAXREG_COUNT
	.align		4
        /*005c*/ 	.byte	0x03, 0x1b
        /*005e*/ 	.short	0x0080


	//----- nvinfo : EIATTR_MERCURY_ISA_VERSION
	.align		4
        /*0060*/ 	.byte	0x03, 0x5f
        /*0062*/ 	.short	0x0101


	//----- nvinfo : EIATTR_EXIT_INSTR_OFFSETS
	.align		4
        /*0064*/ 	.byte	0x04, 0x1c
        /*0066*/ 	.short	(.L_847 - .L_846)


	//   ....[0]....
.L_846:
        /*0068*/ 	.word	0x00000140


	//   ....[1]....
        /*006c*/ 	.word	0x00001a30


	//   ....[2]....
        /*0070*/ 	.word	0x00001a90


	//   ....[3]....
        /*0074*/ 	.word	0x00003100


	//----- nvinfo : EIATTR_MAX_THREADS
	.align		4
.L_847:
        /*0078*/ 	.byte	0x04, 0x05
        /*007a*/ 	.short	(.L_849 - .L_848)
.L_848:
        /*007c*/ 	.word	0x00000200
        /*0080*/ 	.word	0x00000001
        /*0084*/ 	.word	0x00000001


	//----- nvinfo : EIATTR_CRS_STACK_SIZE
	.align		4
.L_849:
        /*0088*/ 	.byte	0x04, 0x1e
        /*008a*/ 	.short	(.L_851 - .L_850)
.L_850:
        /*008c*/ 	.word	0x00000000


	//----- nvinfo : EIATTR_CBANK_PARAM_SIZE
	.align		4
.L_851:
        /*0090*/ 	.byte	0x03, 0x19
        /*0092*/ 	.short	0x0d50


	//----- nvinfo : EIATTR_PARAM_CBANK
	.align		4
        /*0094*/ 	.byte	0x04, 0x0a
        /*0096*/ 	.short	(.L_853 - .L_852)
	.align		4
.L_852:
        /*0098*/ 	.word	index@(.nv.constant0._ZN2at6native63_GLOBAL__N__862fb238_30_ForeachBinaryOpScalarTensor_cu_64fe0ca525multi_tensor_apply_kernelINS1_18TensorListMetadataILi1EEENS1_27BinaryOpScalarTensorFunctorIN3c107complexIdEELi1ELi1ELi0EEEJSt7dividesIS8_EPS8_S8_EEEvT_T0_DpT1_)
        /*009c*/ 	.short	0x0210
        /*009e*/ 	.short	0x0d50


	//----- nvinfo : EIATTR_SW_WAR
	.align		4
.L_853:
        /*00a0*/ 	.byte	0x04, 0x36
        /*00a2*/ 	.short	(.L_855 - .L_854)
.L_854:
        /*00a4*/ 	.word	0x00000008
.L_855:


//--------------------- .nv.info._ZN2at6native63_GLOBAL__N__862fb238_30_ForeachBinaryOpScalarTensor_cu_64fe0ca525multi_tensor_apply_kernelINS1_18TensorListMetadataILi1EEENS1_27BinaryOpScalarTensorFunctorIfLi1ELi1ELi0EEEJSt7dividesIfEPffEEEvT_T0_DpT1_ --------------------------
	.section	.nv.info._ZN2at6native63_GLOBAL__N__862fb238_30_ForeachBinaryOpScalarTensor_cu_64fe0ca525multi_tensor_apply_kernelINS1_18TensorListMetadataILi1EEENS1_27BinaryOpScalarTensorFunctorIfLi1ELi1ELi0EEEJSt7dividesIfEPffEEEvT_T0_DpT1_,"",@"SHT_CUDA_INFO"
	.sectionflags	@""
	.align	4


	//----- nvinfo : EIATTR_CUDA_API_VERSION
	.align		4
        /*0000*/ 	.byte	0x04, 0x37
        /*0002*/ 	.short	(.L_857 - .L_856)
.L_856:
        /*0004*/ 	.word	0x00000082


	//----- nvinfo : EIATTR_KPARAM_INFO
	.align		4
.L_857:
        /*0008*/ 	.byte	0x04, 0x17
        /*000a*/ 	.short	(.L_859 - .L_858)
.L_858:
        /*000c*/ 	.word	0x00000000
        /*0010*/ 	.short	0x0004
        /*0012*/ 	.short	0x0d38
        /*0014*/ 	.byte	0x00, 0xf0, 0x11, 0x00


	//----- nvinfo : EIATTR_KPARAM_INFO
	.align		4
.L_859:
        /*0018*/ 	.byte	0x04, 0x17
        /*001a*/ 	.short	(.L_861 - .L_860)
.L_860:
        /*001c*/ 	.word	0x00000000
        /*0020*/ 	.short	0x0003
        /*0022*/ 	.short	0x0d30
        /*0024*/ 	.byte	0x00, 0xf0, 0x21, 0x00


	//----- nvinfo : EIATTR_KPARAM_INFO
	.align		4
.L_861:
        /*0028*/ 	.byte	0x04, 0x17
        /*002a*/ 	.short	(.L_863 - .L_862)
.L_862:
        /*002c*/ 	.word	0x00000000
        /*0030*/ 	.short	0x0002
        /*0032*/ 	.short	0x0d29
        /*0034*/ 	.byte	0x00, 0xf0, 0x05, 0x00


	//----- nvinfo : EIATTR_KPARAM_INFO
	.align		4
.L_863:
        /*0038*/ 	.byte	0x04, 0x17
        /*003a*/ 	.short	(.L_865 - .L_864)
.L_864:
        /*003c*/ 	.word	0x00000000
        /*0040*/ 	.short	0x0001
        /*0042*/ 	.short	0x0d28
        /*0044*/ 	.byte	0x00, 0xf0, 0x05, 0x00


	//----- nvinfo : EIATTR_KPARAM_INFO
	.align		4
.L_865:
        /*0048*/ 	.byte	0x04, 0x17
        /*004a*/ 	.short	(.L_867 - .L_866)
.L_866:
        /*004c*/ 	.word	0x00000000
        /*0050*/ 	.short	0x0000
        /*0052*/ 	.short	0x0000
        /*0054*/ 	.byte	0x00, 0xf0, 0xa1, 0x34


	//----- nvinfo : EIATTR_SPARSE_MMA_MASK
	.align		4
.L_867:
        /*0058*/ 	.byte	0x03, 0x50
        /*005a*/ 	.short	0x0000


	//----- nvinfo : EIATTR_MAXREG_COUNT
	.align		4
        /*005c*/ 	.byte	0x03, 0x1b
        /*005e*/ 	.short	0x0080


	//----- nvinfo : EIATTR_MERCURY_ISA_VERSION
	.align		4
        /*0060*/ 	.byte	0x03, 0x5f
        /*0062*/ 	.short	0x0101


	//----- nvinfo : EIATTR_EXIT_INSTR_OFFSETS
	.align		4
        /*0064*/ 	.byte	0x04, 0x1c
        /*0066*/ 	.short	(.L_869 - .L_868)


	//   ....[0]....
.L_868:
        /*0068*/ 	.word	0x00000140


	//   ....[1]....
        /*006c*/ 	.word	0x00000530


	//   ....[2]....
        /*0070*/ 	.word	0x00000590


	//   ....[3]....
        /*0074*/ 	.word	0x00000720


	//----- nvinfo : EIATTR_MAX_THREADS
	.align		4
.L_869:
        /*0078*/ 	.byte	0x04, 0x05
        /*007a*/ 	.short	(.L_871 - .L_870)
.L_870:
        /*007c*/ 	.word	0x00000200
        /*0080*/ 	.word	0x00000001
        /*0084*/ 	.word	0x00000001


	//----- nvinfo : EIATTR_CRS_STACK_SIZE
	.align		4
.L_871:
        /*0088*/ 	.byte	0x04, 0x1e
        /*008a*/ 	.short	(.L_873 - .L_872)
.L_872:
        /*008c*/ 	.word	0x00000000


	//----- nvinfo : EIATTR_CBANK_PARAM_SIZE
	.align		4
.L_873:
        /*0090*/ 	.byte	0x03, 0x19
        /*0092*/ 	.short	0x0d3c


	//----- nvinfo : EIATTR_PARAM_CBANK
	.align		4
        /*0094*/ 	.byte	0x04, 0x0a
        /*0096*/ 	.short	(.L_875 - .L_874)
	.align		4
.L_874:
        /*0098*/ 	.word	index@(.nv.constant0._ZN2at6native63_GLOBAL__N__862fb238_30_ForeachBinaryOpScalarTensor_cu_64fe0ca525multi_tensor_apply_kernelINS1_18TensorListMetadataILi1EEENS1_27BinaryOpScalarTensorFunctorIfLi1ELi1ELi0EEEJSt7dividesIfEPffEEEvT_T0_DpT1_)
        /*009c*/ 	.short	0x0210
        /*009e*/ 	.short	0x0d3c


	//----- nvinfo : EIATTR_SW_WAR
	.align		4
.L_875:
        /*00a0*/ 	.byte	0x04, 0x36
        /*00a2*/ 	.short	(.L_877 - .L_876)
.L_876:
        /*00a4*/ 	.word	0x00000008
.L_877:


//--------------------- .nv.info._ZN2at6native63_GLOBAL__N__862fb238_30_ForeachBinaryOpScalarTensor_cu_64fe0ca525multi_tensor_apply_kernelINS1_18TensorListMetadataILi1EEENS1_27BinaryOpScalarTensorFunctorIdLi1ELi1ELi0EEEJSt7dividesIdEPddEEEvT_T0_DpT1_ --------------------------
	.section	.nv.info._ZN2at6native63_GLOBAL__N__862fb238_30_ForeachBinaryOpScalarTensor_cu_64fe0ca525multi_tensor_apply_kernelINS1_18TensorListMetadataILi1EEENS1_27BinaryOpScalarTensorFunctorIdLi1ELi1ELi0EEEJSt7dividesIdEPddEEEvT_T0_DpT1_,"",@"SHT_CUDA_INFO"
	.sectionflags	@""
	.align	4


	//----- nvinfo : EIATTR_CUDA_API_VERSION
	.align		4
        /*0000*/ 	.byte	0x04, 0x37
        /*0002*/ 	.short	(.L_879 - .L_878)
.L_878:
        /*0004*/ 	.word	0x00000082


	//----- nvinfo : EIATTR_KPARAM_INFO
	.align		4
.L_879:
        /*0008*/ 	.byte	0x04, 0x17
        /*000a*/ 	.short	(.L_881 - .L_880)
.L_880:
        /*000c*/ 	.word	0x00000000
        /*0010*/ 	.short	0x0004
        /*0012*/ 	.short	0x0d38
        /*0014*/ 	.byte	0x00, 0xf0, 0x21, 0x00


	//----- nvinfo : EIATTR_KPARAM_INFO
	.align		4
.L_881:
        /*0018*/ 	.byte	0x04, 0x17
        /*001a*/ 	.short	(.L_883 - .L_882)
.L_882:
        /*001c*/ 	.word	0x00000000
        /*0020*/ 	.short	0x0003
        /*0022*/ 	.short	0x0d30
        /*0024*/ 	.byte	0x00, 0xf0, 0x21, 0x00


	//----- nvinfo : EIATTR_KPARAM_INFO
	.align		4
.L_883:
        /*0028*/ 	.byte	0x04, 0x17
        /*002a*/ 	.short	(.L_885 - .L_884)
.L_884:
        /*002c*/ 	.word	0x00000000
        /*0030*/ 	.short	0x0002
        /*0032*/ 	.short	0x0d29
        /*0034*/ 	.byte	0x00, 0xf0, 0x05, 0x00


	//----- nvinfo : EIATTR_KPARAM_INFO
	.align		4
.L_885:
        /*0038*/ 	.byte	0x04, 0x17
        /*003a*/ 	.short	(.L_887 - .L_886)
.L_886:
        /*003c*/ 	.word	0x00000000
        /*0040*/ 	.short	0x0001
        /*0042*/ 	.short	0x0d28
        /*0044*/ 	.byte	0x00, 0xf0, 0x05, 0x00


	//----- nvinfo : EIATTR_KPARAM_INFO
	.align		4
.L_887:
        /*0048*/ 	.byte	0x04, 0x17
        /*004a*/ 	.short	(.L_889 - .L_888)
.L_888:
        /*004c*/ 	.word	0x00000000
        /*0050*/ 	.short	0x0000
        /*0052*/ 	.short	0x0000
        /*0054*/ 	.byte	0x00, 0xf0, 0xa1, 0x34


	//----- nvinfo : EIATTR_SPARSE_MMA_MASK
	.align		4
.L_889:
        /*0058*/ 	.byte	0x03, 0x50
        /*005a*/ 	.short	0x0000


	//----- nvinfo : EIATTR_MAXREG_COUNT
	.align		4
        /*005c*/ 	.byte	0x03, 0x1b
        /*005e*/ 	.short	0x0080


	//----- nvinfo : EIATTR_MERCURY_ISA_VERSION
	.align		4
        /*0060*/ 	.byte	0x03, 0x5f
        /*0062*/ 	.short	0x0101


	//----- nvinfo : EIATTR_EXIT_INSTR_OFFSETS
	.align		4
        /*0064*/ 	.byte	0x04, 0x1c
        /*0066*/ 	.short	(.L_891 - .L_890)


	//   ....[0]....
.L_890:
        /*0068*/ 	.word	0x00000160


	//   ....[1]....
        /*006c*/ 	.word	0x00000d40


	//   ....[2]....
        /*0070*/ 	.word	0x00000da0


	//   ....[3]....
        /*0074*/ 	.word	0x00001500


	//----- nvinfo : EIATTR_MAX_THREADS
	.align		4
.L_891:
        /*0078*/ 	.byte	0x04, 0x05
        /*007a*/ 	.short	(.L_893 - .L_892)
.L_892:
        /*007c*/ 	.word	0x00000200
        /*0080*/ 	.word	0x00000001
        /*0084*/ 	.word	0x00000001


	//----- nvinfo : EIATTR_CRS_STACK_SIZE
	.align		4
.L_893:
        /*0088*/ 	.byte	0x04, 0x1e
        /*008a*/ 	.short	(.L_895 - .L_894)
.L_894:
        /*008c*/ 	.word	0x00000000


	//----- nvinfo : EIATTR_CBANK_PARAM_SIZE
	.align		4
.L_895:
        /*0090*/ 	.byte	0x03, 0x19
        /*0092*/ 	.short	0x0d40


	//----- nvinfo : EIATTR_PARAM_CBANK
	.align		4
        /*0094*/ 	.byte	0x04, 0x0a
        /*0096*/ 	.short	(.L_897 - .L_896)
	.align		4
.L_896:
        /*0098*/ 	.word	index@(.nv.constant0._ZN2at6native63_GLOBAL__N__862fb238_30_ForeachBinaryOpScalarTensor_cu_64fe0ca525multi_tensor_apply_kernelINS1_18TensorListMetadataILi1EEENS1_27BinaryOpScalarTensorFunctorIdLi1ELi1ELi0EEEJSt7dividesIdEPddEEEvT_T0_DpT1_)
        /*009c*/ 	.short	0x0210
        /*009e*/ 	.short	0x0d40


	//----- nvinfo : EIATTR_SW_WAR
	.align		4
.L_897:
        /*00a0*/ 	.byte	0x04, 0x36
        /*00a2*/ 	.short	(.L_899 - .L_898)
.L_898:
        /*00a4*/ 	.word	0x00000008
.L_899:


//--------------------- .nv.info._ZN2at6native63_GLOBAL__N__862fb238_30_ForeachBinaryOpScalarTensor_cu_64fe0ca525multi_tensor_apply_kernelINS1_18TensorListMetadataILi1EEENS1_27BinaryOpScalarTensorFunctorIsLi1ELi1ELi0EEEJSt7dividesIsEPssEEEvT_T0_DpT1_ --------------------------
	.section	.nv.info._ZN2at6native63_GLOBAL__N__862fb238_30_ForeachBinaryOpScalarTensor_cu_64fe0ca525multi_tensor_apply_kernelINS1_18TensorListMetadataILi1EEENS1_27BinaryOpScalarTensorFunctorIsLi1ELi1ELi0EEEJSt7dividesIsEPssEEEvT_T0_DpT1_,"",@"SHT_CUDA_INFO"
	.sectionflags	@""
	.align	4


	//----- nvinfo : EIATTR_CUDA_API_VERSION
	.align		4
        /*0000*/ 	.byte	0x04, 0x37
        /*0002*/ 	.short	(.L_901 - .L_900)
.L_900:
        /*0004*/ 	.word	0x00000082


	//----- nvinfo : EIATTR_KPARAM_INFO
	.align		4
.L_901:
        /*0008*/ 	.byte	0x04, 0x17
        /*000a*/ 	.short	(.L_903 - .L_902)
.L_902:
        /*000c*/ 	.word	0x00000000
        /*0010*/ 	.short	0x0004
        /*0012*/ 	.short	0x0d38
        /*0014*/ 	.byte	0x00, 0xf0, 0x09, 0x00


	//----- nvinfo : EIATTR_KPARAM_INFO
	.align		4
.L_903:
        /*0018*/ 	.byte	0x04, 0x17
        /*001a*/ 	.short	(.L_905 - .L_904)
.L_904:
        /*001c*/ 	.word	0x00000000
        /*0020*/ 	.short	0x0003
        /*0022*/ 	.short	0x0d30
        /*0024*/ 	.byte	0x00, 0xf0, 0x21, 0x00


	//----- nvinfo : EIATTR_KPARAM_INFO
	.align		4
.L_905:
        /*0028*/ 	.byte	0x04, 0x17
        /*002a*/ 	.short	(.L_907 - .L_906)
.L_906:
        /*002c*/ 	.word	0x00000000
        /*0030*/ 	.short	0x0002
        /*0032*/ 	.short	0x0d29
        /*0034*/ 	.byte	0x00, 0xf0, 0x05, 0x00


	//----- nvinfo : EIATTR_KPARAM_INFO
	.align		4
.L_907:
        /*0038*/ 	.byte	0x04, 0x17
        /*003a*/ 	.short	(.L_909 - .L_908)
.L_908:
        /*003c*/ 	.word	0x00000000
        /*0040*/ 	.short	0x0001
        /*0042*/ 	.short	0x0d28
        /*0044*/ 	.byte	0x00, 0xf0, 0x05, 0x00


	//----- nvinfo : EIATTR_KPARAM_INFO
	.align		4
.L_909:
        /*0048*/ 	.byte	0x04, 0x17
        /*004a*/ 	.short	(.L_911 - .L_910)
.L_910:
        /*004c*/ 	.word	0x00000000
        /*0050*/ 	.short	0x0000
        /*0052*/ 	.short	0x0000
        /*0054*/ 	.byte	0x00, 0xf0, 0xa1, 0x34


	//----- nvinfo : EIATTR_SPARSE_MMA_MASK
	.align		4
.L_911:
        /*0058*/ 	.byte	0x03, 0x50
        /*005a*/ 	.short	0x0000


	//----- nvinfo : EIATTR_MAXREG_COUNT
	.align		4
        /*005c*/ 	.byte	0x03, 0x1b
        /*005e*/ 	.short	0x0080


	//----- nvinfo : EIATTR_MERCURY_ISA_VERSION
	.align		4
        /*0060*/ 	.byte	0x03, 0x5f
        /*0062*/ 	.short	0x0101


	//----- nvinfo : EIATTR_EXIT_INSTR_OFFSETS
	.align		4
        /*0064*/ 	.byte	0x04, 0x1c
        /*0066*/ 	.short	(.L_913 - .L_912)


	//   ....[0]....
.L_912:
        /*0068*/ 	.word	0x00000140


	//   ....[1]....
        /*006c*/ 	.word	0x00000950


	//   ....[2]....
        /*0070*/ 	.word	0x000009b0


	//   ....[3]....
        /*0074*/ 	.word	0x00000f60


	//----- nvinfo : EIATTR_MAX_THREADS
	.align		4
.L_913:
        /*0078*/ 	.byte	0x04, 0x05
        /*007a*/ 	.short	(.L_915 - .L_914)
.L_914:
        /*007c*/ 	.word	0x00000200
        /*0080*/ 	.word	0x00000001
        /*0084*/ 	.word	0x00000001


	//----- nvinfo : EIATTR_CRS_STACK_SIZE
	.align		4
.L_915:
        /*0088*/ 	.byte	0x04, 0x1e
        /*008a*/ 	.short	(.L_917 - .L_916)
.L_916:
        /*008c*/ 	.word	0x00000000


	//----- nvinfo : EIATTR_CBANK_PARAM_SIZE
	.align		4
.L_917:
        /*0090*/ 	.byte	0x03, 0x19
        /*0092*/ 	.short	0x0d3a


	//----- nvinfo : EIATTR_PARAM_CBANK
	.align		4
        /*0094*/ 	.byte	0x04, 0x0a
        /*0096*/ 	.short	(.L_919 - .L_918)
	.align		4
.L_918:
        /*0098*/ 	.word	index@(.nv.constant0._ZN2at6native63_GLOBAL__N__862fb238_30_ForeachBinaryOpScalarTensor_cu_64fe0ca525multi_tensor_apply_kernelINS1_18TensorListMetadataILi1EEENS1_27BinaryOpScalarTensorFunctorIsLi1ELi1ELi0EEEJSt7dividesIsEPssEEEvT_T0_DpT1_)
        /*009c*/ 	.short	0x0210
        /*009e*/ 	.short	0x0d3a


	//----- nvinfo : EIATTR_SW_WAR
	.align		4
.L_919:
        /*00a0*/ 	.byte	0x04, 0x36
        /*00a2*/ 	.short	(.L_921 - .L_920)
.L_920:
        /*00a4*/ 	.word	0x00000008
.L_921:


//--------------------- .nv.info._ZN2at6native63_GLOBAL__N__862fb238_30_ForeachBinaryOpScalarTensor_cu_64fe0ca525multi_tensor_apply_kernelINS1_18TensorListMetadataILi1EEENS1_27BinaryOpScalarTensorFunctorIlLi1ELi1ELi0EEEJSt7dividesIlEPllEEEvT_T0_DpT1_ --------------------------
	.section	.nv.info._ZN2at6native63_GLOBAL__N__862fb238_30_ForeachBinaryOpScalarTensor_cu_64fe0ca525multi_tensor_apply_kernelINS1_18TensorListMetadataILi1EEENS1_27BinaryOpScalarTensorFunctorIlLi1ELi1ELi0EEEJSt7dividesIlEPllEEEvT_T0_DpT1_,"",@"SHT_CUDA_INFO"
	.sectionflags	@""
	.align	4


	//----- nvinfo : EIATTR_CUDA_API_VERSION
	.align		4
        /*0000*/ 	.byte	0x04, 0x37
        /*0002*/ 	.short	(.L_923 - .L_922)
.L_922:
        /*0004*/ 	.word	0x00000082


	//----- nvinfo : EIATTR_KPARAM_INFO
	.align		4
.L_923:
        /*0008*/ 	.byte	0x04, 0x17
        /*000a*/ 	.short	(.L_925 - .L_924)
.L_924:
        /*000c*/ 	.word	0x00000000
        /*0010*/ 	.short	0x0004
        /*0012*/ 	.short	0x0d38
        /*0014*/ 	.byte	0x00, 0xf0, 0x21, 0x00


	//----- nvinfo : EIATTR_KPARAM_INFO
	.align		4
.L_925:
        /*0018*/ 	.byte	0x04, 0x17
        /*001a*/ 	.short	(.L_927 - .L_926)
.L_926:
        /*001c*/ 	.word	0x00000000
        /*0020*/ 	.short	0x0003
        /*0022*/ 	.short	0x0d30
        /*0024*/ 	.byte	0x00, 0xf0, 0x21, 0x00


	//----- nvinfo : EIATTR_KPARAM_INFO
	.align		4
.L_927:
        /*0028*/ 	.byte	0x04, 0x17
        /*002a*/ 	.short	(.L_929 - .L_928)
.L_928:
        /*002c*/ 	.word	0x00000000
        /*0030*/ 	.short	0x0002
        /*0032*/ 	.short	0x0d29
        /*0034*/ 	.byte	0x00, 0xf0, 0x05, 0x00


	//----- nvinfo : EIATTR_KPARAM_INFO
	.align		4
.L_929:
        /*0038*/ 	.byte	0x04, 0x17
        /*003a*/ 	.short	(.L_931 - .L_930)
.L_930:
        /*003c*/ 	.word	0x00000000
        /*0040*/ 	.short	0x0001
        /*0042*/ 	.short	0x0d28
        /*0044*/ 	.byte	0x00, 0xf0, 0x05, 0x00


	//----- nvinfo : EIATTR_KPARAM_INFO
	.align		4
.L_931:
        /*0048*/ 	.byte	0x04, 0x17
        /*004a*/ 	.short	(.L_933 - .L_932)
.L_932:
        /*004c*/ 	.word	0x00000000
        /*0050*/ 	.short	0x0000
        /*0052*/ 	.short	0x0000
        /*0054*/ 	.byte	0x00, 0xf0, 0xa1, 0x34


	//----- nvinfo : EIATTR_SPARSE_MMA_MASK
	.align		4
.L_933:
        /*0058*/ 	.byte	0x03, 0x50
        /*005a*/ 	.short	0x0000


	//----- nvinfo : EIATTR_MAXREG_COUNT
	.align		4
        /*005c*/ 	.byte	0x03, 0x1b
        /*005e*/ 	.short	0x0080


	//----- nvinfo : EIATTR_MERCURY_ISA_VERSION
	.align		4
        /*0060*/ 	.byte	0x03, 0x5f
        /*0062*/ 	.short	0x0101


	//----- nvinfo : EIATTR_EXIT_INSTR_OFFSETS
	.align		4
        /*0064*/ 	.byte	0x04, 0x1c
        /*0066*/ 	.short	(.L_935 - .L_934)


	//   ....[0]....
.L_934:
        /*0068*/ 	.word	0x00000160


	//   ....[1]....
        /*006c*/ 	.word	0x00000ec0


	//   ....[2]....
        /*0070*/ 	.word	0x00000f20


	//   ....[3]....
        /*0074*/ 	.word	0x000018f0


	//----- nvinfo : EIATTR_MAX_THREADS
	.align		4
.L_935:
        /*0078*/ 	.byte	0x04, 0x05
        /*007a*/ 	.short	(.L_937 - .L_936)
.L_936:
        /*007c*/ 	.word	0x00000200
        /*0080*/ 	.word	0x00000001
        /*0084*/ 	.word	0x00000001


	//----- nvinfo : EIATTR_CRS_STACK_SIZE
	.align		4
.L_937:
        /*0088*/ 	.byte	0x04, 0x1e
        /*008a*/ 	.short	(.L_939 - .L_938)
.L_938:
        /*008c*/ 	.word	0x00000000


	//----- nvinfo : EIATTR_CBANK_PARAM_SIZE
	.align		4
.L_939:
        /*0090*/ 	.byte	0x03, 0x19
        /*0092*/ 	.short	0x0d40


	//----- nvinfo : EIATTR_PARAM_CBANK
	.align		4
        /*0094*/ 	.byte	0x04, 0x0a
        /*0096*/ 	.short	(.L_941 - .L_940)
	.align		4
.L_940:
        /*0098*/ 	.word	index@(.nv.constant0._ZN2at6native63_GLOBAL__N__862fb238_30_ForeachBinaryOpScalarTensor_cu_64fe0ca525multi_tensor_apply_kernelINS1_18TensorListMetadataILi1EEENS1_27BinaryOpScalarTensorFunctorIlLi1ELi1ELi0EEEJSt7dividesIlEPllEEEvT_T0_DpT1_)
        /*009c*/ 	.short	0x0210
        /*009e*/ 	.short	0x0d40


	//----- nvinfo : EIATTR_SW_WAR
	.align		4
.L_941:
        /*00a0*/ 	.byte	0x04, 0x36
        /*00a2*/ 	.short	(.L_943 - .L_942)
.L_942:
        /*00a4*/ 	.word	0x00000008
.L_943:


//--------------------- .nv.info._ZN2at6native63_GLOBAL__N__862fb238_30_ForeachBinaryOpScalarTensor_cu_64fe0ca525multi_tensor_apply_kernelINS1_18TensorListMetadataILi1EEENS1_27BinaryOpScalarTensorFunctorIiLi1ELi1ELi0EEEJSt7dividesIiEPiiEEEvT_T0_DpT1_ --------------------------
	.section	.nv.info._ZN2at6native63_GLOBAL__N__862fb238_30_ForeachBinaryOpScalarTensor_cu_64fe0ca525multi_tensor_apply_kernelINS1_18TensorListMetadataILi1EEENS1_27BinaryOpScalarTensorFunctorIiLi1ELi1ELi0EEEJSt7dividesIiEPiiEEEvT_T0_DpT1_,"",@"SHT_CUDA_INFO"
	.sectionflags	@""
	.align	4


	//----- nvinfo : EIATTR_CUDA_API_VERSION
	.align		4
        /*0000*/ 	.byte	0x04, 0x37
        /*0002*/ 	.short	(.L_945 - .L_944)
.L_944:
        /*0004*/ 	.word	0x00000082


	//----- nvinfo : EIATTR_KPARAM_INFO
	.align		4
.L_945:
        /*0008*/ 	.byte	0x04, 0x17
        /*000a*/ 	.short	(.L_947 - .L_946)
.L_946:
        /*000c*/ 	.word	0x00000000
        /*0010*/ 	.short	0x0004
        /*0012*/ 	.short	0x0d38
        /*0014*/ 	.byte	0x00, 0xf0, 0x11, 0x00


	//----- nvinfo : EIATTR_KPARAM_INFO
	.align		4
.L_947:
        /*0018*/ 	.byte	0x04, 0x17
        /*001a*/ 	.short	(.L_949 - .L_948)
.L_948:
        /*001c*/ 	.word	0x00000000
        /*0020*/ 	.short	0x0003
        /*0022*/ 	.short	0x0d30
        /*0024*/ 	.byte	0x00, 0xf0, 0x21, 0x00


	//----- nvinfo : EIATTR_KPARAM_INFO
	.align		4
.L_949:
        /*0028*/ 	.byte	0x04, 0x17
        /*002a*/ 	.short	(.L_951 - .L_950)
.L_950:
        /*002c*/ 	.word	0x00000000
        /*0030*/ 	.short	0x0002
        /*0032*/ 	.short	0x0d29
        /*0034*/ 	.byte	0x00, 0xf0, 0x05, 0x00


	//----- nvinfo : EIATTR_KPARAM_INFO
	.align		4
.L_951:
        /*0038*/ 	.byte	0x04, 0x17
        /*003a*/ 	.short	(.L_953 - .L_952)
.L_952:
        /*003c*/ 	.word	0x00000000
        /*0040*/ 	.short	0x0001
        /*0042*/ 	.short	0x0d28
        /*0044*/ 	.byte	0x00, 0xf0, 0x05, 0x00


	//----- nvinfo : EIATTR_KPARAM_INFO
	.align		4
.L_953:
        /*0048*/ 	.byte	0x04, 0x17
        /*004a*/ 	.short	(.L_955 - .L_954)
.L_954:
        /*004c*/ 	.word	0x00000000
        /*0050*/ 	.short	0x0000
        /*0052*/ 	.short	0x0000
        /*0054*/ 	.byte	0x00, 0xf0, 0xa1, 0x34


	//----- nvinfo : EIATTR_SPARSE_MMA_MASK
	.align		4
.L_955:
        /*0058*/ 	.byte	0x03, 0x50
        /*005a*/ 	.short	0x0000


	//----- nvinfo : EIATTR_MAXREG_COUNT
	.align		4
        /*005c*/ 	.byte	0x03, 0x1b
        /*005e*/ 	.short	0x0080


	//----- nvinfo : EIATTR_MERCURY_ISA_VERSION
	.align		4
        /*0060*/ 	.byte	0x03, 0x5f
        /*0062*/ 	.short	0x0101


	//----- nvinfo : EIATTR_EXIT_INSTR_OFFSETS
	.align		4
        /*0064*/ 	.byte	0x04, 0x1c
        /*0066*/ 	.short	(.L_957 - .L_956)


	//   ....[0]....
.L_956:
        /*0068*/ 	.word	0x00000140


	//   ....[1]....
        /*006c*/ 	.word	0x00000910


	//   ....[2]....
        /*0070*/ 	.word	0x00000970


	//   ....[3]....
        /*0074*/ 	.word	0x00000e90


	//----- nvinfo : EIATTR_MAX_THREADS
	.align		4
.L_957:
        /*0078*/ 	.byte	0x04, 0x05
        /*007a*/ 	.short	(.L_959 - .L_958)
.L_958:
        /*007c*/ 	.word	0x00000200
        /*0080*/ 	.word	0x00000001
        /*0084*/ 	.word	0x00000001


	//----- nvinfo : EIATTR_CRS_STACK_SIZE
	.align		4
.L_959:
        /*0088*/ 	.byte	0x04, 0x1e
        /*008a*/ 	.short	(.L_961 - .L_960)
.L_960:
        /*008c*/ 	.word	0x00000000


	//----- nvinfo : EIATTR_CBANK_PARAM_SIZE
	.align		4
.L_961:
        /*0090*/ 	.byte	0x03, 0x19
        /*0092*/ 	.short	0x0d3c


	//----- nvinfo : EIATTR_PARAM_CBANK
	.align		4
        /*0094*/ 	.byte	0x04, 0x0a
        /*0096*/ 	.short	(.L_963 - .L_962)
	.align		4
.L_962:
        /*0098*/ 	.word	index@(.nv.constant0._ZN2at6native63_GLOBAL__N__862fb238_30_ForeachBinaryOpScalarTensor_cu_64fe0ca525multi_tensor_apply_kernelINS1_18TensorListMetadataILi1EEENS1_27BinaryOpScalarTensorFunctorIiLi1ELi1ELi0EEEJSt7dividesIiEPiiEEEvT_T0_DpT1_)
        /*009c*/ 	.short	0x0210
        /*009e*/ 	.short	0x0d3c


	//----- nvinfo : EIATTR_SW_WAR
	.align		4
.L_963:
        /*00a0*/ 	.byte	0x04, 0x36
        /*00a2*/ 	.short	(.L_965 - .L_964)
.L_964:
        /*00a4*/ 	.word	0x00000008
.L_965:


//--------------------- .nv.info._ZN2at6native63_GLOBAL__N__862fb238_30_ForeachBinaryOpScalarTensor_cu_64fe0ca525multi_tensor_apply_kernelINS1_18TensorListMetadataILi1EEENS1_27BinaryOpScalarTensorFunctorIaLi1ELi1ELi0EEEJSt7dividesIaEPaaEEEvT_T0_DpT1_ --------------------------
	.section	.nv.info._ZN2at6native63_GLOBAL__N__862fb238_30_ForeachBinaryOpScalarTensor_cu_64fe0ca525multi_tensor_apply_kernelINS1_18TensorListMetadataILi1EEENS1_27BinaryOpScalarTensorFunctorIaLi1ELi1ELi0EEEJSt7dividesIaEPaaEEEvT_T0_DpT1_,"",@"SHT_CUDA_INFO"
	.sectionflags	@""
	.align	4


	//----- nvinfo : EIATTR_CUDA_API_VERSION
	.align		4
        /*0000*/ 	.byte	0x04, 0x37
        /*0002*/ 	.short	(.L_967 - .L_966)
.L_966:
        /*0004*/ 	.word	0x00000082


	//----- nvinfo : EIATTR_KPARAM_INFO
	.align		4
.L_967:
        /*0008*/ 	.byte	0x04, 0x17
        /*000a*/ 	.short	(.L_969 - .L_968)
.L_968:
        /*000c*/ 	.word	0x00000000
        /*0010*/ 	.short	0x0004
        /*0012*/ 	.short	0x0d38
        /*0014*/ 	.byte	0x00, 0xf0, 0x05, 0x00


	//----- nvinfo : EIATTR_KPARAM_INFO
	.align		4
.L_969:
        /*0018*/ 	.byte	0x04, 0x17
        /*001a*/ 	.short	(.L_971 - .L_970)
.L_970:
        /*001c*/ 	.word	0x00000000
        /*0020*/ 	.short	0x0003
        /*0022*/ 	.short	0x0d30
        /*0024*/ 	.byte	0x00, 0xf0, 0x21, 0x00


	//----- nvinfo : EIATTR_KPARAM_INFO
	.align		4
.L_971:
        /*0028*/ 	.byte	0x04, 0x17
        /*002a*/ 	.short	(.L_973 - .L_972)
.L_972:
        /*002c*/ 	.word	0x00000000
        /*0030*/ 	.short	0x0002
        /*0032*/ 	.short	0x0d29
        /*0034*/ 	.byte	0x00, 0xf0, 0x05, 0x00


	//----- nvinfo : EIATTR_KPARAM_INFO
	.align		4
.L_973:
        /*0038*/ 	.byte	0x04, 0x17
        /*003a*/ 	.short	(.L_975 - .L_974)
.L_974:
        /*003c*/ 	.word	0x00000000
        /*0040*/ 	.short	0x0001
        /*0042*/ 	.short	0x0d28
        /*0044*/ 	.byte	0x00, 0xf0, 0x05, 0x00


	//----- nvinfo : EIATTR_KPARAM_INFO
	.align		4
.L_975:
        /*0048*/ 	.byte	0x04, 0x17
        /*004a*/ 	.short	(.L_977 - .L_976)
.L_976:
        /*004c*/ 	.word	0x00000000
        /*0050*/ 	.short	0x0000
        /*0052*/ 	.short	0x0000
        /*0054*/ 	.byte	0x00, 0xf0, 0xa1, 0x34


	//----- nvinfo : EIATTR_SPARSE_MMA_MASK
	.align		4
.L_977:
        /*0058*/ 	.byte	0x03, 0x50
        /*005a*/ 	.short	0x0000


	//----- nvinfo : EIATTR_MAXREG_COUNT
	.align		4
        /*005c*/ 	.byte	0x03, 0x1b
        /*005e*/ 	.short	0x0080


	//----- nvinfo : EIATTR_MERCURY_ISA_VERSION
	.align		4
        /*0060*/ 	.byte	0x03, 0x5f
        /*0062*/ 	.short	0x0101


	//----- nvinfo : EIATTR_EXIT_INSTR_OFFSETS
	.align		4
        /*0064*/ 	.byte	0x04, 0x1c
        /*0066*/ 	.short	(.L_979 - .L_978)


	//   ....[0]....
.L_978:
        /*0068*/ 	.word	0x00000130


	//   ....[1]....
        /*006c*/ 	.word	0x00000980


	//   ....[2]....
        /*0070*/ 	.word	0x000009e0


	//   ....[3]....
        /*0074*/ 	.word	0x00000fc0


	//----- nvinfo : EIATTR_MAX_THREADS
	.align		4
.L_979:
        /*0078*/ 	.byte	0x04, 0x05
        /*007a*/ 	.short	(.L_981 - .L_980)
.L_980:
        /*007c*/ 	.word	0x00000200
        /*0080*/ 	.word	0x00000001
        /*0084*/ 	.word	0x00000001


	//----- nvinfo : EIATTR_CRS_STACK_SIZE
	.align		4
.L_981:
        /*0088*/ 	.byte	0x04, 0x1e
        /*008a*/ 	.short	(.L_983 - .L_982)
.L_982:
        /*008c*/ 	.word	0x00000000


	//----- nvinfo : EIATTR_CBANK_PARAM_SIZE
	.align		4
.L_983:
        /*0090*/ 	.byte	0x03, 0x19
        /*0092*/ 	.short	0x0d39


	//----- nvinfo : EIATTR_PARAM_CBANK
	.align		4
        /*0094*/ 	.byte	0x04, 0x0a
        /*0096*/ 	.short	(.L_985 - .L_984)
	.align		4
.L_984:
        /*0098*/ 	.word	index@(.nv.constant0._ZN2at6native63_GLOBAL__N__862fb238_30_ForeachBinaryOpScalarTensor_cu_64fe0ca525multi_tensor_apply_kernelINS1_18TensorListMetadataILi1EEENS1_27BinaryOpScalarTensorFunctorIaLi1ELi1ELi0EEEJSt7dividesIaEPaaEEEvT_T0_DpT1_)
        /*009c*/ 	.short	0x0210
        /*009e*/ 	.short	0x0d39


	//----- nvinfo : EIATTR_SW_WAR
	.align		4
.L_985:
        /*00a0*/ 	.byte	0x04, 0x36
        /*00a2*/ 	.short	(.L_987 - .L_986)
.L_986:
        /*00a4*/ 	.word	0x00000008
.L_987:


//--------------------- .nv.info._ZN2at6native63_GLOBAL__N__862fb238_30_ForeachBinaryOpScalarTensor_cu_64fe0ca525multi_tensor_apply_kernelINS1_18TensorListMetadataILi1EEENS1_27BinaryOpScalarTensorFunctorIhLi1ELi1ELi0EEEJSt7dividesIhEPhhEEEvT_T0_DpT1_ --------------------------
	.section	.nv.info._ZN2at6native63_GLOBAL__N__862fb238_30_ForeachBinaryOpScalarTensor_cu_64fe0ca525multi_tensor_apply_kernelINS1_18TensorListMetadataILi1EEENS1_27BinaryOpScalarTensorFunctorIhLi1ELi1ELi0EEEJSt7dividesIhEPhhEEEvT_T0_DpT1_,"",@"SHT_CUDA_INFO"
	.sectionflags	@""
	.align	4


	//----- nvinfo : EIATTR_CUDA_API_VERSION
	.align		4
        /*0000*/ 	.byte	0x04, 0x37
        /*0002*/ 	.short	(.L_989 - .L_988)
.L_988:
        /*0004*/ 	.word	0x00000082


	//----- nvinfo : EIATTR_KPARAM_INFO
	.align		4
.L_989:
        /*0008*/ 	.byte	0x04, 0x17
        /*000a*/ 	.short	(.L_991 - .L_990)
.L_990:
        /*000c*/ 	.word	0x00000000
        /*0010*/ 	.short	0x0004
        /*0012*/ 	.short	0x0d38
        /*0014*/ 	.byte	0x00, 0xf0, 0x05, 0x00


	//----- nvinfo : EIATTR_KPARAM_INFO
	.align		4
.L_991:
        /*0018*/ 	.byte	0x04, 0x17
        /*001a*/ 	.short	(.L_993 - .L_992)
.L_992:
        /*001c*/ 	.word	0x00000000
        /*0020*/ 	.short	0x0003
        /*0022*/ 	.short	0x0d30
        /*0024*/ 	.byte	0x00, 0xf0, 0x21, 0x00


	//----- nvinfo : EIATTR_KPARAM_INFO
	.align		4
.L_993:
        /*0028*/ 	.byte	0x04, 0x17
        /*002a*/ 	.short	(.L_995 - .L_994)
.L_994:
        /*002c*/ 	.word	0x00000000
        /*0030*/ 	.short	0x0002
        /*0032*/ 	.short	0x0d29
        /*0034*/ 	.byte	0x00, 0xf0, 0x05, 0x00


	//----- nvinfo : EIATTR_KPARAM_INFO
	.align		4
.L_995:
        /*0038*/ 	.byte	0x04, 0x17
        /*003a*/ 	.short	(.L_997 - .L_996)
.L_996:
        /*003c*/ 	.word	0x00000000
        /*0040*/ 	.short	0x0001
        /*0042*/ 	.short	0x0d28
        /*0044*/ 	.byte	0x00, 0xf0, 0x05, 0x00


	//----- nvinfo : EIATTR_KPARAM_INFO
	.align		4
.L_997:
        /*0048*/ 	.byte	0x04, 0x17
        /*004a*/ 	.short	(.L_999 - .L_998)
.L_998:
        /*004c*/ 	.word	0x00000000
        /*0050*/ 	.short	0x0000
        /*0052*/ 	.short	0x0000
        /*0054*/ 	.byte	0x00, 0xf0, 0xa1, 0x34


	//----- nvinfo : EIATTR_SPARSE_MMA_MASK
	.align		4
.L_999:
        /*0058*/ 	.byte	0x03, 0x50
        /*005a*/ 	.short	0x0000


	//----- nvinfo : EIATTR_MAXREG_COUNT
	.align		4
        /*005c*/ 	.byte	0x03, 0x1b
        /*005e*/ 	.short	0x0080


	//----- nvinfo : EIATTR_MERCURY_ISA_VERSION
	.align		4
        /*0060*/ 	.byte	0x03, 0x5f
        /*0062*/ 	.short	0x0101


	//----- nvinfo : EIATTR_EXIT_INSTR_OFFSETS
	.align		4
        /*0064*/ 	.byte	0x04, 0x1c
        /*0066*/ 	.short	(.L_1001 - .L_1000)


	//   ....[0]....
.L_1000:
        /*0068*/ 	.word	0x00000140


	//   ....[1]....
        /*006c*/ 	.word	0x000005f0


	//   ....[2]....
        /*0070*/ 	.word	0x00000650


	//   ....[3]....
        /*0074*/ 	.word	0x00000900


	//----- nvinfo : EIATTR_MAX_THREADS
	.align		4
.L_1001:
        /*0078*/ 	.byte	0x04, 0x05
        /*007a*/ 	.short	(.L_1003 - .L_1002)
.L_1002:
        /*007c*/ 	.word	0x00000200
        /*0080*/ 	.word	0x00000001
        /*0084*/ 	.word	0x00000001


	//----- nvinfo : EIATTR_CRS_STACK_SIZE
	.align		4
.L_1003:
        /*0088*/ 	.byte	0x04, 0x1e
        /*008a*/ 	.short	(.L_1005 - .L_1004)
.L_1004:
        /*008c*/ 	.word	0x00000000


	//----- nvinfo : EIATTR_CBANK_PARAM_SIZE
	.align		4
.L_1005:
        /*0090*/ 	.byte	0x03, 0x19
        /*0092*/ 	.short	0x0d39


	//----- nvinfo : EIATTR_PARAM_CBANK
	.align		4
        /*0094*/ 	.byte	0x04, 0x0a
        /*0096*/ 	.short	(.L_1007 - .L_1006)
	.align		4
.L_1006:
        /*0098*/ 	.word	index@(.nv.constant0._ZN2at6native63_GLOBAL__N__862fb238_30_ForeachBinaryOpScalarTensor_cu_64fe0ca525multi_tensor_apply_kernelINS1_18TensorListMetadataILi1EEENS1_27BinaryOpScalarTensorFunctorIhLi1ELi1ELi0EEEJSt7dividesIhEPhhEEEvT_T0_DpT1_)
        /*009c*/ 	.short	0x0210
        /*009e*/ 	.short	0x0d39


	//----- nvinfo : EIATTR_SW_WAR
	.align		4
.L_1007:
        /*00a0*/ 	.byte	0x04, 0x36
        /*00a2*/ 	.short	(.L_1009 - .L_1008)
.L_1008:
        /*00a4*/ 	.word	0x00000008
.L_1009:


//--------------------- .nv.info._ZN2at6native63_GLOBAL__N__862fb238_30_ForeachBinaryOpScalarTensor_cu_64fe0ca525multi_tensor_apply_kernelINS1_18TensorListMetadataILi2EEENS1_27BinaryOpScalarTensorFunctorIN3c108BFloat16ELi2ELi1ELi1EEEJSt10multipliesIfEPS7_fEEEvT_T0_DpT1_ --------------------------
	.section	.nv.info._ZN2at6native63_GLOBAL__N__862fb238_30_ForeachBinaryOpScalarTensor_cu_64fe0ca525multi_tensor_apply_kernelINS1_18TensorListMetadataILi2EEENS1_27BinaryOpScalarTensorFunctorIN3c108BFloat16ELi2ELi1ELi1EEEJSt10multipliesIfEPS7_fEEEvT_T0_DpT1_,"",@"SHT_CUDA_INFO"
	.sectionflags	@""
	.align	4


	//----- nvinfo : EIATTR_CUDA_API_VERSION
	.align		4
        /*0000*/ 	.byte	0x04, 0x37
        /*0002*/ 	.short	(.L_1011 - .L_1010)
.L_1010:
        /*0004*/ 	.word	0x00000082


	//----- nvinfo : EIATTR_KPARAM_INFO
	.align		4
.L_1011:
        /*0008*/ 	.byte	0x04, 0x17
        /*000a*/ 	.short	(.L_1013 - .L_1012)
.L_1012:
        /*000c*/ 	.word	0x00000000
        /*0010*/ 	.short	0x0004
        /*0012*/ 	.short	0x0c58
        /*0014*/ 	.byte	0x00, 0xf0, 0x11, 0x00


	//----- nvinfo : EIATTR_KPARAM_INFO
	.align		4
.L_1013:
        /*0018*/ 	.byte	0x04, 0x17
        /*001a*/ 	.short	(.L_1015 - .L_1014)
.L_1014:
        /*001c*/ 	.word	0x00000000
        /*0020*/ 	.short	0x0003
        /*0022*/ 	.short	0x0c50
        /*0024*/ 	.byte	0x00, 0xf0, 0x21, 0x00


	//----- nvinfo : EIATTR_KPARAM_INFO
	.align		4
.L_1015:
        /*0028*/ 	.byte	0x04, 0x17
        /*002a*/ 	.short	(.L_1017 - .L_1016)
.L_1016:
        /*002c*/ 	.word	0x00000000
        /*0030*/ 	.short	0x0002
        /*0032*/ 	.short	0x0c49
        /*0034*/ 	.byte	0x00, 0xf0, 0x05, 0x00


	//----- nvinfo : EIATTR_KPARAM_INFO
	.align		4
.L_1017:
        /*0038*/ 	.byte	0x04, 0x17
        /*003a*/ 	.short	(.L_1019 - .L_1018)
.L_1018:
        /*003c*/ 	.word	0x00000000
        /*0040*/ 	.short	0x0001
        /*0042*/ 	.short	0x0c48
        /*0044*/ 	.byte	0x00, 0xf0, 0x05, 0x00


	//----- nvinfo : EIATTR_KPARAM_INFO
	.align		4
.L_1019:
        /*0048*/ 	.byte	0x04, 0x17
        /*004a*/ 	.short	(.L_1021 - .L_1020)
.L_1020:
        /*004c*/ 	.word	0x00000000
        /*0050*/ 	.short	0x0000
        /*0052*/ 	.short	0x0000
        /*0054*/ 	.byte	0x00, 0xf0, 0x21, 0x31


	//----- nvinfo : EIATTR_SPARSE_MMA_MASK
	.align		4
.L_1021:
        /*0058*/ 	.byte	0x03, 0x50
        /*005a*/ 	.short	0x0000


	//----- nvinfo : EIATTR_MAXREG_COUNT
	.align		4
        /*005c*/ 	.byte	0x03, 0x1b
        /*005e*/ 	.short	0x0080


	//----- nvinfo : EIATTR_MERCURY_ISA_VERSION
	.align		4
        /*0060*/ 	.byte	0x03, 0x5f
        /*0062*/ 	.short	0x0101


	//----- nvinfo : EIATTR_EXIT_INSTR_OFFSETS
	.align		4
        /*0064*/ 	.byte	0x04, 0x1c
        /*0066*/ 	.short	(.L_1023 - .L_1022)


	//   ....[0]....
.L_1022:
        /*0068*/ 	.word	0x00000160


	//   ....[1]....
        /*006c*/ 	.word	0x00000660


	//   ....[2]....
        /*0070*/ 	.word	0x000006c0


	//   ....[3]....
        /*0074*/ 	.word	0x00000910


	//----- nvinfo : EIATTR_MAX_THREADS
	.align		4
.L_1023:
        /*0078*/ 	.byte	0x04, 0x05
        /*007a*/ 	.short	(.L_1025 - .L_1024)
.L_1024:
        /*007c*/ 	.word	0x00000200
        /*0080*/ 	.word	0x00000001
        /*0084*/ 	.word	0x00000001


	//----- nvinfo : EIATTR_CRS_STACK_SIZE
	.align		4
.L_1025:
        /*0088*/ 	.byte	0x04, 0x1e
        /*008a*/ 	.short	(.L_1027 - .L_1026)
.L_1026:
        /*008c*/ 	.word	0x00000000


	//----- nvinfo : EIATTR_CBANK_PARAM_SIZE
	.align		4
.L_1027:
        /*0090*/ 	.byte	0x03, 0x19
        /*0092*/ 	.short	0x0c5c


	//----- nvinfo : EIATTR_PARAM_CBANK
	.align		4
        /*0094*/ 	.byte	0x04, 0x0a
        /*0096*/ 	.short	(.L_1029 - .L_1028)
	.align		4
.L_1028:
        /*0098*/ 	.word	index@(.nv.constant0._ZN2at6native63_GLOBAL__N__862fb238_30_ForeachBinaryOpScalarTensor_cu_64fe0ca525multi_tensor_apply_kernelINS1_18TensorListMetadataILi2EEENS1_27BinaryOpScalarTensorFunctorIN3c108BFloat16ELi2ELi1ELi1EEEJSt10multipliesIfEPS7_fEEEvT_T0_DpT1_)
        /*009c*/ 	.short	0x0210
        /*009e*/ 	.short	0x0c5c


	//----- nvinfo : EIATTR_SW_WAR
	.align		4
.L_1029:
        /*00a0*/ 	.byte	0x04, 0x36
        /*00a2*/ 	.short	(.L_1031 - .L_1030)
.L_1030:
        /*00a4*/ 	.word	0x00000008
.L_1031:


//--------------------- .nv.info._ZN2at6native63_GLOBAL__N__862fb238_30_ForeachBinaryOpScalarTensor_cu_64fe0ca525multi_tensor_apply_kernelINS1_18TensorListMetadataILi2EEENS1_27BinaryOpScalarTensorFunctorIN3c104HalfELi2ELi1ELi1EEEJSt10multipliesIfEPS7_fEEEvT_T0_DpT1_ --------------------------
	.section	.nv.info._ZN2at6native63_GLOBAL__N__862fb238_30_ForeachBinaryOpScalarTensor_cu_64fe0ca525multi_tensor_apply_kernelINS1_18TensorListMetadataILi2EEENS1_27BinaryOpScalarTensorFunctorIN3c104HalfELi2ELi1ELi1EEEJSt10multipliesIfEPS7_fEEEvT_T0_DpT1_,"",@"SHT_CUDA_INFO"
	.sectionflags	@""
	.align	4


	//----- nvinfo : EIATTR_CUDA_API_VERSION
	.align		4
        /*0000*/ 	.byte	0x04, 0x37
        /*0002*/ 	.short	(.L_1033 - .L_1032)
.L_1032:
        /*0004*/ 	.word	0x00000082


	//----- nvinfo : EIATTR_KPARAM_INFO
	.align		4
.L_1033:
        /*0008*/ 	.byte	0x04, 0x17
        /*000a*/ 	.short	(.L_1035 - .L_1034)
.L_1034:
        /*000c*/ 	.word	0x00000000
        /*0010*/ 	.short	0x0004
        /*0012*/ 	.short	0x0c58
        /*0014*/ 	.byte	0x00, 0xf0, 0x11, 0x00


	//----- nvinfo : EIATTR_KPARAM_INFO
	.align		4
.L_1035:
        /*0018*/ 	.byte	0x04, 0x17
        /*001a*/ 	.short	(.L_1037 - .L_1036)
.L_1036:
        /*001c*/ 	.word	0x00000000
        /*0020*/ 	.short	0x0003
        /*0022*/ 	.short	0x0c50
        /*0024*/ 	.byte	0x00, 0xf0, 0x21, 0x00


	//----- nvinfo : EIATTR_KPARAM_INFO
	.align		4
.L_1037:
        /*0028*/ 	.byte	0x04, 0x17
        /*002a*/ 	.short	(.L_1039 - .L_1038)
.L_1038:
        /*002c*/ 	.word	0x00000000
        /*0030*/ 	.short	0x0002
        /*0032*/ 	.short	0x0c49
        /*0034*/ 	.byte	0x00, 0xf0, 0x05, 0x00


	//----- nvinfo : EIATTR_KPARAM_INFO
	.align		4
.L_1039:
        /*0038*/ 	.byte	0x04, 0x17
        /*003a*/ 	.short	(.L_1041 - .L_1040)
.L_1040:
        /*003c*/ 	.word	0x00000000
        /*0040*/ 	.short	0x0001
        /*0042*/ 	.short	0x0c48
        /*0044*/ 	.byte	0x00, 0xf0, 0x05, 0x00


	//----- nvinfo : EIATTR_KPARAM_INFO
	.align		4
.L_1041:
        /*0048*/ 	.byte	0x04, 0x17
        /*004a*/ 	.short	(.L_1043 - .L_1042)
.L_1042:
        /*004c*/ 	.word	0x00000000
        /*0050*/ 	.short	0x0000
        /*0052*/ 	.short	0x0000
        /*0054*/ 	.byte	0x00, 0xf0, 0x21, 0x31


	//----- nvinfo : EIATTR_SPARSE_MMA_MASK
	.align		4
.L_1043:
        /*0058*/ 	.byte	0x03, 0x50
        /*005a*/ 	.short	0x0000


	//----- nvinfo : EIATTR_MAXREG_COUNT
	.align		4
        /*005c*/ 	.byte	0x03, 0x1b
        /*005e*/ 	.short	0x0080


	//----- nvinfo : EIATTR_MERCURY_ISA_VERSION
	.align		4
        /*0060*/ 	.byte	0x03, 0x5f
        /*0062*/ 	.short	0x0101


	//----- nvinfo : EIATTR_EXIT_INSTR_OFFSETS
	.align		4
        /*0064*/ 	.byte	0x04, 0x1c
        /*0066*/ 	.short	(.L_1045 - .L_1044)


	//   ....[0]....
.L_1044:
        /*0068*/ 	.word	0x00000160


	//   ....[1]....
        /*006c*/ 	.word	0x00000660


	//   ....[2]....
        /*0070*/ 	.word	0x000006c0


	//   ....[3]....
        /*0074*/ 	.word	0x000008f0


	//----- nvinfo : EIATTR_MAX_THREADS
	.align		4
.L_1045:
        /*0078*/ 	.byte	0x04, 0x05
        /*007a*/ 	.short	(.L_1047 - .L_1046)
.L_1046:
        /*007c*/ 	.word	0x00000200
        /*0080*/ 	.word	0x00000001
        /*0084*/ 	.word	0x00000001


	//----- nvinfo : EIATTR_CRS_STACK_SIZE
	.align		4
.L_1047:
        /*0088*/ 	.byte	0x04, 0x1e
        /*008a*/ 	.short	(.L_1049 - .L_1048)
.L_1048:
        /*008c*/ 	.word	0x00000000


	//----- nvinfo : EIATTR_CBANK_PARAM_SIZE
	.align		4
.L_1049:
        /*0090*/ 	.byte	0x03, 0x19
        /*0092*/ 	.short	0x0c5c


	//----- nvinfo : EIATTR_PARAM_CBANK
	.align		4
        /*0094*/ 	.byte	0x04, 0x0a
        /*0096*/ 	.short	(.L_1051 - .L_1050)
	.align		4
.L_1050:
        /*0098*/ 	.word	index@(.nv.constant0._ZN2at6native63_GLOBAL__N__862fb238_30_ForeachBinaryOpScalarTensor_cu_64fe0ca525multi_tensor_apply_kernelINS1_18TensorListMetadataILi2EEENS1_27BinaryOpScalarTensorFunctorIN3c104HalfELi2ELi1ELi1EEEJSt10multipliesIfEPS7_fEEEvT_T0_DpT1_)
        /*009c*/ 	.short	0x0210
        /*009e*/ 	.short	0x0c5c


	//----- nvinfo : EIATTR_SW_WAR
	.align		4
.L_1051:
        /*00a0*/ 	.byte	0x04, 0x36
        /*00a2*/ 	.short	(.L_1053 - .L_1052)
.L_1052:
        /*00a4*/ 	.word	0x00000008
.L_1053:


//--------------------- .nv.info._ZN2at6native63_GLOBAL__N__862fb238_30_ForeachBinaryOpScalarTensor_cu_64fe0ca525multi_tensor_apply_kernelINS1_18TensorListMetadataILi2EEENS1_27BinaryOpScalarTensorFunctorIbLi2ELi1ELi1EEEJSt10multipliesIbEPbbEEEvT_T0_DpT1_ --------------------------
	.section	.nv.info._ZN2at6native63_GLOBAL__N__862fb238_30_ForeachBinaryOpScalarTensor_cu_64fe0ca525multi_tensor_apply_kernelINS1_18TensorListMetadataILi2EEENS1_27BinaryOpScalarTensorFunctorIbLi2ELi1ELi1EEEJSt10multipliesIbEPbbEEEvT_T0_DpT1_,"",@"SHT_CUDA_INFO"
	.sectionflags	@""
	.align	4


	//----- nvinfo : EIATTR_CUDA_API_VERSION
	.align		4
        /*0000*/ 	.byte	0x04, 0x37
        /*0002*/ 	.short	(.L_1055 - .L_1054)
.L_1054:
        /*0004*/ 	.word	0x00000082


	//----- nvinfo : EIATTR_KPARAM_INFO
	.align		4
.L_1055:
        /*0008*/ 	.byte	0x04, 0x17
        /*000a*/ 	.short	(.L_1057 - .L_1056)
.L_1056:
        /*000c*/ 	.word	0x00000000
        /*0010*/ 	.short	0x0004
        /*0012*/ 	.short	0x0c58
        /*0014*/ 	.byte	0x00, 0xf0, 0x05, 0x00


	//----- nvinfo : EIATTR_KPARAM_INFO
	.align		4
.L_1057:
        /*0018*/ 	.byte	0x04, 0x17
        /*001a*/ 	.short	(.L_1059 - .L_1058)
.L_1058:
        /*001c*/ 	.word	0x00000000
        /*0020*/ 	.short	0x0003
        /*0022*/ 	.short	0x0c50
        /*0024*/ 	.byte	0x00, 0xf0, 0x21, 0x00


	//----- nvinfo : EIATTR_KPARAM_INFO
	.align		4
.L_1059:
        /*0028*/ 	.byte	0x04, 0x17
        /*002a*/ 	.short	(.L_1061 - .L_1060)
.L_1060:
        /*002c*/ 	.word	0x00000000
        /*0030*/ 	.short	0x0002
        /*0032*/ 	.short	0x0c49
        /*0034*/ 	.byte	0x00, 0xf0, 0x05, 0x00


	//----- nvinfo : EIATTR_KPARAM_INFO
	.align		4
.L_1061:
        /*0038*/ 	.byte	0x04, 0x17
        /*003a*/ 	.short	(.L_1063 - .L_1062)
.L_1062:
        /*003c*/ 	.word	0x00000000
        /*0040*/ 	.short	0x0001
        /*0042*/ 	.short	0x0c48
        /*0044*/ 	.byte	0x00, 0xf0, 0x05, 0x00


	//----- nvinfo : EIATTR_KPARAM_INFO
	.align		4
.L_1063:
        /*0048*/ 	.byte	0x04, 0x17
        /*004a*/ 	.short	(.L_1065 - .L_1064)
.L_1064:
        /*004c*/ 	.word	0x00000000
        /*0050*/ 	.short	0x0000
        /*0052*/ 	.short	0x0000
        /*0054*/ 	.byte	0x00, 0xf0, 0x21, 0x31


	//----- nvinfo : EIATTR_SPARSE_MMA_MASK
	.align		4
.L_1065:
        /*0058*/ 	.byte	0x03, 0x50
        /*005a*/ 	.short	0x0000


	//----- nvinfo : EIATTR_MAXREG_COUNT
	.align		4
        /*005c*/ 	.byte	0x03, 0x1b
        /*005e*/ 	.short	0x0080


	//----- nvinfo : EIATTR_MERCURY_ISA_VERSION
	.align		4
        /*0060*/ 	.byte	0x03, 0x5f
        /*0062*/ 	.short	0x0101


	//----- nvinfo : EIATTR_EXIT_INSTR_OFFSETS
	.align		4
        /*0064*/ 	.byte	0x04, 0x1c
        /*0066*/ 	.short	(.L_1067 - .L_1066)


	//   ....[0]....
.L_1066:
        /*0068*/ 	.word	0x00000170


	//   ....[1]....
        /*006c*/ 	.word	0x00000690


	//   ....[2]....
        /*0070*/ 	.word	0x000006f0


	//   ....[3]....
        /*0074*/ 	.word	0x00000980


	//----- nvinfo : EIATTR_MAX_THREADS
	.align		4
.L_1067:
        /*0078*/ 	.byte	0x04, 0x05
        /*007a*/ 	.short	(.L_1069 - .L_1068)
.L_1068:
        /*007c*/ 	.word	0x00000200
        /*0080*/ 	.word	0x00000001
        /*0084*/ 	.word	0x00000001


	//----- nvinfo : EIATTR_CRS_STACK_SIZE
	.align		4
.L_1069:
        /*0088*/ 	.byte	0x04, 0x1e
        /*008a*/ 	.short	(.L_1071 - .L_1070)
.L_1070:
        /*008c*/ 	.word	0x00000000


	//----- nvinfo : EIATTR_CBANK_PARAM_SIZE
	.align		4
.L_1071:
        /*0090*/ 	.byte	0x03, 0x19
        /*0092*/ 	.short	0x0c59


	//----- nvinfo : EIATTR_PARAM_CBANK
	.align		4
        /*0094*/ 	.byte	0x04, 0x0a
        /*0096*/ 	.short	(.L_1073 - .L_1072)
	.align		4
.L_1072:
        /*0098*/ 	.word	index@(.nv.constant0._ZN2at6native63_GLOBAL__N__862fb238_30_ForeachBinaryOpScalarTensor_cu_64fe0ca525multi_tensor_apply_kernelINS1_18TensorListMetadataILi2EEENS1_27BinaryOpScalarTensorFunctorIbLi2ELi1ELi1EEEJSt10multipliesIbEPbbEEEvT_T0_DpT1_)
        /*009c*/ 	.short	0x0210
        /*009e*/ 	.short	0x0c59


	//----- nvinfo : EIATTR_SW_WAR
	.align		4
.L_1073:
        /*00a0*/ 	.byte	0x04, 0x36
        /*00a2*/ 	.short	(.L_1075 - .L_1074)
.L_1074:
        /*00a4*/ 	.word	0x00000008
.L_1075:


//--------------------- .nv.info._ZN2at6native63_GLOBAL__N__862fb238_30_ForeachBinaryOpScalarTensor_cu_64fe0ca525multi_tensor_apply_kernelINS1_18TensorListMetadataILi2EEENS1_27BinaryOpScalarTensorFunctorIN3c107complexIfEELi2ELi1ELi1EEEJSt10multipliesIS8_EPS8_S8_EEEvT_T0_DpT1_ --------------------------
	.section	.nv.info._ZN2at6native63_GLOBAL__N__862fb238_30_ForeachBinaryOpScalarTensor_cu_64fe0ca525multi_tensor_apply_kernelINS1_18TensorListMetadataILi2EEENS1_27BinaryOpScalarTensorFunctorIN3c107complexIfEELi2ELi1ELi1EEEJSt10multipliesIS8_EPS8_S8_EEEvT_T0_DpT1_,"",@"SHT_CUDA_INFO"
	.sectionflags	@""
	.align	4


	//----- nvinfo : EIATTR_CUDA_API_VERSION
	.align		4
        /*0000*/ 	.byte	0x04, 0x37
        /*0002*/ 	.short	(.L_1077 - .L_1076)
.L_1076:
        /*0004*/ 	.word	0x00000082


	//----- nvinfo : EIATTR_KPARAM_INFO
	.align		4
.L_1077:
        /*0008*/ 	.byte	0x04, 0x17
        /*000a*/ 	.short	(.L_1079 - .L_1078)
.L_1078:
        /*000c*/ 	.word	0x00000000
        /*0010*/ 	.short	0x0004
        /*0012*/ 	.short	0x0c58
        /*0014*/ 	.byte	0x00, 0xf0, 0x21, 0x00


	//----- nvinfo : EIATTR_KPARAM_INFO
	.align		4
.L_1079:
        /*0018*/ 	.byte	0x04, 0x17
        /*001a*/ 	.short	(.L_1081 - .L_1080)
.L_1080:
        /*001c*/ 	.word	0x00000000
        /*0020*/ 	.short	0x0003
        /*0022*/ 	.short	0x0c50
        /*0024*/ 	.byte	0x00, 0xf0, 0x21, 0x00


	//----- nvinfo : EIATTR_KPARAM_INFO
	.align		4
.L_1081:
        /*0028*/ 	.byte	0x04, 0x17
        /*002a*/ 	.short	(.L_1083 - .L_1082)
.L_1082:
        /*002c*/ 	.word	0x00000000
        /*0030*/ 	.short	0x0002
        /*0032*/ 	.short	0x0c49
        /*0034*/ 	.byte	0x00, 0xf0, 0x05, 0x00


	//----- nvinfo : EIATTR_KPARAM_INFO
	.align		4
.L_1083:
        /*0038*/ 	.byte	0x04, 0x17
        /*003a*/ 	.short	(.L_1085 - .L_1084)
.L_1084:
        /*003c*/ 	.word	0x00000000
        /*0040*/ 	.short	0x0001
        /*0042*/ 	.short	0x0c48
        /*0044*/ 	.byte	0x00, 0xf0, 0x05, 0x00


	//----- nvinfo : EIATTR_KPARAM_INFO
	.align		4
.L_1085:
        /*0048*/ 	.byte	0x04, 0x17
        /*004a*/ 	.short	(.L_1087 - .L_1086)
.L_1086:
        /*004c*/ 	.word	0x00000000
        /*0050*/ 	.short	0x0000
        /*0052*/ 	.short	0x0000
        /*0054*/ 	.byte	0x00, 0xf0, 0x21, 0x31


	//----- nvinfo : EIATTR_SPARSE_MMA_MASK
	.align		4
.L_1087:
        /*0058*/ 	.byte	0x03, 0x50
        /*005a*/ 	.short	0x0000


	//----- nvinfo : EIATTR_MAXREG_COUNT
	.align		4
        /*005c*/ 	.byte	0x03, 0x1b
        /*005e*/ 	.short	0x0080


	//----- nvinfo : EIATTR_MERCURY_ISA_VERSION
	.align		4
        /*0060*/ 	.byte	0x03, 0x5f
        /*0062*/ 	.short	0x0101


	//----- nvinfo : EIATTR_EXIT_INSTR_OFFSETS
	.align		4
        /*0064*/ 	.byte	0x04, 0x1c
        /*0066*/ 	.short	(.L_1089 - .L_1088)


	//   ....[0]....
.L_1088:
        /*0068*/ 	.word	0x00000180


	//   ....[1]....
        /*006c*/ 	.word	0x000006e0


	//   ....[2]....
        /*0070*/ 	.word	0x00000740


	//   ....[3]....
        /*0074*/ 	.word	0x00000a10


	//----- nvinfo : EIATTR_MAX_THREADS
	.align		4
.L_1089:
        /*0078*/ 	.byte	0x04, 0x05
        /*007a*/ 	.short	(.L_1091 - .L_1090)
.L_1090:
        /*007c*/ 	.word	0x00000200
        /*0080*/ 	.word	0x00000001
        /*0084*/ 	.word	0x00000001


	//----- nvinfo : EIATTR_CRS_STACK_SIZE
	.align		4
.L_1091:
        /*0088*/ 	.byte	0x04, 0x1e
        /*008a*/ 	.short	(.L_1093 - .L_1092)
.L_1092:
        /*008c*/ 	.word	0x00000000


	//----- nvinfo : EIATTR_CBANK_PARAM_SIZE
	.align		4
.L_1093:
        /*0090*/ 	.byte	0x03, 0x19
        /*0092*/ 	.short	0x0c60


	//----- nvinfo : EIATTR_PARAM_CBANK
	.align		4
        /*0094*/ 	.byte	0x04, 0x0a
        /*0096*/ 	.short	(.L_1095 - .L_1094)
	.align		4
.L_1094:
        /*0098*/ 	.word	index@(.nv.constant0._ZN2at6native63_GLOBAL__N__862fb238_30_ForeachBinaryOpScalarTensor_cu_64fe0ca525multi_tensor_apply_kernelINS1_18TensorListMetadataILi2EEENS1_27BinaryOpScalarTensorFunctorIN3c107complexIfEELi2ELi1ELi1EEEJSt10multipliesIS8_EPS8_S8_EEEvT_T0_DpT1_)
        /*009c*/ 	.short	0x0210
        /*009e*/ 	.short	0x0c60


	//----- nvinfo : EIATTR_SW_WAR
	.align		4
.L_1095:
        /*00a0*/ 	.byte	0x04, 0x36
        /*00a2*/ 	.short	(.L_1097 - .L_1096)
.L_1096:
        /*00a4*/ 	.word	0x00000008
.L_1097:


//--------------------- .nv.info._ZN2at6native63_GLOBAL__N__862fb238_30_ForeachBinaryOpScalarTensor_cu_64fe0ca525multi_tensor_apply_kernelINS1_18TensorListMetadataILi2EEENS1_27BinaryOpScalarTensorFunctorIN3c107complexIdEELi2ELi1ELi1EEEJSt10multipliesIS8_EPS8_S8_EEEvT_T0_DpT1_ --------------------------
	.section	.nv.info._ZN2at6native63_GLOBAL__N__862fb238_30_ForeachBinaryOpScalarTensor_cu_64fe0ca525multi_tensor_apply_kernelINS1_18TensorListMetadataILi2EEENS1_27BinaryOpScalarTensorFunctorIN3c107complexIdEELi2ELi1ELi1EEEJSt10multipliesIS8_EPS8_S8_EEEvT_T0_DpT1_,"",@"SHT_CUDA_INFO"
	.sectionflags	@""
	.align	4


	//----- nvinfo : EIATTR_CUDA_API_VERSION
	.align		4
        /*0000*/ 	.byte	0x04, 0x37
        /*0002*/ 	.short	(.L_1099 - .L_1098)
.L_1098:
        /*0004*/ 	.word	0x00000082


	//----- nvinfo : EIATTR_KPARAM_INFO
	.align		4
.L_1099:
        /*0008*/ 	.byte	0x04, 0x17
        /*000a*/ 	.short	(.L_1101 - .L_1100)
.L_1100:
        /*000c*/ 	.word	0x00000000
        /*0010*/ 	.short	0x0004
        /*0012*/ 	.short	0x0c60
        /*0014*/ 	.byte	0x00, 0xf0, 0x41, 0x00


	//----- nvinfo : EIATTR_KPARAM_INFO
	.align		4
.L_1101:
        /*0018*/ 	.byte	0x04, 0x17
        /*001a*/ 	.short	(.L_1103 - .L_1102)
.L_1102:
        /*001c*/ 	.word	0x00000000
        /*0020*/ 	.short	0x0003
        /*0022*/ 	.short	0x0c50
        /*0024*/ 	.byte	0x00, 0xf0, 0x21, 0x00


	//----- nvinfo : EIATTR_KPARAM_INFO
	.align		4
.L_1103:
        /*0028*/ 	.byte	0x04, 0x17
        /*002a*/ 	.short	(.L_1105 - .L_1104)
.L_1104:
        /*002c*/ 	.word	0x00000000
        /*0030*/ 	.short	0x0002
        /*0032*/ 	.short	0x0c49
        /*0034*/ 	.byte	0x00, 0xf0, 0x05, 0x00


	//----- nvinfo : EIATTR_KPARAM_INFO
	.align		4
.L_1105:
        /*0038*/ 	.byte	0x04, 0x17
        /*003a*/ 	.short	(.L_1107 - .L_1106)
.L_1106:
        /*003c*/ 	.word	0x00000000
        /*0040*/ 	.short	0x0001
        /*0042*/ 	.short	0x0c48
        /*0044*/ 	.byte	0x00, 0xf0, 0x05, 0x00


	//----- nvinfo : EIATTR_KPARAM_INFO
	.align		4
.L_1107:
        /*0048*/ 	.byte	0x04, 0x17
        /*004a*/ 	.short	(.L_1109 - .L_1108)
.L_1108:
        /*004c*/ 	.word	0x00000000
        /*0050*/ 	.short	0x0000
        /*0052*/ 	.short	0x0000
        /*0054*/ 	.byte	0x00, 0xf0, 0x21, 0x31


	//----- nvinfo : EIATTR_SPARSE_MMA_MASK
	.align		4
.L_1109:
        /*0058*/ 	.byte	0x03, 0x50
        /*005a*/ 	.short	0x0000


	//----- nvinfo : EIATTR_MAXREG_COUNT
	.align		4
        /*005c*/ 	.byte	0x03, 0x1b
        /*005e*/ 	.short	0x0080


	//----- nvinfo : EIATTR_MERCURY_ISA_VERSION
	.align		4
        /*0060*/ 	.byte	0x03, 0x5f
        /*0062*/ 	.short	0x0101


	//----- nvinfo : EIATTR_EXIT_INSTR_OFFSETS
	.align		4
        /*0064*/ 	.byte	0x04, 0x1c
        /*0066*/ 	.short	(.L_1111 - .L_1110)


	//   ....[0]....
.L_1110:
        /*0068*/ 	.word	0x00000180


	//   ....[1]....
        /*006c*/ 	.word	0x000007a0


	//   ....[2]....
        /*0070*/ 	.word	0x00000800


	//   ....[3]....
        /*0074*/ 	.word	0x00000b20


	//----- nvinfo : EIATTR_MAX_THREADS
	.align		4
.L_1111:
        /*0078*/ 	.byte	0x04, 0x05
        /*007a*/ 	.short	(.L_1113 - .L_1112)
.L_1112:
        /*007c*/ 	.word	0x00000200
        /*0080*/ 	.word	0x00000001
        /*0084*/ 	.word	0x00000001


	//----- nvinfo : EIATTR_CRS_STACK_SIZE
	.align		4
.L_1113:
        /*0088*/ 	.byte	0x04, 0x1e
        /*008a*/ 	.short	(.L_1115 - .L_1114)
.L_1114:
        /*008c*/ 	.word	0x00000000


	//----- nvinfo : EIATTR_CBANK_PARAM_SIZE
	.align		4
.L_1115:
        /*0090*/ 	.byte	0x03, 0x19
        /*0092*/ 	.short	0x0c70


	//----- nvinfo : EIATTR_PARAM_CBANK
	.align		4
        /*0094*/ 	.byte	0x04, 0x0a
        /*0096*/ 	.short	(.L_1117 - .L_1116)
	.align		4
.L_1116:
        /*0098*/ 	.word	index@(.nv.constant0._ZN2at6native63_GLOBAL__N__862fb238_30_ForeachBinaryOpScalarTensor_cu_64fe0ca525multi_tensor_apply_kernelINS1_18TensorListMetadataILi2EEENS1_27BinaryOpScalarTensorFunctorIN3c107complexIdEELi2ELi1ELi1EEEJSt10multipliesIS8_EPS8_S8_EEEvT_T0_DpT1_)
        /*009c*/ 	.short	0x0210
        /*009e*/ 	.short	0x0c70


	//----- nvinfo : EIATTR_SW_WAR
	.align		4
.L_1117:
        /*00a0*/ 	.byte	0x04, 0x36
        /*00a2*/ 	.short	(.L_1119 - .L_1118)
.L_1118:
        /*00a4*/ 	.word	0x00000008
.L_1119:


//--------------------- .nv.info._ZN2at6native63_GLOBAL__N__862fb238_30_ForeachBinaryOpScalarTensor_cu_64fe0ca525multi_tensor_apply_kernelINS1_18TensorListMetadataILi2EEENS1_27BinaryOpScalarTensorFunctorIfLi2ELi1ELi1EEEJSt10multipliesIfEPffEEEvT_T0_DpT1_ --------------------------
	.section	.nv.info._ZN2at6native63_GLOBAL__N__862fb238_30_ForeachBinaryOpScalarTensor_cu_64fe0ca525multi_tensor_apply_kernelINS1_18TensorListMetadataILi2EEENS1_27BinaryOpScalarTensorFunctorIfLi2ELi1ELi1EEEJSt10multipliesIfEPffEEEvT_T0_DpT1_,"",@"SHT_CUDA_INFO"
	.sectionflags	@""
	.align	4


	//----- nvinfo : EIATTR_CUDA_API_VERSION
	.align		4
        /*0000*/ 	.byte	0x04, 0x37
        /*0002*/ 	.short	(.L_1121 - .L_1120)
.L_1120:
        /*0004*/ 	.word	0x00000082


	//----- nvinfo : EIATTR_KPARAM_INFO
	.align		4
.L_1121:
        /*0008*/ 	.byte	0x04, 0x17
        /*000a*/ 	.short	(.L_1123 - .L_1122)
.L_1122:
        /*000c*/ 	.word	0x00000000
        /*0010*/ 	.short	0x0004
        /*0012*/ 	.short	0x0c58
        /*0014*/ 	.byte	0x00, 0xf0, 0x11, 0x00


	//----- nvinfo : EIATTR_KPARAM_INFO
	.align		4
.L_1123:
        /*0018*/ 	.byte	0x04, 0x17
        /*001a*/ 	.short	(.L_1125 - .L_1124)
.L_1124:
        /*001c*/ 	.word	0x00000000
        /*0020*/ 	.short	0x0003
        /*0022*/ 	.short	0x0c50
        /*0024*/ 	.byte	0x00, 0xf0, 0x21, 0x00


	//----- nvinfo : EIATTR_KPARAM_INFO
	.align		4
.L_1125:
        /*0028*/ 	.byte	0x04, 0x17
        /*002a*/ 	.short	(.L_1127 - .L_1126)
.L_1126:
        /*002c*/ 	.word	0x00000000
        /*0030*/ 	.short	0x0002
        /*0032*/ 	.short	0x0c49
        /*0034*/ 	.byte	0x00, 0xf0, 0x05, 0x00


	//----- nvinfo : EIATTR_KPARAM_INFO
	.align		4
.L_1127:
        /*0038*/ 	.byte	0x04, 0x17
        /*003a*/ 	.short	(.L_1129 - .L_1128)
.L_1128:
        /*003c*/ 	.word	0x00000000
        /*0040*/ 	.short	0x0001
        /*0042*/ 	.short	0x0c48
        /*0044*/ 	.byte	0x00, 0xf0, 0x05, 0x00


	//----- nvinfo : EIATTR_KPARAM_INFO
	.align		4
.L_1129:
        /*0048*/ 	.byte	0x04, 0x17
        /*004a*/ 	.short	(.L_1131 - .L_1130)
.L_1130:
        /*004c*/ 	.word	0x00000000
        /*0050*/ 	.short	0x0000
        /*0052*/ 	.short	0x0000
        /*0054*/ 	.byte	0x00, 0xf0, 0x21, 0x31


	//----- nvinfo : EIATTR_SPARSE_MMA_MASK
	.align		4
.L_1131:
        /*0058*/ 	.byte	0x03, 0x50
        /*005a*/ 	.short	0x0000


	//----- nvinfo : EIATTR_MAXREG_COUNT
	.align		4
        /*005c*/ 	.byte	0x03, 0x1b
        /*005e*/ 	.short	0x0080


	//----- nvinfo : EIATTR_MERCURY_ISA_VERSION
	.align		4
        /*0060*/ 	.byte	0x03, 0x5f
        /*0062*/ 	.short	0x0101


	//----- nvinfo : EIATTR_EXIT_INSTR_OFFSETS
	.align		4
        /*0064*/ 	.byte	0x04, 0x1c
        /*0066*/ 	.short	(.L_1133 - .L_1132)


	//   ....[0]....
.L_1132:
        /*0068*/ 	.word	0x00000160


	//   ....[1]....
        /*006c*/ 	.word	0x00000620


	//   ....[2]....
        /*0070*/ 	.word	0x00000680


	//   ....[3]....
        /*0074*/ 	.word	0x00000840


	//----- nvinfo : EIATTR_MAX_THREADS
	.align		4
.L_1133:
        /*0078*/ 	.byte	0x04, 0x05
        /*007a*/ 	.short	(.L_1135 - .L_1134)
.L_1134:
        /*007c*/ 	.word	0x00000200
        /*0080*/ 	.word	0x00000001
        /*0084*/ 	.word	0x00000001


	//----- nvinfo : EIATTR_CRS_STACK_SIZE
	.align		4
.L_1135:
        /*0088*/ 	.byte	0x04, 0x1e
        /*008a*/ 	.short	(.L_1137 - .L_1136)
.L_1136:
        /*008c*/ 	.word	0x00000000


	//----- nvinfo : EIATTR_CBANK_PARAM_SIZE
	.align		4
.L_1137:
        /*0090*/ 	.byte	0x03, 0x19
        /*0092*/ 	.short	0x0c5c


	//----- nvinfo : EIATTR_PARAM_CBANK
	.align		4
        /*0094*/ 	.byte	0x04, 0x0a
        /*0096*/ 	.short	(.L_1139 - .L_1138)
	.align		4
.L_1138:
        /*0098*/ 	.word	index@(.nv.constant0._ZN2at6native63_GLOBAL__N__862fb238_30_ForeachBinaryOpScalarTensor_cu_64fe0ca525multi_tensor_apply_kernelINS1_18TensorListMetadataILi2EEENS1_27BinaryOpScalarTensorFunctorIfLi2ELi1ELi1EEEJSt10multipliesIfEPffEEEvT_T0_DpT1_)
        /*009c*/ 	.short	0x0210
        /*009e*/ 	.short	0x0c5c


	//----- nvinfo : EIATTR_SW_WAR
	.align		4
.L_1139:
        /*00a0*/ 	.byte	0x04, 0x36
        /*00a2*/ 	.short	(.L_1141 - .L_1140)
.L_1140:
        /*00a4*/ 	.word	0x00000008
.L_1141:


//--------------------- .nv.info._ZN2at6native63_GLOBAL__N__862fb238_30_ForeachBinaryOpScalarTensor_cu_64fe0ca525multi_tensor_apply_kernelINS1_18TensorListMetadataILi2EEENS1_27BinaryOpScalarTensorFunctorIdLi2ELi1ELi1EEEJSt10multipliesIdEPddEEEvT_T0_DpT1_ --------------------------
	.section	.nv.info._ZN2at6native63_GLOBAL__N__862fb238_30_ForeachBinaryOpScalarTensor_cu_64fe0ca525multi_tensor_apply_kernelINS1_18TensorListMetadataILi2EEENS1_27BinaryOpScalarTensorFunctorIdLi2ELi1ELi1EEEJSt10multipliesIdEPddEEEvT_T0_DpT1_,"",@"SHT_CUDA_INFO"
	.sectionflags	@""
	.align	4


	//----- nvinfo : EIATTR_CUDA_API_VERSION
	.align		4
        /*0000*/ 	.byte	0x04, 0x37
        /*0002*/ 	.short	(.L_1143 - .L_1142)
.L_1142:
        /*0004*/ 	.word	0x00000082


	//----- nvinfo : EIATTR_KPARAM_INFO
	.align		4
.L_1143:
        /*0008*/ 	.byte	0x04, 0x17
        /*000a*/ 	.short	(.L_1145 - .L_1144)
.L_1144:
        /*000c*/ 	.word	0x00000000
        /*0010*/ 	.short	0x0004
        /*0012*/ 	.short	0x0c58
        /*0014*/ 	.byte	0x00, 0xf0, 0x21, 0x00


	//----- nvinfo : EIATTR_KPARAM_INFO
	.align		4
.L_1145:
        /*0018*/ 	.byte	0x04, 0x17
        /*001a*/ 	.short	(.L_1147 - .L_1146)
.L_1146:
        /*001c*/ 	.word	0x00000000
        /*0020*/ 	.short	0x0003
        /*0022*/ 	.short	0x0c50
        /*0024*/ 	.byte	0x00, 0xf0, 0x21, 0x00


	//----- nvinfo : EIATTR_KPARAM_INFO
	.align		4
.L_1147:
        /*0028*/ 	.byte	0x04, 0x17
        /*002a*/ 	.short	(.L_1149 - .L_1148)
.L_1148:
        /*002c*/ 	.word	0x00000000
        /*0030*/ 	.short	0x0002
        /*0032*/ 	.short	0x0c49
        /*0034*/ 	.byte	0x00, 0xf0, 0x05, 0x00


	//----- nvinfo : EIATTR_KPARAM_INFO
	.align		4
.L_1149:
        /*0038*/ 	.byte	0x04, 0x17
        /*003a*/ 	.short	(.L_1151 - .L_1150)
.L_1150:
        /*003c*/ 	.word	0x00000000
        /*0040*/ 	.short	0x0001
        /*0042*/ 	.short	0x0c48
        /*0044*/ 	.byte	0x00, 0xf0, 0x05, 0x00


	//----- nvinfo : EIATTR_KPARAM_INFO
	.align		4
.L_1151:
        /*0048*/ 	.byte	0x04, 0x17
        /*004a*/ 	.short	(.L_1153 - .L_1152)
.L_1152:
        /*004c*/ 	.word	0x00000000
        /*0050*/ 	.short	0x0000
        /*0052*/ 	.short	0x0000
        /*0054*/ 	.byte	0x00, 0xf0, 0x21, 0x31


	//----- nvinfo : EIATTR_SPARSE_MMA_MASK
	.align		4
.L_1153:
        /*0058*/ 	.byte	0x03, 0x50
        /*005a*/ 	.short	0x0000


	//----- nvinfo : EIATTR_MAXREG_COUNT
	.align		4
        /*005c*/ 	.byte	0x03, 0x1b
        /*005e*/ 	.short	0x0080


	//----- nvinfo : EIATTR_MERCURY_ISA_VERSION
	.align		4
        /*0060*/ 	.byte	0x03, 0x5f
        /*0062*/ 	.short	0x0101


	//----- nvinfo : EIATTR_EXIT_INSTR_OFFSETS
	.align		4
        /*0064*/ 	.byte	0x04, 0x1c
        /*0066*/ 	.short	(.L_1155 - .L_1154)


	//   ....[0]....
.L_1154:
        /*0068*/ 	.word	0x00000180


	//   ....[1]....
        /*006c*/ 	.word	0x00000630


	//   ....[2]....
        /*0070*/ 	.word	0x00000690


	//   ....[3]....
        /*0074*/ 	.word	0x00000870


	//----- nvinfo : EIATTR_MAX_THREADS
	.align		4
.L_1155:
        /*0078*/ 	.byte	0x04, 0x05
        /*007a*/ 	.short	(.L_1157 - .L_1156)
.L_1156:
        /*007c*/ 	.word	0x00000200
        /*0080*/ 	.word	0x00000001
        /*0084*/ 	.word	0x00000001


	//----- nvinfo : EIATTR_CRS_STACK_SIZE
	.align		4
.L_1157:
        /*0088*/ 	.byte	0x04, 0x1e
        /*008a*/ 	.short	(.L_1159 - .L_1158)
.L_1158:
        /*008c*/ 	.word	0x00000000


	//----- nvinfo : EIATTR_CBANK_PARAM_SIZE
	.align		4
.L_1159:
        /*0090*/ 	.byte	0x03, 0x19
        /*0092*/ 	.short	0x0c60


	//----- nvinfo : EIATTR_PARAM_CBANK
	.align		4
        /*0094*/ 	.byte	0x04, 0x0a
        /*0096*/ 	.short	(.L_1161 - .L_1160)
	.align		4
.L_1160:
        /*0098*/ 	.word	index@(.nv.constant0._ZN2at6native63_GLOBAL__N__862fb238_30_ForeachBinaryOpScalarTensor_cu_64fe0ca525multi_tensor_apply_kernelINS1_18TensorListMetadataILi2EEENS1_27BinaryOpScalarTensorFunctorIdLi2ELi1ELi1EEEJSt10multipliesIdEPddEEEvT_T0_DpT1_)
        /*009c*/ 	.short	0x0210
        /*009e*/ 	.short	0x0c60


	//----- nvinfo : EIATTR_SW_WAR
	.align		4
.L_1161:
        /*00a0*/ 	.byte	0x04, 0x36
        /*00a2*/ 	.short	(.L_1163 - .L_1162)
.L_1162:
        /*00a4*/ 	.word	0x00000008
.L_1163:


//--------------------- .nv.info._ZN2at6native63_GLOBAL__N__862fb238_30_ForeachBinaryOpScalarTensor_cu_64fe0ca525multi_tensor_apply_kernelINS1_18TensorListMetadataILi2EEENS1_27BinaryOpScalarTensorFunctorIsLi2ELi1ELi1EEEJSt10multipliesIsEPssEEEvT_T0_DpT1_ --------------------------
	.section	.nv.info._ZN2at6native63_GLOBAL__N__862fb238_30_ForeachBinaryOpScalarTensor_cu_64fe0ca525multi_tensor_apply_kernelINS1_18TensorListMetadataILi2EEENS1_27BinaryOpScalarTensorFunctorIsLi2ELi1ELi1EEEJSt10multipliesIsEPssEEEvT_T0_DpT1_,"",@"SHT_CUDA_INFO"
	.sectionflags	@""
	.align	4


	//----- nvinfo : EIATTR_CUDA_API_VERSION
	.align		4
        /*0000*/ 	.byte	0x04, 0x37
        /*0002*/ 	.short	(.L_1165 - .L_1164)
.L_1164:
        /*0004*/ 	.word	0x00000082


	//----- nvinfo : EIATTR_KPARAM_INFO
	.align		4
.L_1165:
        /*0008*/ 	.byte	0x04, 0x17
        /*000a*/ 	.short	(.L_1167 - .L_1166)
.L_1166:
        /*000c*/ 	.word	0x00000000
        /*0010*/ 	.short	0x0004
        /*0012*/ 	.short	0x0c58
        /*0014*/ 	.byte	0x00, 0xf0, 0x09, 0x00


	//----- nvinfo : EIATTR_KPARAM_INFO
	.align		4
.L_1167:
        /*0018*/ 	.byte	0x04, 0x17
        /*001a*/ 	.short	(.L_1169 - .L_1168)
.L_1168:
        /*001c*/ 	.word	0x00000000
        /*0020*/ 	.short	0x0003
        /*0022*/ 	.short	0x0c50
        /*0024*/ 	.byte	0x00, 0xf0, 0x21, 0x00


	//----- nvinfo : EIATTR_KPARAM_INFO
	.align		4
.L_1169:
        /*0028*/ 	.byte	0x04, 0x17
        /*002a*/ 	.short	(.L_1171 - .L_1170)
.L_1170:
        /*002c*/ 	.word	0x00000000
        /*0030*/ 	.short	0x0002
        /*0032*/ 	.short	0x0c49
        /*0034*/ 	.byte	0x00, 0xf0, 0x05, 0x00


	//----- nvinfo : EIATTR_KPARAM_INFO
	.align		4
.L_1171:
        /*0038*/ 	.byte	0x04, 0x17
        /*003a*/ 	.short	(.L_1173 - .L_1172)
.L_1172:
        /*003c*/ 	.word	0x00000000
        /*0040*/ 	.short	0x0001
        /*0042*/ 	.short	0x0c48
        /*0044*/ 	.byte	0x00, 0xf0, 0x05, 0x00


	//----- nvinfo : EIATTR_KPARAM_INFO
	.align		4
.L_1173:
        /*0048*/ 	.byte	0x04, 0x17
        /*004a*/ 	.short	(.L_1175 - .L_1174)
.L_1174:
        /*004c*/ 	.word	0x00000000
        /*0050*/ 	.short	0x0000
        /*0052*/ 	.short	0x0000
        /*0054*/ 	.byte	0x00, 0xf0, 0x21, 0x31


	//----- nvinfo : EIATTR_SPARSE_MMA_MASK
	.align		4
.L_1175:
        /*0058*/ 	.byte	0x03, 0x50
        /*005a*/ 	.short	0x0000


	//----- nvinfo : EIATTR_MAXREG_COUNT
	.align		4
        /*005c*/ 	.byte	0x03, 0x1b
        /*005e*/ 	.short	0x0080


	//----- nvinfo : EIATTR_MERCURY_ISA_VERSION
	.align		4
        /*0060*/ 	.byte	0x03, 0x5f
        /*0062*/ 	.short	0x0101


	//----- nvinfo : EIATTR_EXIT_INSTR_OFFSETS
	.align		4
        /*0064*/ 	.byte	0x04, 0x1c
        /*0066*/ 	.short	(.L_1177 - .L_1176)


	//   ....[0]....
.L_1176:
        /*0068*/ 	.word	0x00000160


	//   ....[1]....
        /*006c*/ 	.word	0x000006b0


	//   ....[2]....
        /*0070*/ 	.word	0x00000710


	//   ....[3]....
        /*0074*/ 	.word	0x000009e0


	//----- nvinfo : EIATTR_MAX_THREADS
	.align		4
.L_1177:
        /*0078*/ 	.byte	0x04, 0x05
        /*007a*/ 	.short	(.L_1179 - .L_1178)
.L_1178:
        /*007c*/ 	.word	0x00000200
        /*0080*/ 	.word	0x00000001
        /*0084*/ 	.word	0x00000001


	//----- nvinfo : EIATTR_CRS_STACK_SIZE
	.align		4
.L_1179:
        /*0088*/ 	.byte	0x04, 0x1e
        /*008a*/ 	.short	(.L_1181 - .L_1180)
.L_1180:
        /*008c*/ 	.word	0x00000000


	//----- nvinfo : EIATTR_CBANK_PARAM_SIZE
	.align		4
.L_1181:
        /*0090*/ 	.byte	0x03, 0x19
        /*0092*/ 	.short	0x0c5a


	//----- nvinfo : EIATTR_PARAM_CBANK
	.align		4
        /*0094*/ 	.byte	0x04, 0x0a
        /*0096*/ 	.short	(.L_1183 - .L_1182)
	.align		4
.L_1182:
        /*0098*/ 	.word	index@(.nv.constant0._ZN2at6native63_GLOBAL__N__862fb238_30_ForeachBinaryOpScalarTensor_cu_64fe0ca525multi_tensor_apply_kernelINS1_18TensorListMetadataILi2EEENS1_27BinaryOpScalarTensorFunctorIsLi2ELi1ELi1EEEJSt10multipliesIsEPssEEEvT_T0_DpT1_)
        /*009c*/ 	.short	0x0210
        /*009e*/ 	.short	0x0c5a


	//----- nvinfo : EIATTR_SW_WAR
	.align		4
.L_1183:
        /*00a0*/ 	.byte	0x04, 0x36
        /*00a2*/ 	.short	(.L_1185 - .L_1184)
.L_1184:
        /*00a4*/ 	.word	0x00000008
.L_1185:


//--------------------- .nv.info._ZN2at6native63_GLOBAL__N__862fb238_30_ForeachBinaryOpScalarTensor_cu_64fe0ca525multi_tensor_apply_kernelINS1_18TensorListMetadataILi2EEENS1_27BinaryOpScalarTensorFunctorIlLi2ELi1ELi1EEEJSt10multipliesIlEPllEEEvT_T0_DpT1_ --------------------------
	.section	.nv.info._ZN2at6native63_GLOBAL__N__862fb238_30_ForeachBinaryOpScalarTensor_cu_64fe0ca525multi_tensor_apply_kernelINS1_18TensorListMetadataILi2EEENS1_27BinaryOpScalarTensorFunctorIlLi2ELi1ELi1EEEJSt10multipliesIlEPllEEEvT_T0_DpT1_,"",@"SHT_CUDA_INFO"
	.sectionflags	@""
	.align	4


	//----- nvinfo : EIATTR_CUDA_API_VERSION
	.align		4
        /*0000*/ 	.byte	0x04, 0x37
        /*0002*/ 	.short	(.L_1187 - .L_1186)
.L_1186:
        /*0004*/ 	.word	0x00000082


	//----- nvinfo : EIATTR_KPARAM_INFO
	.align		4
.L_1187:
        /*0008*/ 	.byte	0x04, 0x17
        /*000a*/ 	.short	(.L_1189 - .L_1188)
.L_1188:
        /*000c*/ 	.word	0x00000000
        /*0010*/ 	.short	0x0004
        /*0012*/ 	.short	0x0c58
        /*0014*/ 	.byte	0x00, 0xf0, 0x21, 0x00


	//----- nvinfo : EIATTR_KPARAM_INFO
	.align		4
.L_1189:
        /*0018*/ 	.byte	0x04, 0x17
        /*001a*/ 	.short	(.L_1191 - .L_1190)
.L_1190:
        /*001c*/ 	.word	0x00000000
        /*0020*/ 	.short	0x0003
        /*0022*/ 	.short	0x0c50
        /*0024*/ 	.byte	0x00, 0xf0, 0x21, 0x00


	//----- nvinfo : EIATTR_KPARAM_INFO
	.align		4
.L_1191:
        /*0028*/ 	.byte	0x04, 0x17
        /*002a*/ 	.short	(.L_1193 - .L_1192)
.L_1192:
        /*002c*/ 	.word	0x00000000
        /*0030*/ 	.short	0x0002
        /*0032*/ 	.short	0x0c49
        /*0034*/ 	.byte	0x00, 0xf0, 0x05, 0x00


	//----- nvinfo : EIATTR_KPARAM_INFO
	.align		4
.L_1193:
        /*0038*/ 	.byte	0x04, 0x17
        /*003a*/ 	.short	(.L_1195 - .L_1194)
.L_1194:
        /*003c*/ 	.word	0x00000000
        /*0040*/ 	.short	0x0001
        /*0042*/ 	.short	0x0c48
        /*0044*/ 	.byte	0x00, 0xf0, 0x05, 0x00


	//----- nvinfo : EIATTR_KPARAM_INFO
	.align		4
.L_1195:
        /*0048*/ 	.byte	0x04, 0x17
        /*004a*/ 	.short	(.L_1197 - .L_1196)
.L_1196:
        /*004c*/ 	.word	0x00000000
        /*0050*/ 	.short	0x0000
        /*0052*/ 	.short	0x0000
        /*0054*/ 	.byte	0x00, 0xf0, 0x21, 0x31


	//----- nvinfo : EIATTR_SPARSE_MMA_MASK
	.align		4
.L_1197:
        /*0058*/ 	.byte	0x03, 0x50
        /*005a*/ 	.short	0x0000


	//----- nvinfo : EIATTR_MAXREG_COUNT
	.align		4
        /*005c*/ 	.byte	0x03, 0x1b
        /*005e*/ 	.short	0x0080


	//----- nvinfo : EIATTR_MERCURY_ISA_VERSION
	.align		4
        /*0060*/ 	.byte	0x03, 0x5f
        /*0062*/ 	.short	0x0101


	//----- nvinfo : EIATTR_EXIT_INSTR_OFFSETS
	.align		4
        /*0064*/ 	.byte	0x04, 0x1c
        /*0066*/ 	.short	(.L_1199 - .L_1198)


	//   ....[0]....
.L_1198:
        /*0068*/ 	.word	0x00000180


	//   ....[1]....
        /*006c*/ 	.word	0x000007a0


	//   ....[2]....
        /*0070*/ 	.word	0x00000800


	//   ....[3]....
        /*0074*/ 	.word	0x00000bb0


	//----- nvinfo : EIATTR_MAX_THREADS
	.align		4
.L_1199:
        /*0078*/ 	.byte	0x04, 0x05
        /*007a*/ 	.short	(.L_1201 - .L_1200)
.L_1200:
        /*007c*/ 	.word	0x00000200
        /*0080*/ 	.word	0x00000001
        /*0084*/ 	.word	0x00000001


	//----- nvinfo : EIATTR_CRS_STACK_SIZE
	.align		4
.L_1201:
        /*0088*/ 	.byte	0x04, 0x1e
        /*008a*/ 	.short	(.L_1203 - .L_1202)
.L_1202:
        /*008c*/ 	.word	0x00000000


	//----- nvinfo : EIATTR_CBANK_PARAM_SIZE
	.align		4
.L_1203:
        /*0090*/ 	.byte	0x03, 0x19
        /*0092*/ 	.short	0x0c60


	//----- nvinfo : EIATTR_PARAM_CBANK
	.align		4
        /*0094*/ 	.byte	0x04, 0x0a
        /*0096*/ 	.short	(.L_1205 - .L_1204)
	.align		4
.L_1204:
        /*0098*/ 	.word	index@(.nv.constant0._ZN2at6native63_GLOBAL__N__862fb238_30_ForeachBinaryOpScalarTensor_cu_64fe0ca525multi_tensor_apply_kernelINS1_18TensorListMetadataILi2EEENS1_27BinaryOpScalarTensorFunctorIlLi2ELi1ELi1EEEJSt10multipliesIlEPllEEEvT_T0_DpT1_)
        /*009c*/ 	.short	0x0210
        /*009e*/ 	.short	0x0c60


	//----- nvinfo : EIATTR_SW_WAR
	.align		4
.L_1205:
        /*00a0*/ 	.byte	0x04, 0x36
        /*00a2*/ 	.short	(.L_1207 - .L_1206)
.L_1206:
        /*00a4*/ 	.word	0x00000008
.L_1207:


//--------------------- .nv.info._ZN2at6native63_GLOBAL__N__862fb238_30_ForeachBinaryOpScalarTensor_cu_64fe0ca525multi_tensor_apply_kernelINS1_18TensorListMetadataILi2EEENS1_27BinaryOpScalarTensorFunctorIiLi2ELi1ELi1EEEJSt10multipliesIiEPiiEEEvT_T0_DpT1_ --------------------------
	.section	.nv.info._ZN2at6native63_GLOBAL__N__862fb238_30_ForeachBinaryOpScalarTensor_cu_64fe0ca525multi_tensor_apply_kernelINS1_18TensorListMetadataILi2EEENS1_27BinaryOpScalarTensorFunctorIiLi2ELi1ELi1EEEJSt10multipliesIiEPiiEEEvT_T0_DpT1_,"",@"SHT_CUDA_INFO"
	.sectionflags	@""
	.align	4


	//----- nvinfo : EIATTR_CUDA_API_VERSION
	.align		4
        /*0000*/ 	.byte	0x04, 0x37
        /*0002*/ 	.short	(.L_1209 - .L_1208)
.L_1208:
        /*0004*/ 	.word	0x00000082


	//----- nvinfo : EIATTR_KPARAM_INFO
	.align		4
.L_1209:
        /*0008*/ 	.byte	0x04, 0x17
        /*000a*/ 	.short	(.L_1211 - .L_1210)
.L_1210:
        /*000c*/ 	.word	0x00000000
        /*0010*/ 	.short	0x0004
        /*0012*/ 	.short	0x0c58
        /*0014*/ 	.byte	0x00, 0xf0, 0x11, 0x00


	//----- nvinfo : EIATTR_KPARAM_INFO
	.align		4
.L_1211:
        /*0018*/ 	.byte	0x04, 0x17
        /*001a*/ 	.short	(.L_1213 - .L_1212)
.L_1212:
        /*001c*/ 	.word	0x00000000
        /*0020*/ 	.short	0x0003
        /*0022*/ 	.short	0x0c50
        /*0024*/ 	.byte	0x00, 0xf0, 0x21, 0x00


	//----- nvinfo : EIATTR_KPARAM_INFO
	.align		4
.L_1213:
        /*0028*/ 	.byte	0x04, 0x17
        /*002a*/ 	.short	(.L_1215 - .L_1214)
.L_1214:
        /*002c*/ 	.word	0x00000000
        /*0030*/ 	.short	0x0002
        /*0032*/ 	.short	0x0c49
        /*0034*/ 	.byte	0x00, 0xf0, 0x05, 0x00


	//----- nvinfo : EIATTR_KPARAM_INFO
	.align		4
.L_1215:
        /*0038*/ 	.byte	0x04, 0x17
        /*003a*/ 	.short	(.L_1217 - .L_1216)
.L_1216:
        /*003c*/ 	.word	0x00000000
        /*0040*/ 	.short	0x0001
        /*0042*/ 	.short	0x0c48
        /*0044*/ 	.byte	0x00, 0xf0, 0x05, 0x00


	//----- nvinfo : EIATTR_KPARAM_INFO
	.align		4
.L_1217:
        /*0048*/ 	.byte	0x04, 0x17
        /*004a*/ 	.short	(.L_1219 - .L_1218)
.L_1218:
        /*004c*/ 	.word	0x00000000
        /*0050*/ 	.short	0x0000
        /*0052*/ 	.short	0x0000
        /*0054*/ 	.byte	0x00, 0xf0, 0x21, 0x31


	//----- nvinfo : EIATTR_SPARSE_MMA_MASK
	.align		4
.L_1219:
        /*0058*/ 	.byte	0x03, 0x50
        /*005a*/ 	.short	0x0000


	//----- nvinfo : EIATTR_MAXREG_COUNT
	.align		4
        /*005c*/ 	.byte	0x03, 0x1b
        /*005e*/ 	.short	0x0080


	//----- nvinfo : EIATTR_MERCURY_ISA_VERSION
	.align		4
        /*0060*/ 	.byte	0x03, 0x5f
        /*0062*/ 	.short	0x0101


	//----- nvinfo : EIATTR_EXIT_INSTR_OFFSETS
	.align		4
        /*0064*/ 	.byte	0x04, 0x1c
        /*0066*/ 	.short	(.L_1221 - .L_1220)


	//   ....[0]....
.L_1220:
        /*0068*/ 	.word	0x00000160


	//   ....[1]....
        /*006c*/ 	.word	0x00000620


	//   ....[2]....
        /*0070*/ 	.word	0x00000680


	//   ....[3]....
        /*0074*/ 	.word	0x00000840


	//----- nvinfo : EIATTR_MAX_THREADS
	.align		4
.L_1221:
        /*0078*/ 	.byte	0x04, 0x05
        /*007a*/ 	.short	(.L_1223 - .L_1222)
.L_1222:
        /*007c*/ 	.word	0x00000200
        /*0080*/ 	.word	0x00000001
        /*0084*/ 	.word	0x00000001


	//----- nvinfo : EIATTR_CRS_STACK_SIZE
	.align		4
.L_1223:
        /*0088*/ 	.byte	0x04, 0x1e
        /*008a*/ 	.short	(.L_1225 - .L_1224)
.L_1224:
        /*008c*/ 	.word	0x00000000


	//----- nvinfo : EIATTR_CBANK_PARAM_SIZE
	.align		4
.L_1225:
        /*0090*/ 	.byte	0x03, 0x19
        /*0092*/ 	.short	0x0c5c


	//----- nvinfo : EIATTR_PARAM_CBANK
	.align		4
        /*0094*/ 	.byte	0x04, 0x0a
        /*0096*/ 	.short	(.L_1227 - .L_1226)
	.align		4
.L_1226:
        /*0098*/ 	.word	index@(.nv.constant0._ZN2at6native63_GLOBAL__N__862fb238_30_ForeachBinaryOpScalarTensor_cu_64fe0ca525multi_tensor_apply_kernelINS1_18TensorListMetadataILi2EEENS1_27BinaryOpScalarTensorFunctorIiLi2ELi1ELi1EEEJSt10multipliesIiEPiiEEEvT_T0_DpT1_)
        /*009c*/ 	.short	0x0210
        /*009e*/ 	.short	0x0c5c


	//----- nvinfo : EIATTR_SW_WAR
	.align		4
.L_1227:
        /*00a0*/ 	.byte	0x04, 0x36
        /*00a2*/ 	.short	(.L_1229 - .L_1228)
.L_1228:
        /*00a4*/ 	.word	0x00000008
.L_1229:


//--------------------- .nv.info._ZN2at6native63_GLOBAL__N__862fb238_30_ForeachBinaryOpScalarTensor_cu_64fe0ca525multi_tensor_apply_kernelINS1_18TensorListMetadataILi2EEENS1_27BinaryOpScalarTensorFunctorIaLi2ELi1ELi1EEEJSt10multipliesIaEPaaEEEvT_T0_DpT1_ --------------------------
	.section	.nv.info._ZN2at6native63_GLOBAL__N__862fb238_30_ForeachBinaryOpScalarTensor_cu_64fe0ca525multi_tensor_apply_kernelINS1_18TensorListMetadataILi2EEENS1_27BinaryOpScalarTensorFunctorIaLi2ELi1ELi1EEEJSt10multipliesIaEPaaEEEvT_T0_DpT1_,"",@"SHT_CUDA_INFO"
	.sectionflags	@""
	.align	4


	//----- nvinfo : EIATTR_CUDA_API_VERSION
	.align		4
        /*0000*/ 	.byte	0x04, 0x37
        /*0002*/ 	.short	(.L_1231 - .L_1230)
.L_1230:
        /*0004*/ 	.word	0x00000082


	//----- nvinfo : EIATTR_KPARAM_INFO
	.align		4
.L_1231:
        /*0008*/ 	.byte	0x04, 0x17
        /*000a*/ 	.short	(.L_1233 - .L_1232)
.L_1232:
        /*000c*/ 	.word	0x00000000
        /*0010*/ 	.short	0x0004
        /*0012*/ 	.short	0x0c58
        /*0014*/ 	.byte	0x00, 0xf0, 0x05, 0x00


	//----- nvinfo : EIATTR_KPARAM_INFO
	.align		4
.L_1233:
        /*0018*/ 	.byte	0x04, 0x17
        /*001a*/ 	.short	(.L_1235 - .L_1234)
.L_1234:
        /*001c*/ 	.word	0x00000000
        /*0020*/ 	.short	0x0003
        /*0022*/ 	.short	0x0c50
        /*0024*/ 	.byte	0x00, 0xf0, 0x21, 0x00


	//----- nvinfo : EIATTR_KPARAM_INFO
	.align		4
.L_1235:
        /*0028*/ 	.byte	0x04, 0x17
        /*002a*/ 	.short	(.L_1237 - .L_1236)
.L_1236:
        /*002c*/ 	.word	0x00000000
        /*0030*/ 	.short	0x0002
        /*0032*/ 	.short	0x0c49
        /*0034*/ 	.byte	0x00, 0xf0, 0x05, 0x00


	//----- nvinfo : EIATTR_KPARAM_INFO
	.align		4
.L_1237:
        /*0038*/ 	.byte	0x04, 0x17
        /*003a*/ 	.short	(.L_1239 - .L_1238)
.L_1238:
        /*003c*/ 	.word	0x00000000
        /*0040*/ 	.short	0x0001
        /*0042*/ 	.short	0x0c48
        /*0044*/ 	.byte	0x00, 0xf0, 0x05, 0x00


	//----- nvinfo : EIATTR_KPARAM_INFO
	.align		4
.L_1239:
        /*0048*/ 	.byte	0x04, 0x17
        /*004a*/ 	.short	(.L_1241 - .L_1240)
.L_1240:
        /*004c*/ 	.word	0x00000000
        /*0050*/ 	.short	0x0000
        /*0052*/ 	.short	0x0000
        /*0054*/ 	.byte	0x00, 0xf0, 0x21, 0x31


	//----- nvinfo : EIATTR_SPARSE_MMA_MASK
	.align		4
.L_1241:
        /*0058*/ 	.byte	0x03, 0x50
        /*005a*/ 	.short	0x0000


	//----- nvinfo : EIATTR_MAXREG_COUNT
	.align		4
        /*005c*/ 	.byte	0x03, 0x1b
        /*005e*/ 	.short	0x0080


	//----- nvinfo : EIATTR_MERCURY_ISA_VERSION
	.align		4
        /*0060*/ 	.byte	0x03, 0x5f
        /*0062*/ 	.short	0x0101


	//----- nvinfo : EIATTR_EXIT_INSTR_OFFSETS
	.align		4
        /*0064*/ 	.byte	0x04, 0x1c
        /*0066*/ 	.short	(.L_1243 - .L_1242)


	//   ....[0]....
.L_1242:
        /*0068*/ 	.word	0x00000170


	//   ....[1]....
        /*006c*/ 	.word	0x00000700


	//   ....[2]....
        /*0070*/ 	.word	0x00000760


	//   ....[3]....
        /*0074*/ 	.word	0x00000a30


	//----- nvinfo : EIATTR_MAX_THREADS
	.align		4
.L_1243:
        /*0078*/ 	.byte	0x04, 0x05
        /*007a*/ 	.short	(.L_1245 - .L_1244)
.L_1244:
        /*007c*/ 	.word	0x00000200
        /*0080*/ 	.word	0x00000001
        /*0084*/ 	.word	0x00000001


	//----- nvinfo : EIATTR_CRS_STACK_SIZE
	.align		4
.L_1245:
        /*0088*/ 	.byte	0x04, 0x1e
        /*008a*/ 	.short	(.L_1247 - .L_1246)
.L_1246:
        /*008c*/ 	.word	0x00000000


	//----- nvinfo : EIATTR_CBANK_PARAM_SIZE
	.align		4
.L_1247:
        /*0090*/ 	.byte	0x03, 0x19
        /*0092*/ 	.short	0x0c59


	//----- nvinfo : EIATTR_PARAM_CBANK
	.align		4
        /*0094*/ 	.byte	0x04, 0x0a
        /*0096*/ 	.short	(.L_1249 - .L_1248)
	.align		4
.L_1248:
        /*0098*/ 	.word	index@(.nv.constant0._ZN2at6native63_GLOBAL__N__862fb238_30_ForeachBinaryOpScalarTensor_cu_64fe0ca525multi_tensor_apply_kernelINS1_18TensorListMetadataILi2EEENS1_27BinaryOpScalarTensorFunctorIaLi2ELi1ELi1EEEJSt10multipliesIaEPaaEEEvT_T0_DpT1_)
        /*009c*/ 	.short	0x0210
        /*009e*/ 	.short	0x0c59


	//----- nvinfo : EIATTR_SW_WAR
	.align		4
.L_1249:
        /*00a0*/ 	.byte	0x04, 0x36
        /*00a2*/ 	.short	(.L_1251 - .L_1250)
.L_1250:
        /*00a4*/ 	.word	0x00000008
.L_1251:


//--------------------- .nv.info._ZN2at6native63_GLOBAL__N__862fb238_30_ForeachBinaryOpScalarTensor_cu_64fe0ca525multi_tensor_apply_kernelINS1_18TensorListMetadataILi2EEENS1_27BinaryOpScalarTensorFunctorIhLi2ELi1ELi1EEEJSt10multipliesIhEPhhEEEvT_T0_DpT1_ --------------------------
	.section	.nv.info._ZN2at6native63_GLOBAL__N__862fb238_30_ForeachBinaryOpScalarTensor_cu_64fe0ca525multi_tensor_apply_kernelINS1_18TensorListMetadataILi2EEENS1_27BinaryOpScalarTensorFunctorIhLi2ELi1ELi1EEEJSt10multipliesIhEPhhEEEvT_T0_DpT1_,"",@"SHT_CUDA_INFO"
	.sectionflags	@""
	.align	4


	//----- nvinfo : EIATTR_CUDA_API_VERSION
	.align		4
        /*0000*/ 	.byte	0x04, 0x37
        /*0002*/ 	.short	(.L_1253 - .L_1252)
.L_1252:
        /*0004*/ 	.word	0x00000082


	//----- nvinfo : EIATTR_KPARAM_INFO
	.align		4
.L_1253:
        /*0008*/ 	.byte	0x04, 0x17
        /*000a*/ 	.short	(.L_1255 - .L_1254)
.L_1254:
        /*000c*/ 	.word	0x00000000
        /*0010*/ 	.short	0x0004
        /*0012*/ 	.short	0x0c58
        /*0014*/ 	.byte	0x00, 0xf0, 0x05, 0x00


	//----- nvinfo : EIATTR_KPARAM_INFO
	.align		4
.L_1255:
        /*0018*/ 	.byte	0x04, 0x17
        /*001a*/ 	.short	(.L_1257 - .L_1256)
.L_1256:
        /*001c*/ 	.word	0x00000000
        /*0020*/ 	.short	0x0003
        /*0022*/ 	.short	0x0c50
        /*0024*/ 	.byte	0x00, 0xf0, 0x21, 0x00


	//----- nvinfo : EIATTR_KPARAM_INFO
	.align		4
.L_1257:
        /*0028*/ 	.byte	0x04, 0x17
        /*002a*/ 	.short	(.L_1259 - .L_1258)
.L_1258:
        /*002c*/ 	.word	0x00000000
        /*0030*/ 	.short	0x0002
        /*0032*/ 	.short	0x0c49
        /*0034*/ 	.byte	0x00, 0xf0, 0x05, 0x00


	//----- nvinfo : EIATTR_KPARAM_INFO
	.align		4
.L_1259:
        /*0038*/ 	.byte	0x04, 0x17
        /*003a*/ 	.short	(.L_1261 - .L_1260)
.L_1260:
        /*003c*/ 	.word	0x00000000
        /*0040*/ 	.short	0x0001
        /*0042*/ 	.short	0x0c48
        /*0044*/ 	.byte	0x00, 0xf0, 0x05, 0x00


	//----- nvinfo : EIATTR_KPARAM_INFO
	.align		4
.L_1261:
        /*0048*/ 	.byte	0x04, 0x17
        /*004a*/ 	.short	(.L_1263 - .L_1262)
.L_1262:
        /*004c*/ 	.word	0x00000000
        /*0050*/ 	.short	0x0000
        /*0052*/ 	.short	0x0000
        /*0054*/ 	.byte	0x00, 0xf0, 0x21, 0x31


	//----- nvinfo : EIATTR_SPARSE_MMA_MASK
	.align		4
.L_1263:
        /*0058*/ 	.byte	0x03, 0x50
        /*005a*/ 	.short	0x0000


	//----- nvinfo : EIATTR_MAXREG_COUNT
	.align		4
        /*005c*/ 	.byte	0x03, 0x1b
        /*005e*/ 	.short	0x0080


	//----- nvinfo : EIATTR_MERCURY_ISA_VERSION
	.align		4
        /*0060*/ 	.byte	0x03, 0x5f
        /*0062*/ 	.short	0x0101


	//----- nvinfo : EIATTR_EXIT_INSTR_OFFSETS
	.align		4
        /*0064*/ 	.byte	0x04, 0x1c
        /*0066*/ 	.short	(.L_1265 - .L_1264)


	//   ....[0]....
.L_1264:
        /*0068*/ 	.word	0x00000180


	//   ....[1]....
        /*006c*/ 	.word	0x000006e0


	//   ....[2]....
        /*0070*/ 	.word	0x00000740


	//   ....[3]....
        /*0074*/ 	.word	0x000009f0


	//----- nvinfo : EIATTR_MAX_THREADS
	.align		4
.L_1265:
        /*0078*/ 	.byte	0x04, 0x05
        /*007a*/ 	.short	(.L_1267 - .L_1266)
.L_1266:
        /*007c*/ 	.word	0x00000200
        /*0080*/ 	.word	0x00000001
        /*0084*/ 	.word	0x00000001


	//----- nvinfo : EIATTR_CRS_STACK_SIZE
	.align		4
.L_1267:
        /*0088*/ 	.byte	0x04, 0x1e
        /*008a*/ 	.short	(.L_1269 - .L_1268)
.L_1268:
        /*008c*/ 	.word	0x00000000


	//----- nvinfo : EIATTR_CBANK_PARAM_SIZE
	.align		4
.L_1269:
        /*0090*/ 	.byte	0x03, 0x19
        /*0092*/ 	.short	0x0c59


	//----- nvinfo : EIATTR_PARAM_CBANK
	.align		4
        /*0094*/ 	.byte	0x04, 0x0a
        /*0096*/ 	.short	(.L_1271 - .L_1270)
	.align		4
.L_1270:
        /*0098*/ 	.word	index@(.nv.constant0._ZN2at6native63_GLOBAL__N__862fb238_30_ForeachBinaryOpScalarTensor_cu_64fe0ca525multi_tensor_apply_kernelINS1_18TensorListMetadataILi2EEENS1_27BinaryOpScalarTensorFunctorIhLi2ELi1ELi1EEEJSt10multipliesIhEPhhEEEvT_T0_DpT1_)
        /*009c*/ 	.short	0x0210
        /*009e*/ 	.short	0x0c59


	//----- nvinfo : EIATTR_SW_WAR
	.align		4
.L_1271:
        /*00a0*/ 	.byte	0x04, 0x36
        /*00a2*/ 	.short	(.L_1273 - .L_1272)
.L_1272:
        /*00a4*/ 	.word	0x00000008
.L_1273:


//--------------------- .nv.info._ZN2at6native63_GLOBAL__N__862fb238_30_ForeachBinaryOpScalarTensor_cu_64fe0ca525multi_tensor_apply_kernelINS1_18TensorListMetadataILi1EEENS1_27BinaryOpScalarTensorFunctorIN3c108BFloat16ELi1ELi1ELi0EEEJSt10multipliesIfEPS7_fEEEvT_T0_DpT1_ --------------------------
	.section	.nv.info._ZN2at6native63_GLOBAL__N__862fb238_30_ForeachBinaryOpScalarTensor_cu_64fe0ca525multi_tensor_apply_kernelINS1_18TensorListMetadataILi1EEENS1_27BinaryOpScalarTensorFunctorIN3c108BFloat16ELi1ELi1ELi0EEEJSt10multipliesIfEPS7_fEEEvT_T0_DpT1_,"",@"SHT_CUDA_INFO"
	.sectionflags	@""
	.align	4


	//----- nvinfo : EIATTR_CUDA_API_VERSION
	.align		4
        /*0000*/ 	.byte	0x04, 0x37
        /*0002*/ 	.short	(.L_1275 - .L_1274)
.L_1274:
        /*0004*/ 	.word	0x00000082


	//----- nvinfo : EIATTR_KPARAM_INFO
	.align		4
.L_1275:
        /*0008*/ 	.byte	0x04, 0x17
        /*000a*/ 	.short	(.L_1277 - .L_1276)
.L_1276:
        /*000c*/ 	.word	0x00000000
        /*0010*/ 	.short	0x0004
        /*0012*/ 	.short	0x0d38
        /*0014*/ 	.byte	0x00, 0xf0, 0x11, 0x00


	//----- nvinfo : EIATTR_KPARAM_INFO
	.align		4
.L_1277:
        /*0018*/ 	.byte	0x04, 0x17
        /*001a*/ 	.short	(.L_1279 - .L_1278)
.L_1278:
        /*001c*/ 	.word	0x00000000
        /*0020*/ 	.short	0x0003
        /*0022*/ 	.short	0x0d30
        /*0024*/ 	.byte	0x00, 0xf0, 0x21, 0x00


	//----- nvinfo : EIATTR_KPARAM_INFO
	.align		4
.L_1279:
        /*0028*/ 	.byte	0x04, 0x17
        /*002a*/ 	.short	(.L_1281 - .L_1280)
.L_1280:
        /*002c*/ 	.word	0x00000000
        /*0030*/ 	.short	0x0002
        /*0032*/ 	.short	0x0d29
        /*0034*/ 	.byte	0x00, 0xf0, 0x05, 0x00


	//----- nvinfo : EIATTR_KPARAM_INFO
	.align		4
.L_1281:
        /*0038*/ 	.byte	0x04, 0x17
        /*003a*/ 	.short	(.L_1283 - .L_1282)
.L_1282:
        /*003c*/ 	.word	0x00000000
        /*0040*/ 	.short	0x0001
        /*0042*/ 	.short	0x0d28
        /*0044*/ 	.byte	0x00, 0xf0, 0x05, 0x00


	//----- nvinfo : EIATTR_KPARAM_INFO
	.align		4
.L_1283:
        /*0048*/ 	.byte	0x04, 0x17
        /*004a*/ 	.short	(.L_1285 - .L_1284)
.L_1284:
        /*004c*/ 	.word	0x00000000
        /*0050*/ 	.short	0x0000
        /*0052*/ 	.short	0x0000
        /*0054*/ 	.byte	0x00, 0xf0, 0xa1, 0x34


	//----- nvinfo : EIATTR_SPARSE_MMA_MASK
	.align		4
.L_1285:
        /*0058*/ 	.byte	0x03, 0x50
        /*005a*/ 	.short	0x0000


	//----- nvinfo : EIATTR_MAXREG_COUNT
	.align		4
        /*005c*/ 	.byte	0x03, 0x1b
        /*005e*/ 	.short	0x0080


	//----- nvinfo : EIATTR_MERCURY_ISA_VERSION
	.align		4
        /*0060*/ 	.byte	0x03, 0x5f
        /*0062*/ 	.short	0x0101


	//----- nvinfo : EIATTR_EXIT_INSTR_OFFSETS
	.align		4
        /*0064*/ 	.byte	0x04, 0x1c
        /*0066*/ 	.short	(.L_1287 - .L_1286)


	//   ....[0]....
.L_1286:
        /*0068*/ 	.word	0x00000140


	//   ....[1]....
        /*006c*/ 	.word	0x000005c0


	//   ....[2]....
        /*0070*/ 	.word	0x00000620


	//   ....[3]....
        /*0074*/ 	.word	0x00000830


	//----- nvinfo : EIATTR_MAX_THREADS
	.align		4
.L_1287:
        /*0078*/ 	.byte	0x04, 0x05
        /*007a*/ 	.short	(.L_1289 - .L_1288)
.L_1288:
        /*007c*/ 	.word	0x00000200
        /*0080*/ 	.word	0x00000001
        /*0084*/ 	.word	0x00000001


	//----- nvinfo : EIATTR_CRS_STACK_SIZE
	.align		4
.L_1289:
        /*0088*/ 	.byte	0x04, 0x1e
        /*008a*/ 	.short	(.L_1291 - .L_1290)
.L_1290:
        /*008c*/ 	.word	0x00000000


	//----- nvinfo : EIATTR_CBANK_PARAM_SIZE
	.align		4
.L_1291:
        /*0090*/ 	.byte	0x03, 0x19
        /*0092*/ 	.short	0x0d3c


	//----- nvinfo : EIATTR_PARAM_CBANK
	.align		4
        /*0094*/ 	.byte	0x04, 0x0a
        /*0096*/ 	.short	(.L_1293 - .L_1292)
	.align		4
.L_1292:
        /*0098*/ 	.word	index@(.nv.constant0._ZN2at6native63_GLOBAL__N__862fb238_30_ForeachBinaryOpScalarTensor_cu_64fe0ca525multi_tensor_apply_kernelINS1_18TensorListMetadataILi1EEENS1_27BinaryOpScalarTensorFunctorIN3c108BFloat16ELi1ELi1ELi0EEEJSt10multipliesIfEPS7_fEEEvT_T0_DpT1_)
        /*009c*/ 	.short	0x0210
        /*009e*/ 	.short	0x0d3c


	//----- nvinfo : EIATTR_SW_WAR
	.align		4
.L_1293:
        /*00a0*/ 	.byte	0x04, 0x36
        /*00a2*/ 	.short	(.L_1295 - .L_1294)
.L_1294:
        /*00a4*/ 	.word	0x00000008
.L_1295:


//--------------------- .nv.info._ZN2at6native63_GLOBAL__N__862fb238_30_ForeachBinaryOpScalarTensor_cu_64fe0ca525multi_tensor_apply_kernelINS1_18TensorListMetadataILi1EEENS1_27BinaryOpScalarTensorFunctorIN3c104HalfELi1ELi1ELi0EEEJSt10multipliesIfEPS7_fEEEvT_T0_DpT1_ --------------------------
	.section	.nv.info._ZN2at6native63_GLOBAL__N__862fb238_30_ForeachBinaryOpScalarTensor_cu_64fe0ca525multi_tensor_apply_kernelINS1_18TensorListMetadataILi1EEENS1_27BinaryOpScalarTensorFunctorIN3c104HalfELi1ELi1ELi0EEEJSt10multipliesIfEPS7_fEEEvT_T0_DpT1_,"",@"SHT_CUDA_INFO"
	.sectionflags	@""
	.align	4


	//----- nvinfo : EIATTR_CUDA_API_VERSION
	.align		4
        /*0000*/ 	.byte	0x04, 0x37
        /*0002*/ 	.short	(.L_1297 - .L_1296)
.L_1296:
        /*0004*/ 	.word	0x00000082


	//----- nvinfo : EIATTR_KPARAM_INFO
	.align		4
.L_1297:
        /*0008*/ 	.byte	0x04, 0x17
        /*000a*/ 	.short	(.L_1299 - .L_1298)
.L_1298:
        /*000c*/ 	.word	0x00000000
        /*0010*/ 	.short	0x0004
        /*0012*/ 	.short	0x0d38
        /*0014*/ 	.byte	0x00, 0xf0, 0x11, 0x00


	//----- nvinfo : EIATTR_KPARAM_INFO
	.align		4
.L_1299:
        /*0018*/ 	.byte	0x04, 0x17
        /*001a*/ 	.short	(.L_1301 - .L_1300)
.L_1300:
        /*001c*/ 	.word	0x00000000
        /*0020*/ 	.short	0x0003
        /*0022*/ 	.short	0x0d30
        /*0024*/ 	.byte	0x00, 0xf0, 0x21, 0x00


	//----- nvinfo : EIATTR_KPARAM_INFO
	.align		4
.L_1301:
        /*0028*/ 	.byte	0x04, 0x17
        /*002a*/ 	.short	(.L_1303 - .L_1302)
.L_1302:
        /*002c*/ 	.word	0x00000000
        /*0030*/ 	.short	0x0002
        /*0032*/ 	.short	0x0d29
        /*0034*/ 	.byte	0x00, 0xf0, 0x05, 0x00


	//----- nvinfo : EIATTR_KPARAM_INFO
	.align		4
.L_1303:
        /*0038*/ 	.byte	0x04, 0x17
        /*003a*/ 	.short	(.L_1305 - .L_1304)
.L_1304:
        /*003c*/ 	.word	0x00000000
        /*0040*/ 	.short	0x0001
        /*0042*/ 	.short	0x0d28
        /*0044*/ 	.byte	0x00, 0xf0, 0x05, 0x00


	//----- nvinfo : EIATTR_KPARAM_INFO
	.align		4
.L_1305:
        /*0048*/ 	.byte	0x04, 0x17
        /*004a*/ 	.short	(.L_1307 - .L_1306)
.L_1306:
        /*004c*/ 	.word	0x00000000
        /*0050*/ 	.short	0x0000
        /*0052*/ 	.short	0x0000
        /*0054*/ 	.byte	0x00, 0xf0, 0xa1, 0x34


	//----- nvinfo : EIATTR_SPARSE_MMA_MASK
	.align		4
.L_1307:
        /*0058*/ 	.byte	0x03, 0x50
        /*005a*/ 	.short	0x0000


	//----- nvinfo : EIATTR_MAXREG_COUNT
	.align		4
        /*005c*/ 	.byte	0x03, 0x1b
        /*005e*/ 	.short	0x0080


	//----- nvinfo : EIATTR_MERCURY_ISA_VERSION
	.align		4
        /*0060*/ 	.byte	0x03, 0x5f
        /*0062*/ 	.short	0x0101


	//----- nvinfo : EIATTR_EXIT_INSTR_OFFSETS
	.align		4
        /*0064*/ 	.byte	0x04, 0x1c
        /*0066*/ 	.short	(.L_1309 - .L_1308)


	//   ....[0]....
.L_1308:
        /*0068*/ 	.word	0x00000140


	//   ....[1]....
        /*006c*/ 	.word	0x000005c0


	//   ....[2]....
        /*0070*/ 	.word	0x00000620


	//   ....[3]....
        /*0074*/ 	.word	0x00000810


	//----- nvinfo : EIATTR_MAX_THREADS
	.align		4
.L_1309:
        /*0078*/ 	.byte	0x04, 0x05
        /*007a*/ 	.short	(.L_1311 - .L_1310)
.L_1310:
        /*007c*/ 	.word	0x00000200
        /*0080*/ 	.word	0x00000001
        /*0084*/ 	.word	0x00000001


	//----- nvinfo : EIATTR_CRS_STACK_SIZE
	.align		4
.L_1311:
        /*0088*/ 	.byte	0x04, 0x1e
        /*008a*/ 	.short	(.L_1313 - .L_1312)
.L_1312:
        /*008c*/ 	.word	0x00000000


	//----- nvinfo : EIATTR_CBANK_PARAM_SIZE
	.align		4
.L_1313:
        /*0090*/ 	.byte	0x03, 0x19
        /*0092*/ 	.short	0x0d3c


	//----- nvinfo : EIATTR_PARAM_CBANK
	.align		4
        /*0094*/ 	.byte	0x04, 0x0a
        /*0096*/ 	.short	(.L_1315 - .L_1314)
	.align		4
.L_1314:
        /*0098*/ 	.word	index@(.nv.constant0._ZN2at6native63_GLOBAL__N__862fb238_30_ForeachBinaryOpScalarTensor_cu_64fe0ca525multi_tensor_apply_kernelINS1_18TensorListMetadataILi1EEENS1_27BinaryOpScalarTensorFunctorIN3c104HalfELi1ELi1ELi0EEEJSt10multipliesIfEPS7_fEEEvT_T0_DpT1_)
        /*009c*/ 	.short	0x0210
        /*009e*/ 	.short	0x0d3c


	//----- nvinfo : EIATTR_SW_WAR
	.align		4
.L_1315:
        /*00a0*/ 	.byte	0x04, 0x36
        /*00a2*/ 	.short	(.L_1317 - .L_1316)
.L_1316:
        /*00a4*/ 	.word	0x00000008
.L_1317:


//--------------------- .nv.info._ZN2at6native63_GLOBAL__N__862fb238_30_ForeachBinaryOpScalarTensor_cu_64fe0ca525multi_tensor_apply_kernelINS1_18TensorListMetadataILi1EEENS1_27BinaryOpScalarTensorFunctorIbLi1ELi1ELi0EEEJSt10multipliesIbEPbbEEEvT_T0_DpT1_ --------------------------
	.section	.nv.info._ZN2at6native63_GLOBAL__N__862fb238_30_ForeachBinaryOpScalarTensor_cu_64fe0ca525multi_tensor_apply_kernelINS1_18TensorListMetadataILi1EEENS1_27BinaryOpScalarTensorFunctorIbLi1ELi1ELi0EEEJSt10multipliesIbEPbbEEEvT_T0_DpT1_,"",@"SHT_CUDA_INFO"
	.sectionflags	@""
	.align	4


	//----- nvinfo : EIATTR_CUDA_API_VERSION
	.align		4
        /*0000*/ 	.byte	0x04, 0x37
        /*0002*/ 	.short	(.L_1319 - .L_1318)
.L_1318:
        /*0004*/ 	.word	0x00000082


	//----- nvinfo : EIATTR_KPARAM_INFO
	.align		4
.L_1319:
        /*0008*/ 	.byte	0x04, 0x17
        /*000a*/ 	.short	(.L_1321 - .L_1320)
.L_1320:
        /*000c*/ 	.word	0x00000000
        /*0010*/ 	.short	0x0004
        /*0012*/ 	.short	0x0d38
        /*0014*/ 	.byte	0x00, 0xf0, 0x05, 0x00


	//----- nvinfo : EIATTR_KPARAM_INFO
	.align		4
.L_1321:
        /*0018*/ 	.byte	0x04, 0x17
        /*001a*/ 	.short	(.L_1323 - .L_1322)
.L_1322:
        /*001c*/ 	.word	0x00000000
        /*0020*/ 	.short	0x0003
        /*0022*/ 	.short	0x0d30
        /*0024*/ 	.byte	0x00, 0xf0, 0x21, 0x00


	//----- nvinfo : EIATTR_KPARAM_INFO
	.align		4
.L_1323:
        /*0028*/ 	.byte	0x04, 0x17
        /*002a*/ 	.short	(.L_1325 - .L_1324)
.L_1324:
        /*002c*/ 	.word	0x00000000
        /*0030*/ 	.short	0x0002
        /*0032*/ 	.short	0x0d29
        /*0034*/ 	.byte	0x00, 0xf0, 0x05, 0x00


	//----- nvinfo : EIATTR_KPARAM_INFO
	.align		4
.L_1325:
        /*0038*/ 	.byte	0x04, 0x17
        /*003a*/ 	.short	(.L_1327 - .L_1326)
.L_1326:
        /*003c*/ 	.word	0x00000000
        /*0040*/ 	.short	0x0001
        /*0042*/ 	.short	0x0d28
        /*0044*/ 	.byte	0x00, 0xf0, 0x05, 0x00


	//----- nvinfo : EIATTR_KPARAM_INFO
	.align		4
.L_1327:
        /*0048*/ 	.byte	0x04, 0x17
        /*004a*/ 	.short	(.L_1329 - .L_1328)
.L_1328:
        /*004c*/ 	.word	0x00000000
        /*0050*/ 	.short	0x0000
        /*0052*/ 	.short	0x0000
        /*0054*/ 	.byte	0x00, 0xf0, 0xa1, 0x34


	//----- nvinfo : EIATTR_SPARSE_MMA_MASK
	.align		4
.L_1329:
        /*0058*/ 	.byte	0x03, 0x50
        /*005a*/ 	.short	0x0000


	//----- nvinfo : EIATTR_MAXREG_COUNT
	.align		4
        /*005c*/ 	.byte	0x03, 0x1b
        /*005e*/ 	.short	0x0080


	//----- nvinfo : EIATTR_MERCURY_ISA_VERSION
	.align		4
        /*0060*/ 	.byte	0x03, 0x5f
        /*0062*/ 	.short	0x0101


	//----- nvinfo : EIATTR_EXIT_INSTR_OFFSETS
	.align		4
        /*0064*/ 	.byte	0x04, 0x1c
        /*0066*/ 	.short	(.L_1331 - .L_1330)


	//   ....[0]....
.L_1330:
        /*0068*/ 	.word	0x00000130


	//   ....[1]....
        /*006c*/ 	.word	0x000005f0


	//   ....[2]....
        /*0070*/ 	.word	0x00000650


	//   ....[3]....
        /*0074*/ 	.word	0x000008a0


	//----- nvinfo : EIATTR_MAX_THREADS
	.align		4
.L_1331:
        /*0078*/ 	.byte	0x04, 0x05
        /*007a*/ 	.short	(.L_1333 - .L_1332)
.L_1332:
        /*007c*/ 	.word	0x00000200
        /*0080*/ 	.word	0x00000001
        /*0084*/ 	.word	0x00000001


	//----- nvinfo : EIATTR_CRS_STACK_SIZE
	.align		4
.L_1333:
        /*0088*/ 	.byte	0x04, 0x1e
        /*008a*/ 	.short	(.L_1335 - .L_1334)
.L_1334:
        /*008c*/ 	.word	0x00000000


	//----- nvinfo : EIATTR_CBANK_PARAM_SIZE
	.align		4
.L_1335:
        /*0090*/ 	.byte	0x03, 0x19
        /*0092*/ 	.short	0x0d39


	//----- nvinfo : EIATTR_PARAM_CBANK
	.align		4
        /*0094*/ 	.byte	0x04, 0x0a
        /*0096*/ 	.short	(.L_1337 - .L_1336)
	.align		4
.L_1336:
        /*0098*/ 	.word	index@(.nv.constant0._ZN2at6native63_GLOBAL__N__862fb238_30_ForeachBinaryOpScalarTensor_cu_64fe0ca525multi_tensor_apply_kernelINS1_18TensorListMetadataILi1EEENS1_27BinaryOpScalarTensorFunctorIbLi1ELi1ELi0EEEJSt10multipliesIbEPbbEEEvT_T0_DpT1_)
        /*009c*/ 	.short	0x0210
        /*009e*/ 	.short	0x0d39


	//----- nvinfo : EIATTR_SW_WAR
	.align		4
.L_1337:
        /*00a0*/ 	.byte	0x04, 0x36
        /*00a2*/ 	.short	(.L_1339 - .L_1338)
.L_1338:
        /*00a4*/ 	.word	0x00000008
.L_1339:


//--------------------- .nv.info._ZN2at6native63_GLOBAL__N__862fb238_30_ForeachBinaryOpScalarTensor_cu_64fe0ca525multi_tensor_apply_kernelINS1_18TensorListMetadataILi1EEENS1_27BinaryOpScalarTensorFunctorIN3c107complexIfEELi1ELi1ELi0EEEJSt10multipliesIS8_EPS8_S8_EEEvT_T0_DpT1_ --------------------------
	.section	.nv.info._ZN2at6native63_GLOBAL__N__862fb238_30_ForeachBinaryOpScalarTensor_cu_64fe0ca525multi_tensor_apply_kernelINS1_18TensorListMetadataILi1EEENS1_27BinaryOpScalarTensorFunctorIN3c107complexIfEELi1ELi1ELi0EEEJSt10multipliesIS8_EPS8_S8_EEEvT_T0_DpT1_,"",@"SHT_CUDA_INFO"
	.sectionflags	@""
	.align	4


	//----- nvinfo : EIATTR_CUDA_API_VERSION
	.align		4
        /*0000*/ 	.byte	0x04, 0x37
        /*0002*/ 	.short	(.L_1341 - .L_1340)
.L_1340:
        /*0004*/ 	.word	0x00000082


	//----- nvinfo : EIATTR_KPARAM_INFO
	.align		4
.L_1341:
        /*0008*/ 	.byte	0x04, 0x17
        /*000a*/ 	.short	(.L_1343 - .L_1342)
.L_1342:
        /*000c*/ 	.word	0x00000000
        /*0010*/ 	.short	0x0004
        /*0012*/ 	.short	0x0d38
        /*0014*/ 	.byte	0x00, 0xf0, 0x21, 0x00


	//----- nvinfo : EIATTR_KPARAM_INFO
	.align		4
.L_1343:
        /*0018*/ 	.byte	0x04, 0x17
        /*001a*/ 	.short	(.L_1345 - .L_1344)
.L_1344:
        /*001c*/ 	.word	0x00000000
        /*0020*/ 	.short	0x0003
        /*0022*/ 	.short	0x0d30
        /*0024*/ 	.byte	0x00, 0xf0, 0x21, 0x00


	//----- nvinfo : EIATTR_KPARAM_INFO
	.align		4
.L_1345:
        /*0028*/ 	.byte	0x04, 0x17
        /*002a*/ 	.short	(.L_1347 - .L_1346)
.L_1346:
        /*002c*/ 	.word	0x00000000
        /*0030*/ 	.short	0x0002
        /*0032*/ 	.short	0x0d29
        /*0034*/ 	.byte	0x00, 0xf0, 0x05, 0x00


	//----- nvinfo : EIATTR_KPARAM_INFO
	.align		4
.L_1347:
        /*0038*/ 	.byte	0x04, 0x17
        /*003a*/ 	.short	(.L_1349 - .L_1348)
.L_1348:
        /*003c*/ 	.word	0x00000000
        /*0040*/ 	.short	0x0001
        /*0042*/ 	.short	0x0d28
        /*0044*/ 	.byte	0x00, 0xf0, 0x05, 0x00


	//----- nvinfo : EIATTR_KPARAM_INFO
	.align		4
.L_1349:
        /*0048*/ 	.byte	0x04, 0x17
        /*004a*/ 	.short	(.L_1351 - .L_1350)
.L_1350:
        /*004c*/ 	.word	0x00000000
        /*0050*/ 	.short	0x0000
        /*0052*/ 	.short	0x0000
        /*0054*/ 	.byte	0x00, 0xf0, 0xa1, 0x34


	//----- nvinfo : EIATTR_SPARSE_MMA_MASK
	.align		4
.L_1351:
        /*0058*/ 	.byte	0x03, 0x50
        /*005a*/ 	.short	0x0000


	//----- nvinfo : EIATTR_MAXREG_COUNT
	.align		4
        /*005c*/ 	.byte	0x03, 0x1b
        /*005e*/ 	.short	0x0080


	//----- nvinfo : EIATTR_MERCURY_ISA_VERSION
	.align		4
        /*0060*/ 	.byte	0x03, 0x5f
        /*0062*/ 	.short	0x0101


	//----- nvinfo : EIATTR_EXIT_INSTR_OFFSETS
	.align		4
        /*0064*/ 	.byte	0x04, 0x1c
        /*0066*/ 	.short	(.L_1353 - .L_1352)


	//   ....[0]....
.L_1352:
        /*0068*/ 	.word	0x00000140


	//   ....[1]....
        /*006c*/ 	.word	0x00000620


	//   ....[2]....
        /*0070*/ 	.word	0x00000680


	//   ....[3]....
        /*0074*/ 	.word	0x00000910


	//----- nvinfo : EIATTR_MAX_THREADS
	.align		4
.L_1353:
        /*0078*/ 	.byte	0x04, 0x05
        /*007a*/ 	.short	(.L_1355 - .L_1354)
.L_1354:
        /*007c*/ 	.word	0x00000200
        /*0080*/ 	.word	0x00000001
        /*0084*/ 	.word	0x00000001


	//----- nvinfo : EIATTR_CRS_STACK_SIZE
	.align		4
.L_1355:
        /*0088*/ 	.byte	0x04, 0x1e
        /*008a*/ 	.short	(.L_1357 - .L_1356)
.L_1356:
        /*008c*/ 	.word	0x00000000


	//----- nvinfo : EIATTR_CBANK_PARAM_SIZE
	.align		4
.L_1357:
        /*0090*/ 	.byte	0x03, 0x19
        /*0092*/ 	.short	0x0d40


	//----- nvinfo : EIATTR_PARAM_CBANK
	.align		4
        /*0094*/ 	.byte	0x04, 0x0a
        /*0096*/ 	.short	(.L_1359 - .L_1358)
	.align		4
.L_1358:
        /*0098*/ 	.word	index@(.nv.constant0._ZN2at6native63_GLOBAL__N__862fb238_30_ForeachBinaryOpScalarTensor_cu_64fe0ca525multi_tensor_apply_kernelINS1_18TensorListMetadataILi1EEENS1_27BinaryOpScalarTensorFunctorIN3c107complexIfEELi1ELi1ELi0EEEJSt10multipliesIS8_EPS8_S8_EEEvT_T0_DpT1_)
        /*009c*/ 	.short	0x0210
        /*009e*/ 	.short	0x0d40


	//----- nvinfo : EIATTR_SW_WAR
	.align		4
.L_1359:
        /*00a0*/ 	.byte	0x04, 0x36
        /*00a2*/ 	.short	(.L_1361 - .L_1360)
.L_1360:
        /*00a4*/ 	.word	0x00000008
.L_1361:


//--------------------- .nv.info._ZN2at6native63_GLOBAL__N__862fb238_30_ForeachBinaryOpScalarTensor_cu_64fe0ca525multi_tensor_apply_kernelINS1_18TensorListMetadataILi1EEENS1_27BinaryOpScalarTensorFunctorIN3c107complexIdEELi1ELi1ELi0EEEJSt10multipliesIS8_EPS8_S8_EEEvT_T0_DpT1_ --------------------------
	.section	.nv.info._ZN2at6native63_GLOBAL__N__862fb238_30_ForeachBinaryOpScalarTensor_cu_64fe0ca525multi_tensor_apply_kernelINS1_18TensorListMetadataILi1EEENS1_27BinaryOpScalarTensorFunctorIN3c107complexIdEELi1ELi1ELi0EEEJSt10multipliesIS8_EPS8_S8_EEEvT_T0_DpT1_,"",@"SHT_CUDA_INFO"
	.sectionflags	@""
	.align	4


	//----- nvinfo : EIATTR_CUDA_API_VERSION
	.align		4
        /*0000*/ 	.byte	0x04, 0x37
        /*0002*/ 	.short	(.L_1363 - .L_1362)
.L_1362:
        /*0004*/ 	.word	0x00000082


	//----- nvinfo : EIATTR_KPARAM_INFO
	.align		4
.L_1363:
        /*0008*/ 	.byte	0x04, 0x17
        /*000a*/ 	.short	(.L_1365 - .L_1364)
.L_1364:
        /*000c*/ 	.word	0x00000000
        /*0010*/ 	.short	0x0004
        /*0012*/ 	.short	0x0d40
        /*0014*/ 	.byte	0x00, 0xf0, 0x41, 0x00


	//----- nvinfo : EIATTR_KPARAM_INFO
	.align		4
.L_1365:
        /*0018*/ 	.byte	0x04, 0x17
        /*001a*/ 	.short	(.L_1367 - .L_1366)
.L_1366:
        /*001c*/ 	.word	0x00000000
        /*0020*/ 	.short	0x0003
        /*0022*/ 	.short	0x0d30
        /*0024*/ 	.byte	0x00, 0xf0, 0x21, 0x00


	//----- nvinfo : EIATTR_KPARAM_INFO
	.align		4
.L_1367:
        /*0028*/ 	.byte	0x04, 0x17
        /*002a*/ 	.short	(.L_1369 - .L_1368)
.L_1368:
        /*002c*/ 	.word	0x00000000
        /*0030*/ 	.short	0x0002
        /*0032*/ 	.short	0x0d29
        /*0034*/ 	.byte	0x00, 0xf0, 0x05, 0x00


	//----- nvinfo : EIATTR_KPARAM_INFO
	.align		4
.L_1369:
        /*0038*/ 	.byte	0x04, 0x17
        /*003a*/ 	.short	(.L_1371 - .L_1370)
.L_1370:
        /*003c*/ 	.word	0x00000000
        /*0040*/ 	.short	0x0001
        /*0042*/ 	.short	0x0d28
        /*0044*/ 	.byte	0x00, 0xf0, 0x05, 0x00


	//----- nvinfo : EIATTR_KPARAM_INFO
	.align		4
.L_1371:
        /*0048*/ 	.byte	0x04, 0x17
        /*004a*/ 	.short	(.L_1373 - .L_1372)
.L_1372:
        /*004c*/ 	.word	0x00000000
        /*0050*/ 	.short	0x0000
        /*0052*/ 	.short	0x0000
        /*0054*/ 	.byte	0x00, 0xf0, 0xa1, 0x34


	//----- nvinfo : EIATTR_SPARSE_MMA_MASK
	.align		4
.L_1373:
        /*0058*/ 	.byte	0x03, 0x50
        /*005a*/ 	.short	0x0000


	//----- nvinfo : EIATTR_MAXREG_COUNT
	.align		4
        /*005c*/ 	.byte	0x03, 0x1b
        /*005e*/ 	.short	0x0080


	//----- nvinfo : EIATTR_MERCURY_ISA_VERSION
	.align		4
        /*0060*/ 	.byte	0x03, 0x5f
        /*0062*/ 	.short	0x0101


	//----- nvinfo : EIATTR_EXIT_INSTR_OFFSETS
	.align		4
        /*0064*/ 	.byte	0x04, 0x1c
        /*0066*/ 	.short	(.L_1375 - .L_1374)


	//   ....[0]....
.L_1374:
        /*0068*/ 	.word	0x00000140


	//   ....[1]....
        /*006c*/ 	.word	0x00000670


	//   ....[2]....
        /*0070*/ 	.word	0x000006d0


	//   ....[3]....
        /*0074*/ 	.word	0x000009b0


	//----- nvinfo : EIATTR_MAX_THREADS
	.align		4
.L_1375:
        /*0078*/ 	.byte	0x04, 0x05
        /*007a*/ 	.short	(.L_1377 - .L_1376)
.L_1376:
        /*007c*/ 	.word	0x00000200
        /*0080*/ 	.word	0x00000001
        /*0084*/ 	.word	0x00000001


	//----- nvinfo : EIATTR_CRS_STACK_SIZE
	.align		4
.L_1377:
        /*0088*/ 	.byte	0x04, 0x1e
        /*008a*/ 	.short	(.L_1379 - .L_1378)
.L_1378:
        /*008c*/ 	.word	0x00000000


	//----- nvinfo : EIATTR_CBANK_PARAM_SIZE
	.align		4
.L_1379:
        /*0090*/ 	.byte	0x03, 0x19
        /*0092*/ 	.short	0x0d50


	//----- nvinfo : EIATTR_PARAM_CBANK
	.align		4
        /*0094*/ 	.byte	0x04, 0x0a
        /*0096*/ 	.short	(.L_1381 - .L_1380)
	.align		4
.L_1380:
        /*0098*/ 	.word	index@(.nv.constant0._ZN2at6native63_GLOBAL__N__862fb238_30_ForeachBinaryOpScalarTensor_cu_64fe0ca525multi_tensor_apply_kernelINS1_18TensorListMetadataILi1EEENS1_27BinaryOpScalarTensorFunctorIN3c107complexIdEELi1ELi1ELi0EEEJSt10multipliesIS8_EPS8_S8_EEEvT_T0_DpT1_)
        /*009c*/ 	.short	0x0210
        /*009e*/ 	.short	0x0d50


	//----- nvinfo : EIATTR_SW_WAR
	.align		4
.L_1381:
        /*00a0*/ 	.byte	0x04, 0x36
        /*00a2*/ 	.short	(.L_1383 - .L_1382)
.L_1382:
        /*00a4*/ 	.word	0x00000008
.L_1383:


//--------------------- .nv.info._ZN2at6native63_GLOBAL__N__862fb238_30_ForeachBinaryOpScalarTensor_cu_64fe0ca525multi_tensor_apply_kernelINS1_18TensorListMetadataILi1EEENS1_27BinaryOpScalarTensorFunctorIfLi1ELi1ELi0EEEJSt10multipliesIfEPffEEEvT_T0_DpT1_ --------------------------
	.section	.nv.info._ZN2at6native63_GLOBAL__N__862fb238_30_ForeachBinaryOpScalarTensor_cu_64fe0ca525multi_tensor_apply_kernelINS1_18TensorListMetadataILi1EEENS1_27BinaryOpScalarTensorFunctorIfLi1ELi1ELi0EEEJSt10multipliesIfEPffEEEvT_T0_DpT1_,"",@"SHT_CUDA_INFO"
	.sectionflags	@""
	.align	4


	//----- nvinfo : EIATTR_CUDA_API_VERSION
	.align		4
        /*0000*/ 	.byte	0x04, 0x37
        /*0002*/ 	.short	(.L_1385 - .L_1384)
.L_1384:
        /*0004*/ 	.word	0x00000082


	//----- nvinfo : EIATTR_KPARAM_INFO
	.align		4
.L_1385:
        /*0008*/ 	.byte	0x04, 0x17
        /*000a*/ 	.short	(.L_1387 - .L_1386)
.L_1386:
        /*000c*/ 	.word	0x00000000
        /*0010*/ 	.short	0x0004
        /*0012*/ 	.short	0x0d38
        /*0014*/ 	.byte	0x00, 0xf0, 0x11, 0x00


	//----- nvinfo : EIATTR_KPARAM_INFO
	.align		4
.L_1387:
        /*0018*/ 	.byte	0x04, 0x17
        /*001a*/ 	.short	(.L_1389 - .L_1388)
.L_1388:
        /*001c*/ 	.word	0x00000000
        /*0020*/ 	.short	0x0003
        /*0022*/ 	.short	0x0d30
        /*0024*/ 	.byte	0x00, 0xf0, 0x21, 0x00


	//----- nvinfo : EIATTR_KPARAM_INFO
	.align		4
.L_1389:
        /*0028*/ 	.byte	0x04, 0x17
        /*002a*/ 	.short	(.L_1391 - .L_1390)
.L_1390:
        /*002c*/ 	.word	0x00000000
        /*0030*/ 	.short	0x0002
        /*0032*/ 	.short	0x0d29
        /*0034*/ 	.byte	0x00, 0xf0, 0x05, 0x00


	//----- nvinfo : EIATTR_KPARAM_INFO
	.align		4
.L_1391:
        /*0038*/ 	.byte	0x04, 0x17
        /*003a*/ 	.short	(.L_1393 - .L_1392)
.L_1392:
        /*003c*/ 	.word	0x00000000
        /*0040*/ 	.short	0x0001
        /*0042*/ 	.short	0x0d28
        /*0044*/ 	.byte	0x00, 0xf0, 0x05, 0x00


	//----- nvinfo : EIATTR_KPARAM_INFO
	.align		4
.L_1393:
        /*0048*/ 	.byte	0x04, 0x17
        /*004a*/ 	.short	(.L_1395 - .L_1394)
.L_1394:
        /*004c*/ 	.word	0x00000000
        /*0050*/ 	.short	0x0000
        /*0052*/ 	.short	0x0000
        /*0054*/ 	.byte	0x00, 0xf0, 0xa1, 0x34


	//----- nvinfo : EIATTR_SPARSE_MMA_MASK
	.align		4
.L_1395:
        /*0058*/ 	.byte	0x03, 0x50
        /*005a*/ 	.short	0x0000


	//----- nvinfo : EIATTR_MAXREG_COUNT
	.align		4
        /*005c*/ 	.byte	0x03, 0x1b
        /*005e*/ 	.short	0x0080


	//----- nvinfo : EIATTR_MERCURY_ISA_VERSION
	.align		4
        /*0060*/ 	.byte	0x03, 0x5f
        /*0062*/ 	.short	0x0101


	//----- nvinfo : EIATTR_EXIT_INSTR_OFFSETS
	.align		4
        /*0064*/ 	.byte	0x04, 0x1c
        /*0066*/ 	.short	(.L_1397 - .L_1396)


	//   ....[0]....
.L_1396:
        /*0068*/ 	.word	0x00000140


	//   ....[1]....
        /*006c*/ 	.word	0x00000520


	//   ....[2]....
        /*0070*/ 	.word	0x00000580


	//   ....[3]....
        /*0074*/ 	.word	0x00000700


	//----- nvinfo : EIATTR_MAX_THREADS
	.align		4
.L_1397:
        /*0078*/ 	.byte	0x04, 0x05
        /*007a*/ 	.short	(.L_1399 - .L_1398)
.L_1398:
        /*007c*/ 	.word	0x00000200
        /*0080*/ 	.word	0x00000001
        /*0084*/ 	.word	0x00000001


	//----- nvinfo : EIATTR_CRS_STACK_SIZE
	.align		4
.L_1399:
        /*0088*/ 	.byte	0x04, 0x1e
        /*008a*/ 	.short	(.L_1401 - .L_1400)
.L_1400:
        /*008c*/ 	.word	0x00000000


	//----- nvinfo : EIATTR_CBANK_PARAM_SIZE
	.align		4
.L_1401:
        /*0090*/ 	.byte	0x03, 0x19
        /*0092*/ 	.short	0x0d3c


	//----- nvinfo : EIATTR_PARAM_CBANK
	.align		4
        /*0094*/ 	.byte	0x04, 0x0a
        /*0096*/ 	.short	(.L_1403 - .L_1402)
	.align		4
.L_1402:
        /*0098*/ 	.word	index@(.nv.constant0._ZN2at6native63_GLOBAL__N__862fb238_30_ForeachBinaryOpScalarTensor_cu_64fe0ca525multi_tensor_apply_kernelINS1_18TensorListMetadataILi1EEENS1_27BinaryOpScalarTensorFunctorIfLi1ELi1ELi0EEEJSt10multipliesIfEPffEEEvT_T0_DpT1_)
        /*009c*/ 	.short	0x0210
        /*009e*/ 	.short	0x0d3c


	//----- nvinfo : EIATTR_SW_WAR
	.align		4
.L_1403:
        /*00a0*/ 	.byte	0x04, 0x36
        /*00a2*/ 	.short	(.L_1405 - .L_1404)
.L_1404:
        /*00a4*/ 	.word	0x00000008
.L_1405:


//--------------------- .nv.info._ZN2at6native63_GLOBAL__N__862fb238_30_ForeachBinaryOpScalarTensor_cu_64fe0ca525multi_tensor_apply_kernelINS1_18TensorListMetadataILi1EEENS1_27BinaryOpScalarTensorFunctorIdLi1ELi1ELi0EEEJSt10multipliesIdEPddEEEvT_T0_DpT1_ --------------------------
	.section	.nv.info._ZN2at6native63_GLOBAL__N__862fb238_30_ForeachBinaryOpScalarTensor_cu_64fe0ca525multi_tensor_apply_kernelINS1_18TensorListMetadataILi1EEENS1_27BinaryOpScalarTensorFunctorIdLi1ELi1ELi0EEEJSt10multipliesIdEPddEEEvT_T0_DpT1_,"",@"SHT_CUDA_INFO"
	.sectionflags	@""
	.align	4


	//----- nvinfo : EIATTR_CUDA_API_VERSION
	.align		4
        /*0000*/ 	.byte	0x04, 0x37
        /*0002*/ 	.short	(.L_1407 - .L_1406)
.L_1406:
        /*0004*/ 	.word	0x00000082


	//----- nvinfo : EIATTR_KPARAM_INFO
	.align		4
.L_1407:
        /*0008*/ 	.byte	0x04, 0x17
        /*000a*/ 	.short	(.L_1409 - .L_1408)
.L_1408:
        /*000c*/ 	.word	0x00000000
        /*0010*/ 	.short	0x0004
        /*0012*/ 	.short	0x0d38
        /*0014*/ 	.byte	0x00, 0xf0, 0x21, 0x00


	//----- nvinfo : EIATTR_KPARAM_INFO
	.align		4
.L_1409:
        /*0018*/ 	.byte	0x04, 0x17
        /*001a*/ 	.short	(.L_1411 - .L_1410)
.L_1410:
        /*001c*/ 	.word	0x00000000
        /*0020*/ 	.short	0x0003
        /*0022*/ 	.short	0x0d30
        /*0024*/ 	.byte	0x00, 0xf0, 0x21, 0x00


	//----- nvinfo : EIATTR_KPARAM_INFO
	.align		4
.L_1411:
        /*0028*/ 	.byte	0x04, 0x17
        /*002a*/ 	.short	(.L_1413 - .L_1412)
.L_1412:
        /*002c*/ 	.word	0x00000000
        /*0030*/ 	.short	0x0002
        /*0032*/ 	.short	0x0d29
        /*0034*/ 	.byte	0x00, 0xf0, 0x05, 0x00


	//----- nvinfo : EIATTR_KPARAM_INFO
	.align		4
.L_1413:
        /*0038*/ 	.byte	0x04, 0x17
        /*003a*/ 	.short	(.L_1415 - .L_1414)
.L_1414:
        /*003c*/ 	.word	0x00000000
        /*0040*/ 	.short	0x0001
        /*0042*/ 	.short	0x0d28
        /*0044*/ 	.byte	0x00, 0xf0, 0x05, 0x00


	//----- nvinfo : EIATTR_KPARAM_INFO
	.align		4
.L_1415:
        /*0048*/ 	.byte	0x04, 0x17
        /*004a*/ 	.short	(.L_1417 - .L_1416)
.L_1416:
        /*004c*/ 	.word	0x00000000
        /*0050*/ 	.short	0x0000
        /*0052*/ 	.short	0x0000
        /*0054*/ 	.byte	0x00, 0xf0, 0xa1, 0x34


	//----- nvinfo : EIATTR_SPARSE_MMA_MASK
	.align		4
.L_1417:
        /*0058*/ 	.byte	0x03, 0x50
        /*005a*/ 	.short	0x0000


	//----- nvinfo : EIATTR_MAXREG_COUNT
	.align		4
        /*005c*/ 	.byte	0x03, 0x1b
        /*005e*/ 	.short	0x0080


	//----- nvinfo : EIATTR_MERCURY_ISA_VERSION
	.align		4
        /*0060*/ 	.byte	0x03, 0x5f
        /*0062*/ 	.short	0x0101


	//----- nvinfo : EIATTR_EXIT_INSTR_OFFSETS
	.align		4
        /*0064*/ 	.byte	0x04, 0x1c
        /*0066*/ 	.short	(.L_1419 - .L_1418)


	//   ....[0]....
.L_1418:
        /*0068*/ 	.word	0x00000140


	//   ....[1]....
        /*006c*/ 	.word	0x00000530


	//   ....[2]....
        /*0070*/ 	.word	0x00000590


	//   ....[3]....
        /*0074*/ 	.word	0x00000730


	//----- nvinfo : EIATTR_MAX_THREADS
	.align		4
.L_1419:
        /*0078*/ 	.byte	0x04, 0x05
        /*007a*/ 	.short	(.L_1421 - .L_1420)
.L_1420:
        /*007c*/ 	.word	0x00000200
        /*0080*/ 	.word	0x00000001
        /*0084*/ 	.word	0x00000001


	//----- nvinfo : EIATTR_CRS_STACK_SIZE
	.align		4
.L_1421:
        /*0088*/ 	.byte	0x04, 0x1e
        /*008a*/ 	.short	(.L_1423 - .L_1422)
.L_1422:
        /*008c*/ 	.word	0x00000000


	//----- nvinfo : EIATTR_CBANK_PARAM_SIZE
	.align		4
.L_1423:
        /*0090*/ 	.byte	0x03, 0x19
        /*0092*/ 	.short	0x0d40


	//----- nvinfo : EIATTR_PARAM_CBANK
	.align		4
        /*0094*/ 	.byte	0x04, 0x0a
        /*0096*/ 	.short	(.L_1425 - .L_1424)
	.align		4
.L_1424:
        /*0098*/ 	.word	index@(.nv.constant0._ZN2at6native63_GLOBAL__N__862fb238_30_ForeachBinaryOpScalarTensor_cu_64fe0ca525multi_tensor_apply_kernelINS1_18TensorListMetadataILi1EEENS1_27BinaryOpScalarTensorFunctorIdLi1ELi1ELi0EEEJSt10multipliesIdEPddEEEvT_T0_DpT1_)
        /*009c*/ 	.short	0x0210
        /*009e*/ 	.short	0x0d40


	//----- nvinfo : EIATTR_SW_WAR
	.align		4
.L_1425:
        /*00a0*/ 	.byte	0x04, 0x36
        /*00a2*/ 	.short	(.L_1427 - .L_1426)
.L_1426:
        /*00a4*/ 	.word	0x00000008
.L_1427:


//--------------------- .nv.info._ZN2at6native63_GLOBAL__N__862fb238_30_ForeachBinaryOpScalarTensor_cu_64fe0ca525multi_tensor_apply_kernelINS1_18TensorListMetadataILi1EEENS1_27BinaryOpScalarTensorFunctorIsLi1ELi1ELi0EEEJSt10multipliesIsEPssEEEvT_T0_DpT1_ --------------------------
	.section	.nv.info._ZN2at6native63_GLOBAL__N__862fb238_30_ForeachBinaryOpScalarTensor_cu_64fe0ca525multi_tensor_apply_kernelINS1_18TensorListMetadataILi1EEENS1_27BinaryOpScalarTensorFunctorIsLi1ELi1ELi0EEEJSt10multipliesIsEPssEEEvT_T0_DpT1_,"",@"SHT_CUDA_INFO"
	.sectionflags	@""
	.align	4


	//----- nvinfo : EIATTR_CUDA_API_VERSION
	.align		4
        /*0000*/ 	.byte	0x04, 0x37
        /*0002*/ 	.short	(.L_1429 - .L_1428)
.L_1428:
        /*0004*/ 	.word	0x00000082


	//----- nvinfo : EIATTR_KPARAM_INFO
	.align		4
.L_1429:
        /*0008*/ 	.byte	0x04, 0x17
        /*000a*/ 	.short	(.L_1431 - .L_1430)
.L_1430:
        /*000c*/ 	.word	0x00000000
        /*0010*/ 	.short	0x0004
        /*0012*/ 	.short	0x0d38
        /*0014*/ 	.byte	0x00, 0xf0, 0x09, 0x00


	//----- nvinfo : EIATTR_KPARAM_INFO
	.align		4
.L_1431:
        /*0018*/ 	.byte	0x04, 0x17
        /*001a*/ 	.short	(.L_1433 - .L_1432)
.L_1432:
        /*001c*/ 	.word	0x00000000
        /*0020*/ 	.short	0x0003
        /*0022*/ 	.short	0x0d30
        /*0024*/ 	.byte	0x00, 0xf0, 0x21, 0x00


	//----- nvinfo : EIATTR_KPARAM_INFO
	.align		4
.L_1433:
        /*0028*/ 	.byte	0x04, 0x17
        /*002a*/ 	.short	(.L_1435 - .L_1434)
.L_1434:
        /*002c*/ 	.word	0x00000000
        /*0030*/ 	.short	0x0002
        /*0032*/ 	.short	0x0d29
        /*0034*/ 	.byte	0x00, 0xf0, 0x05, 0x00


	//----- nvinfo : EIATTR_KPARAM_INFO
	.align		4
.L_1435:
        /*0038*/ 	.byte	0x04, 0x17
        /*003a*/ 	.short	(.L_1437 - .L_1436)
.L_1436:
        /*003c*/ 	.word	0x00000000
        /*0040*/ 	.short	0x0001
        /*0042*/ 	.short	0x0d28
        /*0044*/ 	.byte	0x00, 0xf0, 0x05, 0x00


	//----- nvinfo : EIATTR_KPARAM_INFO
	.align		4
.L_1437:
        /*0048*/ 	.byte	0x04, 0x17
        /*004a*/ 	.short	(.L_1439 - .L_1438)
.L_1438:
        /*004c*/ 	.word	0x00000000
        /*0050*/ 	.short	0x0000
        /*0052*/ 	.short	0x0000
        /*0054*/ 	.byte	0x00, 0xf0, 0xa1, 0x34


	//----- nvinfo : EIATTR_SPARSE_MMA_MASK
	.align		4
.L_1439:
        /*0058*/ 	.byte	0x03, 0x50
        /*005a*/ 	.short	0x0000


	//----- nvinfo : EIATTR_MAXREG_COUNT
	.align		4
        /*005c*/ 	.byte	0x03, 0x1b
        /*005e*/ 	.short	0x0080


	//----- nvinfo : EIATTR_MERCURY_ISA_VERSION
	.align		4
        /*0060*/ 	.byte	0x03, 0x5f
        /*0062*/ 	.short	0x0101


	//----- nvinfo : EIATTR_EXIT_INSTR_OFFSETS
	.align		4
        /*0064*/ 	.byte	0x04, 0x1c
        /*0066*/ 	.short	(.L_1441 - .L_1440)


	//   ....[0]....
.L_1440:
        /*0068*/ 	.word	0x00000140


	//   ....[1]....
        /*006c*/ 	.word	0x00000650


	//   ....[2]....
        /*0070*/ 	.word	0x000006b0


	//   ....[3]....
        /*0074*/ 	.word	0x00000960


	//----- nvinfo : EIATTR_MAX_THREADS
	.align		4
.L_1441:
        /*0078*/ 	.byte	0x04, 0x05
        /*007a*/ 	.short	(.L_1443 - .L_1442)
.L_1442:
        /*007c*/ 	.word	0x00000200
        /*0080*/ 	.word	0x00000001
        /*0084*/ 	.word	0x00000001


	//----- nvinfo : EIATTR_CRS_STACK_SIZE
	.align		4
.L_1443:
        /*0088*/ 	.byte	0x04, 0x1e
        /*008a*/ 	.short	(.L_1445 - .L_1444)
.L_1444:
        /*008c*/ 	.word	0x00000000


	//----- nvinfo : EIATTR_CBANK_PARAM_SIZE
	.align		4
.L_1445:
        /*0090*/ 	.byte	0x03, 0x19
        /*0092*/ 	.short	0x0d3a


	//----- nvinfo : EIATTR_PARAM_CBANK
	.align		4
        /*0094*/ 	.byte	0x04, 0x0a
        /*0096*/ 	.short	(.L_1447 - .L_1446)
	.align		4
.L_1446:
        /*0098*/ 	.word	index@(.nv.constant0._ZN2at6native63_GLOBAL__N__862fb238_30_ForeachBinaryOpScalarTensor_cu_64fe0ca525multi_tensor_apply_kernelINS1_18TensorListMetadataILi1EEENS1_27BinaryOpScalarTensorFunctorIsLi1ELi1ELi0EEEJSt10multipliesIsEPssEEEvT_T0_DpT1_)
        /*009c*/ 	.short	0x0210
        /*009e*/ 	.short	0x0d3a


	//----- nvinfo : EIATTR_SW_WAR
	.align		4
.L_1447:
        /*00a0*/ 	.byte	0x04, 0x36
        /*00a2*/ 	.short	(.L_1449 - .L_1448)
.L_1448:
        /*00a4*/ 	.word	0x00000008
.L_1449:


//--------------------- .nv.info._ZN2at6native63_GLOBAL__N__862fb238_30_ForeachBinaryOpScalarTensor_cu_64fe0ca525multi_tensor_apply_kernelINS1_18TensorListMetadataILi1EEENS1_27BinaryOpScalarTensorFunctorIlLi1ELi1ELi0EEEJSt10multipliesIlEPllEEEvT_T0_DpT1_ --------------------------
	.section	.nv.info._ZN2at6native63_GLOBAL__N__862fb238_30_ForeachBinaryOpScalarTensor_cu_64fe0ca525multi_tensor_apply_kernelINS1_18TensorListMetadataILi1EEENS1_27BinaryOpScalarTensorFunctorIlLi1ELi1ELi0EEEJSt10multipliesIlEPllEEEvT_T0_DpT1_,"",@"SHT_CUDA_INFO"
	.sectionflags	@""
	.align	4


	//----- nvinfo : EIATTR_CUDA_API_VERSION
	.align		4
        /*0000*/ 	.byte	0x04, 0x37
        /*0002*/ 	.short	(.L_1451 - .L_1450)
.L_1450:
        /*0004*/ 	.word	0x00000082


	//----- nvinfo : EIATTR_KPARAM_INFO
	.align		4
.L_1451:
        /*0008*/ 	.byte	0x04, 0x17
        /*000a*/ 	.short	(.L_1453 - .L_1452)
.L_1452:
        /*000c*/ 	.word	0x00000000
        /*0010*/ 	.short	0x0004
        /*0012*/ 	.short	0x0d38
        /*0014*/ 	.byte	0x00, 0xf0, 0x21, 0x00


	//----- nvinfo : EIATTR_KPARAM_INFO
	.align		4
.L_1453:
        /*0018*/ 	.byte	0x04, 0x17
        /*001a*/ 	.short	(.L_1455 - .L_1454)
.L_1454:
        /*001c*/ 	.word	0x00000000
        /*0020*/ 	.short	0x0003
        /*0022*/ 	.short	0x0d30
        /*0024*/ 	.byte	0x00, 0xf0, 0x21, 0x00


	//----- nvinfo : EIATTR_KPARAM_INFO
	.align		4
.L_1455:
        /*0028*/ 	.byte	0x04, 0x17
        /*002a*/ 	.short	(.L_1457 - .L_1456)
.L_1456:
        /*002c*/ 	.word	0x00000000
        /*0030*/ 	.short	0x0002
        /*0032*/ 	.short	0x0d29
        /*0034*/ 	.byte	0x00, 0xf0, 0x05, 0x00


	//----- nvinfo : EIATTR_KPARAM_INFO
	.align		4
.L_1457:
        /*0038*/ 	.byte	0x04, 0x17
        /*003a*/ 	.short	(.L_1459 - .L_1458)
.L_1458:
        /*003c*/ 	.word	0x00000000
        /*0040*/ 	.short	0x0001
        /*0042*/ 	.short	0x0d28
        /*0044*/ 	.byte	0x00, 0xf0, 0x05, 0x00


	//----- nvinfo : EIATTR_KPARAM_INFO
	.align		4
.L_1459:
        /*0048*/ 	.byte	0x04, 0x17
        /*004a*/ 	.short	(.L_1461 - .L_1460)
.L_1460:
        /*004c*/ 	.word	0x00000000
        /*0050*/ 	.short	0x0000
        /*0052*/ 	.short	0x0000
        /*0054*/ 	.byte	0x00, 0xf0, 0xa1, 0x34


	//----- nvinfo : EIATTR_SPARSE_MMA_MASK
	.align		4
.L_1461:
        /*0058*/ 	.byte	0x03, 0x50
        /*005a*/ 	.short	0x0000


	//----- nvinfo : EIATTR_MAXREG_COUNT
	.align		4
        /*005c*/ 	.byte	0x03, 0x1b
        /*005e*/ 	.short	0x0080


	//----- nvinfo : EIATTR_MERCURY_ISA_VERSION
	.align		4
        /*0060*/ 	.byte	0x03, 0x5f
        /*0062*/ 	.short	0x0101


	//----- nvinfo : EIATTR_EXIT_INSTR_OFFSETS
	.align		4
        /*0064*/ 	.byte	0x04, 0x1c
        /*0066*/ 	.short	(.L_1463 - .L_1462)


	//   ....[0]....
.L_1462:
        /*0068*/ 	.word	0x00000140


	//   ....[1]....
        /*006c*/ 	.word	0x000006e0


	//   ....[2]....
        /*0070*/ 	.word	0x00000740


	//   ....[3]....
        /*0074*/ 	.word	0x00000ad0


	//----- nvinfo : EIATTR_MAX_THREADS
	.align		4
.L_1463:
        /*0078*/ 	.byte	0x04, 0x05
        /*007a*/ 	.short	(.L_1465 - .L_1464)
.L_1464:
        /*007c*/ 	.word	0x00000200
        /*0080*/ 	.word	0x00000001
        /*0084*/ 	.word	0x00000001


	//----- nvinfo : EIATTR_CRS_STACK_SIZE
	.align		4
.L_1465:
        /*0088*/ 	.byte	0x04, 0x1e
        /*008a*/ 	.short	(.L_1467 - .L_1466)
.L_1466:
        /*008c*/ 	.word	0x00000000


	//----- nvinfo : EIATTR_CBANK_PARAM_SIZE
	.align		4
.L_1467:
        /*0090*/ 	.byte	0x03, 0x19
        /*0092*/ 	.short	0x0d40


	//----- nvinfo : EIATTR_PARAM_CBANK
	.align		4
        /*0094*/ 	.byte	0x04, 0x0a
        /*0096*/ 	.short	(.L_1469 - .L_1468)
	.align		4
.L_1468:
        /*0098*/ 	.word	index@(.nv.constant0._ZN2at6native63_GLOBAL__N__862fb238_30_ForeachBinaryOpScalarTensor_cu_64fe0ca525multi_tensor_apply_kernelINS1_18TensorListMetadataILi1EEENS1_27BinaryOpScalarTensorFunctorIlLi1ELi1ELi0EEEJSt10multipliesIlEPllEEEvT_T0_DpT1_)
        /*009c*/ 	.short	0x0210
        /*009e*/ 	.short	0x0d40


	//----- nvinfo : EIATTR_SW_WAR
	.align		4
.L_1469:
        /*00a0*/ 	.byte	0x04, 0x36
        /*00a2*/ 	.short	(.L_1471 - .L_1470)
.L_1470:
        /*00a4*/ 	.word	0x00000008
.L_1471:


//--------------------- .nv.info._ZN2at6native63_GLOBAL__N__862fb238_30_ForeachBinaryOpScalarTensor_cu_64fe0ca525multi_tensor_apply_kernelINS1_18TensorListMetadataILi1EEENS1_27BinaryOpScalarTensorFunctorIiLi1ELi1ELi0EEEJSt10multipliesIiEPiiEEEvT_T0_DpT1_ --------------------------
	.section	.nv.info._ZN2at6native63_GLOBAL__N__862fb238_30_ForeachBinaryOpScalarTensor_cu_64fe0ca525multi_tensor_apply_kernelINS1_18TensorListMetadataILi1EEENS1_27BinaryOpScalarTensorFunctorIiLi1ELi1ELi0EEEJSt10multipliesIiEPiiEEEvT_T0_DpT1_,"",@"SHT_CUDA_INFO"
	.sectionflags	@""
	.align	4


	//----- nvinfo : EIATTR_CUDA_API_VERSION
	.align		4
        /*0000*/ 	.byte	0x04, 0x37
        /*0002*/ 	.short	(.L_1473 - .L_1472)
.L_1472:
        /*0004*/ 	.word	0x00000082


	//----- nvinfo : EIATTR_KPARAM_INFO
	.align		4
.L_1473:
        /*0008*/ 	.byte	0x04, 0x17
        /*000a*/ 	.short	(.L_1475 - .L_1474)
.L_1474:
        /*000c*/ 	.word	0x00000000
        /*0010*/ 	.short	0x0004
        /*0012*/ 	.short	0x0d38
        /*0014*/ 	.byte	0x00, 0xf0, 0x11, 0x00


	//----- nvinfo : EIATTR_KPARAM_INFO
	.align		4
.L_1475:
        /*0018*/ 	.byte	0x04, 0x17
        /*001a*/ 	.short	(.L_1477 - .L_1476)
.L_1476:
        /*001c*/ 	.word	0x00000000
        /*0020*/ 	.short	0x0003
        /*0022*/ 	.short	0x0d30
        /*0024*/ 	.byte	0x00, 0xf0, 0x21, 0x00


	//----- nvinfo : EIATTR_KPARAM_INFO
	.align		4
.L_1477:
        /*0028*/ 	.byte	0x04, 0x17
        /*002a*/ 	.short	(.L_1479 - .L_1478)
.L_1478:
        /*002c*/ 	.word	0x00000000
        /*0030*/ 	.short	0x0002
        /*0032*/ 	.short	0x0d29
        /*0034*/ 	.byte	0x00, 0xf0, 0x05, 0x00


	//----- nvinfo : EIATTR_KPARAM_INFO
	.align		4
.L_1479:
        /*0038*/ 	.byte	0x04, 0x17
        /*003a*/ 	.short	(.L_1481 - .L_1480)
.L_1480:
        /*003c*/ 	.word	0x00000000
        /*0040*/ 	.short	0x0001
        /*0042*/ 	.short	0x0d28
        /*0044*/ 	.byte	0x00, 0xf0, 0x05, 0x00


	//----- nvinfo : EIATTR_KPARAM_INFO
	.align		4
.L_1481:
        /*0048*/ 	.byte	0x04, 0x17
        /*004a*/ 	.short	(.L_1483 - .L_1482)
.L_1482:
        /*004c*/ 	.word	0x00000000
        /*0050*/ 	.short	0x0000
        /*0052*/ 	.short	0x0000
        /*0054*/ 	.byte	0x00, 0xf0, 0xa1, 0x34


	//----- nvinfo : EIATTR_SPARSE_MMA_MASK
	.align		4
.L_1483:
        /*0058*/ 	.byte	0x03, 0x50
        /*005a*/ 	.short	0x0000


	//----- nvinfo : EIATTR_MAXREG_COUNT
	.align		4
        /*005c*/ 	.byte	0x03, 0x1b
        /*005e*/ 	.short	0x0080


	//----- nvinfo : EIATTR_MERCURY_ISA_VERSION
	.align		4
        /*0060*/ 	.byte	0x03, 0x5f
        /*0062*/ 	.short	0x0101


	//----- nvinfo : EIATTR_EXIT_INSTR_OFFSETS
	.align		4
        /*0064*/ 	.byte	0x04, 0x1c
        /*0066*/ 	.short	(.L_1485 - .L_1484)


	//   ....[0]....
.L_1484:
        /*0068*/ 	.word	0x00000140


	//   ....[1]....
        /*006c*/ 	.word	0x00000520


	//   ....[2]....
        /*0070*/ 	.word	0x00000580


	//   ....[3]....
        /*0074*/ 	.word	0x00000700


	//----- nvinfo : EIATTR_MAX_THREADS
	.align		4
.L_1485:
        /*0078*/ 	.byte	0x04, 0x05
        /*007a*/ 	.short	(.L_1487 - .L_1486)
.L_1486:
        /*007c*/ 	.word	0x00000200
        /*0080*/ 	.word	0x00000001
        /*0084*/ 	.word	0x00000001


	//----- nvinfo : EIATTR_CRS_STACK_SIZE
	.align		4
.L_1487:
        /*0088*/ 	.byte	0x04, 0x1e
        /*008a*/ 	.short	(.L_1489 - .L_1488)
.L_1488:
        /*008c*/ 	.word	0x00000000


	//----- nvinfo : EIATTR_CBANK_PARAM_SIZE
	.align		4
.L_1489:
        /*0090*/ 	.byte	0x03, 0x19
        /*0092*/ 	.short	0x0d3c


	//----- nvinfo : EIATTR_PARAM_CBANK
	.align		4
        /*0094*/ 	.byte	0x04, 0x0a
        /*0096*/ 	.short	(.L_1491 - .L_1490)
	.align		4
.L_1490:
        /*0098*/ 	.word	index@(.nv.constant0._ZN2at6native63_GLOBAL__N__862fb238_30_ForeachBinaryOpScalarTensor_cu_64fe0ca525multi_tensor_apply_kernelINS1_18TensorListMetadataILi1EEENS1_27BinaryOpScalarTensorFunctorIiLi1ELi1ELi0EEEJSt10multipliesIiEPiiEEEvT_T0_DpT1_)
        /*009c*/ 	.short	0x0210
        /*009e*/ 	.short	0x0d3c


	//----- nvinfo : EIATTR_SW_WAR
	.align		4
.L_1491:
        /*00a0*/ 	.byte	0x04, 0x36
        /*00a2*/ 	.short	(.L_1493 - .L_1492)
.L_1492:
        /*00a4*/ 	.word	0x00000008
.L_1493:


//--------------------- .nv.info._ZN2at6native63_GLOBAL__N__862fb238_30_ForeachBinaryOpScalarTensor_cu_64fe0ca525multi_tensor_apply_kernelINS1_18TensorListMetadataILi1EEENS1_27BinaryOpScalarTensorFunctorIaLi1ELi1ELi0EEEJSt10multipliesIaEPaaEEEvT_T0_DpT1_ --------------------------
	.section	.nv.info._ZN2at6native63_GLOBAL__N__862fb238_30_ForeachBinaryOpScalarTensor_cu_64fe0ca525multi_tensor_apply_kernelINS1_18TensorListMetadataILi1EEENS1_27BinaryOpScalarTensorFunctorIaLi1ELi1ELi0EEEJSt10multipliesIaEPaaEEEvT_T0_DpT1_,"",@"SHT_CUDA_INFO"
	.sectionflags	@""
	.align	4


	//----- nvinfo : EIATTR_CUDA_API_VERSION
	.align		4
        /*0000*/ 	.byte	0x04, 0x37
        /*0002*/ 	.short	(.L_1495 - .L_1494)
.L_1494:
        /*0004*/ 	.word	0x00000082


	//----- nvinfo : EIATTR_KPARAM_INFO
	.align		4
.L_1495:
        /*0008*/ 	.byte	0x04, 0x17
        /*000a*/ 	.short	(.L_1497 - .L_1496)
.L_1496:
        /*000c*/ 	.word	0x00000000
        /*0010*/ 	.short	0x0004
        /*0012*/ 	.short	0x0d38
        /*0014*/ 	.byte	0x00, 0xf0, 0x05, 0x00


	//----- nvinfo : EIATTR_KPARAM_INFO
	.align		4
.L_1497:
        /*0018*/ 	.byte	0x04, 0x17
        /*001a*/ 	.short	(.L_1499 - .L_1498)
.L_1498:
        /*001c*/ 	.word	0x00000000
        /*0020*/ 	.short	0x0003
        /*0022*/ 	.short	0x0d30
        /*0024*/ 	.byte	0x00, 0xf0, 0x21, 0x00


	//----- nvinfo : EIATTR_KPARAM_INFO
	.align		4
.L_1499:
        /*0028*/ 	.byte	0x04, 0x17
        /*002a*/ 	.short	(.L_1501 - .L_1500)
.L_1500:
        /*002c*/ 	.word	0x00000000
        /*0030*/ 	.short	0x0002
        /*0032*/ 	.short	0x0d29
        /*0034*/ 	.byte	0x00, 0xf0, 0x05, 0x00


	//----- nvinfo : EIATTR_KPARAM_INFO
	.align		4
.L_1501:
        /*0038*/ 	.byte	0x04, 0x17
        /*003a*/ 	.short	(.L_1503 - .L_1502)
.L_1502:
        /*003c*/ 	.word	0x00000000
        /*0040*/ 	.short	0x0001
        /*0042*/ 	.short	0x0d28
        /*0044*/ 	.byte	0x00, 0xf0, 0x05, 0x00


	//----- nvinfo : EIATTR_KPARAM_INFO
	.align		4
.L_1503:
        /*0048*/ 	.byte	0x04, 0x17
        /*004a*/ 	.short	(.L_1505 - .L_1504)
.L_1504:
        /*004c*/ 	.word	0x00000000
        /*0050*/ 	.short	0x0000
        /*0052*/ 	.short	0x0000
        /*0054*/ 	.byte	0x00, 0xf0, 0xa1, 0x34


	//----- nvinfo : EIATTR_SPARSE_MMA_MASK
	.align		4
.L_1505:
        /*0058*/ 	.byte	0x03, 0x50
        /*005a*/ 	.short	0x0000


	//----- nvinfo : EIATTR_MAXREG_COUNT
	.align		4
        /*005c*/ 	.byte	0x03, 0x1b
        /*005e*/ 	.short	0x0080


	//----- nvinfo : EIATTR_MERCURY_ISA_VERSION
	.align		4
        /*0060*/ 	.byte	0x03, 0x5f
        /*0062*/ 	.short	0x0101


	//----- nvinfo : EIATTR_EXIT_INSTR_OFFSETS
	.align		4
        /*0064*/ 	.byte	0x04, 0x1c
        /*0066*/ 	.short	(.L_1507 - .L_1506)


	//   ....[0]....
.L_1506:
        /*0068*/ 	.word	0x00000130


	//   ....[1]....
        /*006c*/ 	.word	0x00000640


	//   ....[2]....
        /*0070*/ 	.word	0x000006a0


	//   ....[3]....
        /*0074*/ 	.word	0x00000940


	//----- nvinfo : EIATTR_MAX_THREADS
	.align		4
.L_1507:
        /*0078*/ 	.byte	0x04, 0x05
        /*007a*/ 	.short	(.L_1509 - .L_1508)
.L_1508:
        /*007c*/ 	.word	0x00000200
        /*0080*/ 	.word	0x00000001
        /*0084*/ 	.word	0x00000001


	//----- nvinfo : EIATTR_CRS_STACK_SIZE
	.align		4
.L_1509:
        /*0088*/ 	.byte	0x04, 0x1e
        /*008a*/ 	.short	(.L_1511 - .L_1510)
.L_1510:
        /*008c*/ 	.word	0x00000000


	//----- nvinfo : EIATTR_CBANK_PARAM_SIZE
	.align		4
.L_1511:
        /*0090*/ 	.byte	0x03, 0x19
        /*0092*/ 	.short	0x0d39


	//----- nvinfo : EIATTR_PARAM_CBANK
	.align		4
        /*0094*/ 	.byte	0x04, 0x0a
        /*0096*/ 	.short	(.L_1513 - .L_1512)
	.align		4
.L_1512:
        /*0098*/ 	.word	index@(.nv.constant0._ZN2at6native63_GLOBAL__N__862fb238_30_ForeachBinaryOpScalarTensor_cu_64fe0ca525multi_tensor_apply_kernelINS1_18TensorListMetadataILi1EEENS1_27BinaryOpScalarTensorFunctorIaLi1ELi1ELi0EEEJSt10multipliesIaEPaaEEEvT_T0_DpT1_)
        /*009c*/ 	.short	0x0210
        /*009e*/ 	.short	0x0d39


	//----- nvinfo : EIATTR_SW_WAR
	.align		4
.L_1513:
        /*00a0*/ 	.byte	0x04, 0x36
        /*00a2*/ 	.short	(.L_1515 - .L_1514)
.L_1514:
        /*00a4*/ 	.word	0x00000008
.L_1515:


//--------------------- .nv.info._ZN2at6native63_GLOBAL__N__862fb238_30_ForeachBinaryOpScalarTensor_cu_64fe0ca525multi_tensor_apply_kernelINS1_18TensorListMetadataILi1EEENS1_27BinaryOpScalarTensorFunctorIhLi1ELi1ELi0EEEJSt10multipliesIhEPhhEEEvT_T0_DpT1_ --------------------------
	.section	.nv.info._ZN2at6native63_GLOBAL__N__862fb238_30_ForeachBinaryOpScalarTensor_cu_64fe0ca525multi_tensor_apply_kernelINS1_18TensorListMetadataILi1EEENS1_27BinaryOpScalarTensorFunctorIhLi1ELi1ELi0EEEJSt10multipliesIhEPhhEEEvT_T0_DpT1_,"",@"SHT_CUDA_INFO"
	.sectionflags	@""
	.align	4


	//----- nvinfo : EIATTR_CUDA_API_VERSION
	.align		4
        /*0000*/ 	.byte	0x04, 0x37
        /*0002*/ 	.short	(.L_1517 - .L_1516)
.L_1516:
        /*0004*/ 	.word	0x00000082


	//----- nvinfo : EIATTR_KPARAM_INFO
	.align		4
.L_1517:
        /*0008*/ 	.byte	0x04, 0x17
        /*000a*/ 	.short	(.L_1519 - .L_1518)
.L_1518:
        /*000c*/ 	.word	0x00000000
        /*0010*/ 	.short	0x0004
        /*0012*/ 	.short	0x0d38
        /*0014*/ 	.byte	0x00, 0xf0, 0x05, 0x00


	//----- nvinfo : EIATTR_KPARAM_INFO
	.align		4
.L_1519:
        /*0018*/ 	.byte	0x04, 0x17
        /*001a*/ 	.short	(.L_1521 - .L_1520)
.L_1520:
        /*001c*/ 	.word	0x00000000
        /*0020*/ 	.short	0x0003
        /*0022*/ 	.short	0x0d30
        /*0024*/ 	.byte	0x00, 0xf0, 0x21, 0x00


	//----- nvinfo : EIATTR_KPARAM_INFO
	.align		4
.L_1521:
        /*0028*/ 	.byte	0x04, 0x17
        /*002a*/ 	.short	(.L_1523 - .L_1522)
.L_1522:
        /*002c*/ 	.word	0x00000000
        /*0030*/ 	.short	0x0002
        /*0032*/ 	.short	0x0d29
        /*0034*/ 	.byte	0x00, 0xf0, 0x05, 0x00


	//----- nvinfo : EIATTR_KPARAM_INFO
	.align		4
.L_1523:
        /*0038*/ 	.byte	0x04, 0x17
        /*003a*/ 	.short	(.L_1525 - .L_1524)
.L_1524:
        /*003c*/ 	.word	0x00000000
        /*0040*/ 	.short	0x0001
        /*0042*/ 	.short	0x0d28
        /*0044*/ 	.byte	0x00, 0xf0, 0x05, 0x00


	//----- nvinfo : EIATTR_KPARAM_INFO
	.align		4
.L_1525:
        /*0048*/ 	.byte	0x04, 0x17
        /*004a*/ 	.short	(.L_1527 - .L_1526)
.L_1526:
        /*004c*/ 	.word	0x00000000
        /*0050*/ 	.short	0x0000
        /*0052*/ 	.short	0x0000
        /*0054*/ 	.byte	0x00, 0xf0, 0xa1, 0x34


	//----- nvinfo : EIATTR_SPARSE_MMA_MASK
	.align		4
.L_1527:
        /*0058*/ 	.byte	0x03, 0x50
        /*005a*/ 	.short	0x0000


	//----- nvinfo : EIATTR_MAXREG_COUNT
	.align		4
        /*005c*/ 	.byte	0x03, 0x1b
        /*005e*/ 	.short	0x0080


	//----- nvinfo : EIATTR_MERCURY_ISA_VERSION
	.align		4
        /*0060*/ 	.byte	0x03, 0x5f
        /*0062*/ 	.short	0x0101


	//----- nvinfo : EIATTR_EXIT_INSTR_OFFSETS
	.align		4
        /*0064*/ 	.byte	0x04, 0x1c
        /*0066*/ 	.short	(.L_1529 - .L_1528)


	//   ....[0]....
.L_1528:
        /*0068*/ 	.word	0x00000140


	//   ....[1]....
        /*006c*/ 	.word	0x00000640


	//   ....[2]....
        /*0070*/ 	.word	0x000006a0


	//   ....[3]....
        /*0074*/ 	.word	0x00000930


	//----- nvinfo : EIATTR_MAX_THREADS
	.align		4
.L_1529:
        /*0078*/ 	.byte	0x04, 0x05
        /*007a*/ 	.short	(.L_1531 - .L_1530)
.L_1530:
        /*007c*/ 	.word	0x00000200
        /*0080*/ 	.word	0x00000001
        /*0084*/ 	.word	0x00000001


	//----- nvinfo : EIATTR_CRS_STACK_SIZE
	.align		4
.L_1531:
        /*0088*/ 	.byte	0x04, 0x1e
        /*008a*/ 	.short	(.L_1533 - .L_1532)
.L_1532:
        /*008c*/ 	.word	0x00000000


	//----- nvinfo : EIATTR_CBANK_PARAM_SIZE
	.align		4
.L_1533:
        /*0090*/ 	.byte	0x03, 0x19
        /*0092*/ 	.short	0x0d39


	//----- nvinfo : EIATTR_PARAM_CBANK
	.align		4
        /*0094*/ 	.byte	0x04, 0x0a
        /*0096*/ 	.short	(.L_1535 - .L_1534)
	.align		4
.L_1534:
        /*0098*/ 	.word	index@(.nv.constant0._ZN2at6native63_GLOBAL__N__862fb238_30_ForeachBinaryOpScalarTensor_cu_64fe0ca525multi_tensor_apply_kernelINS1_18TensorListMetadataILi1EEENS1_27BinaryOpScalarTensorFunctorIhLi1ELi1ELi0EEEJSt10multipliesIhEPhhEEEvT_T0_DpT1_)
        /*009c*/ 	.short	0x0210
        /*009e*/ 	.short	0x0d39


	//----- nvinfo : EIATTR_SW_WAR
	.align		4
.L_1535:
        /*00a0*/ 	.byte	0x04, 0x36
        /*00a2*/ 	.short	(.L_1537 - .L_1536)
.L_1536:
        /*00a4*/ 	.word	0x00000008
.L_1537:


//--------------------- .nv.info._ZN2at6native63_GLOBAL__N__862fb238_30_ForeachBinaryOpScalarTensor_cu_64fe0ca525multi_tensor_apply_kernelINS1_18TensorListMetadataILi2EEENS1_27BinaryOpScalarTensorFunctorIN3c108BFloat16ELi2ELi1ELi1EEEJSt4plusIfEPS7_fEEEvT_T0_DpT1_ --------------------------
	.section	.nv.info._ZN2at6native63_GLOBAL__N__862fb238_30_ForeachBinaryOpScalarTensor_cu_64fe0ca525multi_tensor_apply_kernelINS1_18TensorListMetadataILi2EEENS1_27BinaryOpScalarTensorFunctorIN3c108BFloat16ELi2ELi1ELi1EEEJSt4plusIfEPS7_fEEEvT_T0_DpT1_,"",@"SHT_CUDA_INFO"
	.sectionflags	@""
	.align	4


	//----- nvinfo : EIATTR_CUDA_API_VERSION
	.align		4
        /*0000*/ 	.byte	0x04, 0x37
        /*0002*/ 	.short	(.L_1539 - .L_1538)
.L_1538:
        /*0004*/ 	.word	0x00000082


	//----- nvinfo : EIATTR_KPARAM_INFO
	.align		4
.L_1539:
        /*0008*/ 	.byte	0x04, 0x17
        /*000a*/ 	.short	(.L_1541 - .L_1540)
.L_1540:
        /*000c*/ 	.word	0x00000000
        /*0010*/ 	.short	0x0004
        /*0012*/ 	.short	0x0c58
        /*0014*/ 	.byte	0x00, 0xf0, 0x11, 0x00


	//----- nvinfo : EIATTR_KPARAM_INFO
	.align		4
.L_1541:
        /*0018*/ 	.byte	0x04, 0x17
        /*001a*/ 	.short	(.L_1543 - .L_1542)
.L_1542:
        /*001c*/ 	.word	0x00000000
        /*0020*/ 	.short	0x0003
        /*0022*/ 	.short	0x0c50
        /*0024*/ 	.byte	0x00, 0xf0, 0x21, 0x00


	//----- nvinfo : EIATTR_KPARAM_INFO
	.align		4
.L_1543:
        /*0028*/ 	.byte	0x04, 0x17
        /*002a*/ 	.short	(.L_1545 - .L_1544)
.L_1544:
        /*002c*/ 	.word	0x00000000
        /*0030*/ 	.short	0x0002
        /*0032*/ 	.short	0x0c49
        /*0034*/ 	.byte	0x00, 0xf0, 0x05, 0x00


	//----- nvinfo : EIATTR_KPARAM_INFO
	.align		4
.L_1545:
        /*0038*/ 	.byte	0x04, 0x17
        /*003a*/ 	.short	(.L_1547 - .L_1546)
.L_1546:
        /*003c*/ 	.word	0x00000000
        /*0040*/ 	.short	0x0001
        /*0042*/ 	.short	0x0c48
        /*0044*/ 	.byte	0x00, 0xf0, 0x05, 0x00


	//----- nvinfo : EIATTR_KPARAM_INFO
	.align		4
.L_1547:
        /*0048*/ 	.byte	0x04, 0x17
        /*004a*/ 	.short	(.L_1549 - .L_1548)
.L_1548:
        /*004c*/ 	.word	0x00000000
        /*0050*/ 	.short	0x0000
        /*0052*/ 	.short	0x0000
        /*0054*/ 	.byte	0x00, 0xf0, 0x21, 0x31


	//----- nvinfo : EIATTR_SPARSE_MMA_MASK
	.align		4
.L_1549:
        /*0058*/ 	.byte	0x03, 0x50
        /*005a*/ 	.short	0x0000


	//----- nvinfo : EIATTR_MAXREG_COUNT
	.align		4
        /*005c*/ 	.byte	0x03, 0x1b
        /*005e*/ 	.short	0x0080


	//----- nvinfo : EIATTR_MERCURY_ISA_VERSION
	.align		4
        /*0060*/ 	.byte	0x03, 0x5f
        /*0062*/ 	.short	0x0101


	//----- nvinfo : EIATTR_EXIT_INSTR_OFFSETS
	.align		4
        /*0064*/ 	.byte	0x04, 0x1c
        /*0066*/ 	.short	(.L_1551 - .L_1550)


	//   ....[0]....
.L_1550:
        /*0068*/ 	.word	0x00000160


	//   ....[1]....
        /*006c*/ 	.word	0x00000650


	//   ....[2]....
        /*0070*/ 	.word	0x000006b0


	//   ....[3]....
        /*0074*/ 	.word	0x000008f0


	//----- nvinfo : EIATTR_MAX_THREADS
	.align		4
.L_1551:
        /*0078*/ 	.byte	0x04, 0x05
        /*007a*/ 	.short	(.L_1553 - .L_1552)
.L_1552:
        /*007c*/ 	.word	0x00000200
        /*0080*/ 	.word	0x00000001
        /*0084*/ 	.word	0x00000001


	//----- nvinfo : EIATTR_CRS_STACK_SIZE
	.align		4
.L_1553:
        /*0088*/ 	.byte	0x04, 0x1e
        /*008a*/ 	.short	(.L_1555 - .L_1554)
.L_1554:
        /*008c*/ 	.word	0x00000000


	//----- nvinfo : EIATTR_CBANK_PARAM_SIZE
	.align		4
.L_1555:
        /*0090*/ 	.byte	0x03, 0x19
        /*0092*/ 	.short	0x0c5c


	//----- nvinfo : EIATTR_PARAM_CBANK
	.align		4
        /*0094*/ 	.byte	0x04, 0x0a
        /*0096*/ 	.short	(.L_1557 - .L_1556)
	.align		4
.L_1556:
        /*0098*/ 	.word	index@(.nv.constant0._ZN2at6native63_GLOBAL__N__862fb238_30_ForeachBinaryOpScalarTensor_cu_64fe0ca525multi_tensor_apply_kernelINS1_18TensorListMetadataILi2EEENS1_27BinaryOpScalarTensorFunctorIN3c108BFloat16ELi2ELi1ELi1EEEJSt4plusIfEPS7_fEEEvT_T0_DpT1_)
        /*009c*/ 	.short	0x0210
        /*009e*/ 	.short	0x0c5c


	//----- nvinfo : EIATTR_SW_WAR
	.align		4
.L_1557:
        /*00a0*/ 	.byte	0x04, 0x36
        /*00a2*/ 	.short	(.L_1559 - .L_1558)
.L_1558:
        /*00a4*/ 	.word	0x00000008
.L_1559:


//--------------------- .nv.info._ZN2at6native63_GLOBAL__N__862fb238_30_ForeachBinaryOpScalarTensor_cu_64fe0ca525multi_tensor_apply_kernelINS1_18TensorListMetadataILi2EEENS1_27BinaryOpScalarTensorFunctorIN3c104HalfELi2ELi1ELi1EEEJSt4plusIfEPS7_fEEEvT_T0_DpT1_ --------------------------
	.section	.nv.info._ZN2at6native63_GLOBAL__N__862fb238_30_ForeachBinaryOpScalarTensor_cu_64fe0ca525multi_tensor_apply_kernelINS1_18TensorListMetadataILi2EEENS1_27BinaryOpScalarTensorFunctorIN3c104HalfELi2ELi1ELi1EEEJSt4plusIfEPS7_fEEEvT_T0_DpT1_,"",@"SHT_CUDA_INFO"
	.sectionflags	@""
	.align	4


	//----- nvinfo : EIATTR_CUDA_API_VERSION
	.align		4
        /*0000*/ 	.byte	0x04, 0x37
        /*0002*/ 	.short	(.L_1561 - .L_1560)
.L_1560:
        /*0004*/ 	.word	0x00000082


	//----- nvinfo : EIATTR_KPARAM_INFO
	.align		4
.L_1561:
        /*0008*/ 	.byte	0x04, 0x17
        /*000a*/ 	.short	(.L_1563 - .L_1562)
.L_1562:
        /*000c*/ 	.word	0x00000000
        /*0010*/ 	.short	0x0004
        /*0012*/ 	.short	0x0c58
        /*0014*/ 	.byte	0x00, 0xf0, 0x11, 0x00


	//----- nvinfo : EIATTR_KPARAM_INFO
	.align		4
.L_1563:
        /*0018*/ 	.byte	0x04, 0x17
        /*001a*/ 	.short	(.L_1565 - .L_1564)
.L_1564:
        /*001c*/ 	.word	0x00000000
        /*0020*/ 	.short	0x0003
        /*0022*/ 	.short	0x0c50
        /*0024*/ 	.byte	0x00, 0xf0, 0x21, 0x00


	//----- nvinfo : EIATTR_KPARAM_INFO
	.align		4
.L_1565:
        /*0028*/ 	.byte	0x04, 0x17
        /*002a*/ 	.short	(.L_1567 - .L_1566)
.L_1566:
        /*002c*/ 	.word	0x00000000
        /*0030*/ 	.short	0x0002
        /*0032*/ 	.short	0x0c49
        /*0034*/ 	.byte	0x00, 0xf0, 0x05, 0x00


	//----- nvinfo : EIATTR_KPARAM_INFO
	.align		4
.L_1567:
        /*0038*/ 	.byte	0x04, 0x17
        /*003a*/ 	.short	(.L_1569 - .L_1568)
.L_1568:
        /*003c*/ 	.word	0x00000000
        /*0040*/ 	.short	0x0001
        /*0042*/ 	.short	0x0c48
        /*0044*/ 	.byte	0x00, 0xf0, 0x05, 0x00


	//----- nvinfo : EIATTR_KPARAM_INFO
	.align		4
.L_1569:
        /*0048*/ 	.byte	0x04, 0x17
        /*004a*/ 	.short	(.L_1571 - .L_1570)
.L_1570:
        /*004c*/ 	.word	0x00000000
        /*0050*/ 	.short	0x0000
        /*0052*/ 	.short	0x0000
        /*0054*/ 	.byte	0x00, 0xf0, 0x21, 0x31


	//----- nvinfo : EIATTR_SPARSE_MMA_MASK
	.align		4
.L_1571:
        /*0058*/ 	.byte	0x03, 0x50
        /*005a*/ 	.short	0x0000


	//----- nvinfo : EIATTR_MAXREG_COUNT
	.align		4
        /*005c*/ 	.byte	0x03, 0x1b
        /*005e*/ 	.short	0x0080


	//----- nvinfo : EIATTR_MERCURY_ISA_VERSION
	.align		4
        /*0060*/ 	.byte	0x03, 0x5f
        /*0062*/ 	.short	0x0101


	//----- nvinfo : EIATTR_EXIT_INSTR_OFFSETS
	.align		4
        /*0064*/ 	.byte	0x04, 0x1c
        /*0066*/ 	.short	(.L_1573 - .L_1572)


	//   ....[0]....
.L_1572:
        /*0068*/ 	.word	0x00000160


	//   ....[1]....
        /*006c*/ 	.word	0x00000650


	//   ....[2]....
        /*0070*/ 	.word	0x000006b0


	//   ....[3]....
        /*0074*/ 	.word	0x000008d0


	//----- nvinfo : EIATTR_MAX_THREADS
	.align		4
.L_1573:
        /*0078*/ 	.byte	0x04, 0x05
        /*007a*/ 	.short	(.L_1575 - .L_1574)
.L_1574:
        /*007c*/ 	.word	0x00000200
        /*0080*/ 	.word	0x00000001
        /*0084*/ 	.word	0x00000001


	//----- nvinfo : EIATTR_CRS_STACK_SIZE
	.align		4
.L_1575:
        /*0088*/ 	.byte	0x04, 0x1e
        /*008a*/ 	.short	(.L_1577 - .L_1576)
.L_1576:
        /*008c*/ 	.word	0x00000000


	//----- nvinfo : EIATTR_CBANK_PARAM_SIZE
	.align		4
.L_1577:
        /*0090*/ 	.byte	0x03, 0x19
        /*0092*/ 	.short	0x0c5c


	//----- nvinfo : EIATTR_PARAM_CBANK
	.align		4
        /*0094*/ 	.byte	0x04, 0x0a
        /*0096*/ 	.short	(.L_1579 - .L_1578)
	.align		4
.L_1578:
        /*0098*/ 	.word	index@(.nv.constant0._ZN2at6native63_GLOBAL__N__862fb238_30_ForeachBinaryOpScalarTensor_cu_64fe0ca525multi_tensor_apply_kernelINS1_18TensorListMetadataILi2EEENS1_27BinaryOpScalarTensorFunctorIN3c104HalfELi2ELi1ELi1EEEJSt4plusIfEPS7_fEEEvT_T0_DpT1_)
        /*009c*/ 	.short	0x0210
        /*009e*/ 	.short	0x0c5c


	//----- nvinfo : EIATTR_SW_WAR
	.align		4
.L_1579:
        /*00a0*/ 	.byte	0x04, 0x36
        /*00a2*/ 	.short	(.L_1581 - .L_1580)
.L_1580:
        /*00a4*/ 	.word	0x00000008
.L_1581:


//--------------------- .nv.info._ZN2at6native63_GLOBAL__N__862fb238_30_ForeachBinaryOpScalarTensor_cu_64fe0ca525multi_tensor_apply_kernelINS1_18TensorListMetadataILi2EEENS1_27BinaryOpScalarTensorFunctorIbLi2ELi1ELi1EEEJSt4plusIbEPbbEEEvT_T0_DpT1_ --------------------------
	.section	.nv.info._ZN2at6native63_GLOBAL__N__862fb238_30_ForeachBinaryOpScalarTensor_cu_64fe0ca525multi_tensor_apply_kernelINS1_18TensorListMetadataILi2EEENS1_27BinaryOpScalarTensorFunctorIbLi2ELi1ELi1EEEJSt4plusIbEPbbEEEvT_T0_DpT1_,"",@"SHT_CUDA_INFO"
	.sectionflags	@""
	.align	4


	//----- nvinfo : EIATTR_CUDA_API_VERSION
	.align		4
        /*0000*/ 	.byte	0x04, 0x37
        /*0002*/ 	.short	(.L_1583 - .L_1582)
.L_1582:
        /*0004*/ 	.word	0x00000082


	//----- nvinfo : EIATTR_KPARAM_INFO
	.align		4
.L_1583:
        /*0008*/ 	.byte	0x04, 0x17
        /*000a*/ 	.short	(.L_1585 - .L_1584)
.L_1584:
        /*000c*/ 	.word	0x00000000
        /*0010*/ 	.short	0x0004
        /*0012*/ 	.short	0x0c58
        /*0014*/ 	.byte	0x00, 0xf0, 0x05, 0x00


	//----- nvinfo : EIATTR_KPARAM_INFO
	.align		4
.L_1585:
        /*0018*/ 	.byte	0x04, 0x17
        /*001a*/ 	.short	(.L_1587 - .L_1586)
.L_1586:
        /*001c*/ 	.word	0x00000000
        /*0020*/ 	.short	0x0003
        /*0022*/ 	.short	0x0c50
        /*0024*/ 	.byte	0x00, 0xf0, 0x21, 0x00


	//----- nvinfo : EIATTR_KPARAM_INFO
	.align		4
.L_1587:
        /*0028*/ 	.byte	0x04, 0x17
        /*002a*/ 	.short	(.L_1589 - .L_1588)
.L_1588:
        /*002c*/ 	.word	0x00000000
        /*0030*/ 	.short	0x0002
        /*0032*/ 	.short	0x0c49
        /*0034*/ 	.byte	0x00, 0xf0, 0x05, 0x00


	//----- nvinfo : EIATTR_KPARAM_INFO
	.align		4
.L_1589:
        /*0038*/ 	.byte	0x04, 0x17
        /*003a*/ 	.short	(.L_1591 - .L_1590)
.L_1590:
        /*003c*/ 	.word	0x00000000
        /*0040*/ 	.short	0x0001
        /*0042*/ 	.short	0x0c48
        /*0044*/ 	.byte	0x00, 0xf0, 0x05, 0x00


	//----- nvinfo : EIATTR_KPARAM_INFO
	.align		4
.L_1591:
        /*0048*/ 	.byte	0x04, 0x17
        /*004a*/ 	.short	(.L_1593 - .L_1592)
.L_1592:
        /*004c*/ 	.word	0x00000000
        /*0050*/ 	.short	0x0000
        /*0052*/ 	.short	0x0000
        /*0054*/ 	.byte	0x00, 0xf0, 0x21, 0x31


	//----- nvinfo : EIATTR_SPARSE_MMA_MASK
	.align		4
.L_1593:
        /*0058*/ 	.byte	0x03, 0x50
        /*005a*/ 	.short	0x0000


	//----- nvinfo : EIATTR_MAXREG_COUNT
	.align		4
        /*005c*/ 	.byte	0x03, 0x1b
        /*005e*/ 	.short	0x0080


	//----- nvinfo : EIATTR_MERCURY_ISA_VERSION
	.align		4
        /*0060*/ 	.byte	0x03, 0x5f
        /*0062*/ 	.short	0x0101


	//----- nvinfo : EIATTR_EXIT_INSTR_OFFSETS
	.align		4
        /*0064*/ 	.byte	0x04, 0x1c
        /*0066*/ 	.short	(.L_1595 - .L_1594)


	//   ....[0]....
.L_1594:
        /*0068*/ 	.word	0x00000160


	//   ....[1]....
        /*006c*/ 	.word	0x000006f0


	//   ....[2]....
        /*0070*/ 	.word	0x00000750


	//   ....[3]....
        /*0074*/ 	.word	0x00000a80


	//----- nvinfo : EIATTR_MAX_THREADS
	.align		4
.L_1595:
        /*0078*/ 	.byte	0x04, 0x05
        /*007a*/ 	.short	(.L_1597 - .L_1596)
.L_1596:
        /*007c*/ 	.word	0x00000200
        /*0080*/ 	.word	0x00000001
        /*0084*/ 	.word	0x00000001


	//----- nvinfo : EIATTR_CRS_STACK_SIZE
	.align		4
.L_1597:
        /*0088*/ 	.byte	0x04, 0x1e
        /*008a*/ 	.short	(.L_1599 - .L_1598)
.L_1598:
        /*008c*/ 	.word	0x00000000


	//----- nvinfo : EIATTR_CBANK_PARAM_SIZE
	.align		4
.L_1599:
        /*0090*/ 	.byte	0x03, 0x19
        /*0092*/ 	.short	0x0c59


	//----- nvinfo : EIATTR_PARAM_CBANK
	.align		4
        /*0094*/ 	.byte	0x04, 0x0a
        /*0096*/ 	.short	(.L_1601 - .L_1600)
	.align		4
.L_1600:
        /*0098*/ 	.word	index@(.nv.constant0._ZN2at6native63_GLOBAL__N__862fb238_30_ForeachBinaryOpScalarTensor_cu_64fe0ca525multi_tensor_apply_kernelINS1_18TensorListMetadataILi2EEENS1_27BinaryOpScalarTensorFunctorIbLi2ELi1ELi1EEEJSt4plusIbEPbbEEEvT_T0_DpT1_)
        /*009c*/ 	.short	0x0210
        /*009e*/ 	.short	0x0c59


	//----- nvinfo : EIATTR_SW_WAR
	.align		4
.L_1601:
        /*00a0*/ 	.byte	0x04, 0x36
        /*00a2*/ 	.short	(.L_1603 - .L_1602)
.L_1602:
        /*00a4*/ 	.word	0x00000008
.L_1603:


//--------------------- .nv.info._ZN2at6native63_GLOBAL__N__862fb238_30_ForeachBinaryOpScalarTensor_cu_64fe0ca525multi_tensor_apply_kernelINS1_18TensorListMetadataILi2EEENS1_27BinaryOpScalarTensorFunctorIN3c107complexIfEELi2ELi1ELi1EEEJSt4plusIS8_EPS8_S8_EEEvT_T0_DpT1_ --------------------------
	.section	.nv.info._ZN2at6native63_GLOBAL__N__862fb238_30_ForeachBinaryOpScalarTensor_cu_64fe0ca525multi_tensor_apply_kernelINS1_18TensorListMetadataILi2EEENS1_27BinaryOpScalarTensorFunctorIN3c107complexIfEELi2ELi1ELi1EEEJSt4plusIS8_EPS8_S8_EEEvT_T0_DpT1_,"",@"SHT_CUDA_INFO"
	.sectionflags	@""
	.align	4


	//----- nvinfo : EIATTR_CUDA_API_VERSION
	.align		4
        /*0000*/ 	.byte	0x04, 0x37
        /*0002*/ 	.short	(.L_1605 - .L_1604)
.L_1604:
        /*0004*/ 	.word	0x00000082


	//----- nvinfo : EIATTR_KPARAM_INFO
	.align		4
.L_1605:
        /*0008*/ 	.byte	0x04, 0x17
        /*000a*/ 	.short	(.L_1607 - .L_1606)
.L_1606:
        /*000c*/ 	.word	0x00000000
        /*0010*/ 	.short	0x0004
        /*0012*/ 	.short	0x0c58
        /*0014*/ 	.byte	0x00, 0xf0, 0x21, 0x00


	//----- nvinfo : EIATTR_KPARAM_INFO
	.align		4
.L_1607:
        /*0018*/ 	.byte	0x04, 0x17
        /*001a*/ 	.short	(.L_1609 - .L_1608)
.L_1608:
        /*001c*/ 	.word	0x00000000
        /*0020*/ 	.short	0x0003
        /*0022*/ 	.short	0x0c50
        /*0024*/ 	.byte	0x00, 0xf0, 0x21, 0x00


	//----- nvinfo : EIATTR_KPARAM_INFO
	.align		4
.L_1609:
        /*0028*/ 	.byte	0x04, 0x17
        /*002a*/ 	.short	(.L_1611 - .L_1610)
.L_1610:
        /*002c*/ 	.word	0x00000000
        /*0030*/ 	.short	0x0002
        /*0032*/ 	.short	0x0c49
        /*0034*/ 	.byte	0x00, 0xf0, 0x05, 0x00


	//----- nvinfo : EIATTR_KPARAM_INFO
	.align		4
.L_1611:
        /*0038*/ 	.byte	0x04, 0x17
        /*003a*/ 	.short	(.L_1613 - .L_1612)
.L_1612:
        /*003c*/ 	.word	0x00000000
        /*0040*/ 	.short	0x0001
        /*0042*/ 	.short	0x0c48
        /*0044*/ 	.byte	0x00, 0xf0, 0x05, 0x00


	//----- nvinfo : EIATTR_KPARAM_INFO
	.align		4
.L_1613:
        /*0048*/ 	.byte	0x04, 0x17
        /*004a*/ 	.short	(.L_1615 - .L_1614)
.L_1614:
        /*004c*/ 	.word	0x00000000
        /*0050*/ 	.short	0x0000
        /*0052*/ 	.short	0x0000
        /*0054*/ 	.byte	0x00, 0xf0, 0x21, 0x31


	//----- nvinfo : EIATTR_SPARSE_MMA_MASK
	.align		4
.L_1615:
        /*0058*/ 	.byte	0x03, 0x50
        /*005a*/ 	.short	0x0000


	//----- nvinfo : EIATTR_MAXREG_COUNT
	.align		4
        /*005c*/ 	.byte	0x03, 0x1b
        /*005e*/ 	.short	0x0080


	//----- nvinfo : EIATTR_MERCURY_ISA_VERSION
	.align		4
        /*0060*/ 	.byte	0x03, 0x5f
        /*0062*/ 	.short	0x0101


	//----- nvinfo : EIATTR_EXIT_INSTR_OFFSETS
	.align		4
        /*0064*/ 	.byte	0x04, 0x1c
        /*0066*/ 	.short	(.L_1617 - .L_1616)


	//   ....[0]....
.L_1616:
        /*0068*/ 	.word	0x00000180


	//   ....[1]....
        /*006c*/ 	.word	0x00000660


	//   ....[2]....
        /*0070*/ 	.word	0x000006c0


	//   ....[3]....
        /*0074*/ 	.word	0x00000910


	//----- nvinfo : EIATTR_MAX_THREADS
	.align		4
.L_1617:
        /*0078*/ 	.byte	0x04, 0x05
        /*007a*/ 	.short	(.L_1619 - .L_1618)
.L_1618:
        /*007c*/ 	.word	0x00000200
        /*0080*/ 	.word	0x00000001
        /*0084*/ 	.word	0x00000001


	//----- nvinfo : EIATTR_CRS_STACK_SIZE
	.align		4
.L_1619:
        /*0088*/ 	.byte	0x04, 0x1e
        /*008a*/ 	.short	(.L_1621 - .L_1620)
.L_1620:
        /*008c*/ 	.word	0x00000000


	//----- nvinfo : EIATTR_CBANK_PARAM_SIZE
	.align		4
.L_1621:
        /*0090*/ 	.byte	0x03, 0x19
        /*0092*/ 	.short	0x0c60


	//----- nvinfo : EIATTR_PARAM_CBANK
	.align		4
        /*0094*/ 	.byte	0x04, 0x0a
        /*0096*/ 	.short	(.L_1623 - .L_1622)
	.align		4
.L_1622:
        /*0098*/ 	.word	index@(.nv.constant0._ZN2at6native63_GLOBAL__N__862fb238_30_ForeachBinaryOpScalarTensor_cu_64fe0ca525multi_tensor_apply_kernelINS1_18TensorListMetadataILi2EEENS1_27BinaryOpScalarTensorFunctorIN3c107complexIfEELi2ELi1ELi1EEEJSt4plusIS8_EPS8_S8_EEEvT_T0_DpT1_)
        /*009c*/ 	.short	0x0210
        /*009e*/ 	.short	0x0c60


	//----- nvinfo : EIATTR_SW_WAR
	.align		4
.L_1623:
        /*00a0*/ 	.byte	0x04, 0x36
        /*00a2*/ 	.short	(.L_1625 - .L_1624)
.L_1624:
        /*00a4*/ 	.word	0x00000008
.L_1625:


//--------------------- .nv.info._ZN2at6native63_GLOBAL__N__862fb238_30_ForeachBinaryOpScalarTensor_cu_64fe0ca525multi_tensor_apply_kernelINS1_18TensorListMetadataILi2EEENS1_27BinaryOpScalarTensorFunctorIN3c107complexIdEELi2ELi1ELi1EEEJSt4plusIS8_EPS8_S8_EEEvT_T0_DpT1_ --------------------------
	.section	.nv.info._ZN2at6native63_GLOBAL__N__862fb238_30_ForeachBinaryOpScalarTensor_cu_64fe0ca525multi_tensor_apply_kernelINS1_18TensorListMetadataILi2EEENS1_27BinaryOpScalarTensorFunctorIN3c107complexIdEELi2ELi1ELi1EEEJSt4plusIS8_EPS8_S8_EEEvT_T0_DpT1_,"",@"SHT_CUDA_INFO"
	.sectionflags	@""
	.align	4


	//----- nvinfo : EIATTR_CUDA_API_VERSION
	.align		4
        /*0000*/ 	.byte	0x04, 0x37
        /*0002*/ 	.short	(.L_1627 - .L_1626)
.L_1626:
        /*0004*/ 	.word	0x00000082


	//----- nvinfo : EIATTR_KPARAM_INFO
	.align		4
.L_1627:
        /*0008*/ 	.byte	0x04, 0x17
        /*000a*/ 	.short	(.L_1629 - .L_1628)
.L_1628:
        /*000c*/ 	.word	0x00000000
        /*0010*/ 	.short	0x0004
        /*0012*/ 	.short	0x0c60
        /*0014*/ 	.byte	0x00, 0xf0, 0x41, 0x00


	//----- nvinfo : EIATTR_KPARAM_INFO
	.align		4
.L_1629:
        /*0018*/ 	.byte	0x04, 0x17
        /*001a*/ 	.short	(.L_1631 - .L_1630)
.L_1630:
        /*001c*/ 	.word	0x00000000
        /*0020*/ 	.short	0x0003
        /*0022*/ 	.short	0x0c50
        /*0024*/ 	.byte	0x00, 0xf0, 0x21, 0x00


	//----- nvinfo : EIATTR_KPARAM_INFO
	.align		4
.L_1631:
        /*0028*/ 	.byte	0x04, 0x17
        /*002a*/ 	.short	(.L_1633 - .L_1632)
.L_1632:
        /*002c*/ 	.word	0x00000000
        /*0030*/ 	.short	0x0002
        /*0032*/ 	.short	0x0c49
        /*0034*/ 	.byte	0x00, 0xf0, 0x05, 0x00


	//----- nvinfo : EIATTR_KPARAM_INFO
	.align		4
.L_1633:
        /*0038*/ 	.byte	0x04, 0x17
        /*003a*/ 	.short	(.L_1635 - .L_1634)
.L_1634:
        /*003c*/ 	.word	0x00000000
        /*0040*/ 	.short	0x0001
        /*0042*/ 	.short	0x0c48
        /*0044*/ 	.byte	0x00, 0xf0, 0x05, 0x00


	//----- nvinfo : EIATTR_KPARAM_INFO
	.align		4
.L_1635:
        /*0048*/ 	.byte	0x04, 0x17
        /*004a*/ 	.short	(.L_1637 - .L_1636)
.L_1636:
        /*004c*/ 	.word	0x00000000
        /*0050*/ 	.short	0x0000
        /*0052*/ 	.short	0x0000
        /*0054*/ 	.byte	0x00, 0xf0, 0x21, 0x31


	//----- nvinfo : EIATTR_SPARSE_MMA_MASK
	.align		4
.L_1637:
        /*0058*/ 	.byte	0x03, 0x50
        /*005a*/ 	.short	0x0000


	//----- nvinfo : EIATTR_MAXREG_COUNT
	.align		4
        /*005c*/ 	.byte	0x03, 0x1b
        /*005e*/ 	.short	0x0080


	//----- nvinfo : EIATTR_MERCURY_ISA_VERSION
	.align		4
        /*0060*/ 	.byte	0x03, 0x5f
        /*0062*/ 	.short	0x0101


	//----- nvinfo : EIATTR_EXIT_INSTR_OFFSETS
	.align		4
        /*0064*/ 	.byte	0x04, 0x1c
        /*0066*/ 	.short	(.L_1639 - .L_1638)


	//   ....[0]....
.L_1638:
        /*0068*/ 	.word	0x00000180


	//   ....[1]....
        /*006c*/ 	.word	0x00000770


	//   ....[2]....
        /*0070*/ 	.word	0x000007d0


	//   ....[3]....
        /*0074*/ 	.word	0x00000a70


	//----- nvinfo : EIATTR_MAX_THREADS
	.align		4
.L_1639:
        /*0078*/ 	.byte	0x04, 0x05
        /*007a*/ 	.short	(.L_1641 - .L_1640)
.L_1640:
        /*007c*/ 	.word	0x00000200
        /*0080*/ 	.word	0x00000001
        /*0084*/ 	.word	0x00000001


	//----- nvinfo : EIATTR_CRS_STACK_SIZE
	.align		4
.L_1641:
        /*0088*/ 	.byte	0x04, 0x1e
        /*008a*/ 	.short	(.L_1643 - .L_1642)
.L_1642:
        /*008c*/ 	.word	0x00000000


	//----- nvinfo : EIATTR_CBANK_PARAM_SIZE
	.align		4
.L_1643:
        /*0090*/ 	.byte	0x03, 0x19
        /*0092*/ 	.short	0x0c70


	//----- nvinfo : EIATTR_PARAM_CBANK
	.align		4
        /*0094*/ 	.byte	0x04, 0x0a
        /*0096*/ 	.short	(.L_1645 - .L_1644)
	.align		4
.L_1644:
        /*0098*/ 	.word	index@(.nv.constant0._ZN2at6native63_GLOBAL__N__862fb238_30_ForeachBinaryOpScalarTensor_cu_64fe0ca525multi_tensor_apply_kernelINS1_18TensorListMetadataILi2EEENS1_27BinaryOpScalarTensorFunctorIN3c107complexIdEELi2ELi1ELi1EEEJSt4plusIS8_EPS8_S8_EEEvT_T0_DpT1_)
        /*009c*/ 	.short	0x0210
        /*009e*/ 	.short	0x0c70


	//----- nvinfo : EIATTR_SW_WAR
	.align		4
.L_1645:
        /*00a0*/ 	.byte	0x04, 0x36
        /*00a2*/ 	.short	(.L_1647 - .L_1646)
.L_1646:
        /*00a4*/ 	.word	0x00000008
.L_1647:


//--------------------- .nv.info._ZN2at6native63_GLOBAL__N__862fb238_30_ForeachBinaryOpScalarTensor_cu_64fe0ca525multi_tensor_apply_kernelINS1_18TensorListMetadataILi2EEENS1_27BinaryOpScalarTensorFunctorIfLi2ELi1ELi1EEEJSt4plusIfEPffEEEvT_T0_DpT1_ --------------------------
	.section	.nv.info._ZN2at6native63_GLOBAL__N__862fb238_30_ForeachBinaryOpScalarTensor_cu_64fe0ca525multi_tensor_apply_kernelINS1_18TensorListMetadataILi2EEENS1_27BinaryOpScalarTensorFunctorIfLi2ELi1ELi1EEEJSt4plusIfEPffEEEvT_T0_DpT1_,"",@"SHT_CUDA_INFO"
	.sectionflags	@""
	.align	4


	//----- nvinfo : EIATTR_CUDA_API_VERSION
	.align		4
        /*0000*/ 	.byte	0x04, 0x37
        /*0002*/ 	.short	(.L_1649 - .L_1648)
.L_1648:
        /*0004*/ 	.word	0x00000082


	//----- nvinfo : EIATTR_KPARAM_INFO
	.align		4
.L_1649:
        /*0008*/ 	.byte	0x04, 0x17
        /*000a*/ 	.short	(.L_1651 - .L_1650)
.L_1650:
        /*000c*/ 	.word	0x00000000
        /*0010*/ 	.short	0x0004
        /*0012*/ 	.short	0x0c58
        /*0014*/ 	.byte	0x00, 0xf0, 0x11, 0x00


	//----- nvinfo : EIATTR_KPARAM_INFO
	.align		4
.L_1651:
        /*0018*/ 	.byte	0x04, 0x17
        /*001a*/ 	.short	(.L_1653 - .L_1652)
.L_1652:
        /*001c*/ 	.word	0x00000000
        /*0020*/ 	.short	0x0003
        /*0022*/ 	.short	0x0c50
        /*0024*/ 	.byte	0x00, 0xf0, 0x21, 0x00


	//----- nvinfo : EIATTR_KPARAM_INFO
	.align		4
.L_1653:
        /*0028*/ 	.byte	0x04, 0x17
        /*002a*/ 	.short	(.L_1655 - .L_1654)
.L_1654:
        /*002c*/ 	.word	0x00000000
        /*0030*/ 	.short	0x0002
        /*0032*/ 	.short	0x0c49
        /*0034*/ 	.byte	0x00, 0xf0, 0x05, 0x00


	//----- nvinfo : EIATTR_KPARAM_INFO
	.align		4
.L_1655:
        /*0038*/ 	.byte	0x04, 0x17
        /*003a*/ 	.short	(.L_1657 - .L_1656)
.L_1656:
        /*003c*/ 	.word	0x00000000
        /*0040*/ 	.short	0x0001
        /*0042*/ 	.short	0x0c48
        /*0044*/ 	.byte	0x00, 0xf0, 0x05, 0x00


	//----- nvinfo : EIATTR_KPARAM_INFO
	.align		4
.L_1657:
        /*0048*/ 	.byte	0x04, 0x17
        /*004a*/ 	.short	(.L_1659 - .L_1658)
.L_1658:
        /*004c*/ 	.word	0x00000000
        /*0050*/ 	.short	0x0000
        /*0052*/ 	.short	0x0000
        /*0054*/ 	.byte	0x00, 0xf0, 0x21, 0x31


	//----- nvinfo : EIATTR_SPARSE_MMA_MASK
	.align		4
.L_1659:
        /*0058*/ 	.byte	0x03, 0x50
        /*005a*/ 	.short	0x0000


	//----- nvinfo : EIATTR_MAXREG_COUNT
	.align		4
        /*005c*/ 	.byte	0x03, 0x1b
        /*005e*/ 	.short	0x0080


	//----- nvinfo : EIATTR_MERCURY_ISA_VERSION
	.align		4
        /*0060*/ 	.byte	0x03, 0x5f
        /*0062*/ 	.short	0x0101


	//----- nvinfo : EIATTR_EXIT_INSTR_OFFSETS
	.align		4
        /*0064*/ 	.byte	0x04, 0x1c
        /*0066*/ 	.short	(.L_1661 - .L_1660)


	//   ....[0]....
.L_1660:
        /*0068*/ 	.word	0x00000160


	//   ....[1]....
        /*006c*/ 	.word	0x00000600


	//   ....[2]....
        /*0070*/ 	.word	0x00000660


	//   ....[3]....
        /*0074*/ 	.word	0x00000810


	//----- nvinfo : EIATTR_MAX_THREADS
	.align		4
.L_1661:
        /*0078*/ 	.byte	0x04, 0x05
        /*007a*/ 	.short	(.L_1663 - .L_1662)
.L_1662:
        /*007c*/ 	.word	0x00000200
        /*0080*/ 	.word	0x00000001
        /*0084*/ 	.word	0x00000001


	//----- nvinfo : EIATTR_CRS_STACK_SIZE
	.align		4
.L_1663:
        /*0088*/ 	.byte	0x04, 0x1e
        /*008a*/ 	.short	(.L_1665 - .L_1664)
.L_1664:
        /*008c*/ 	.word	0x00000000


	//----- nvinfo : EIATTR_CBANK_PARAM_SIZE
	.align		4
.L_1665:
        /*0090*/ 	.byte	0x03, 0x19
        /*0092*/ 	.short	0x0c5c


	//----- nvinfo : EIATTR_PARAM_CBANK
	.align		4
        /*0094*/ 	.byte	0x04, 0x0a
        /*0096*/ 	.short	(.L_1667 - .L_1666)
	.align		4
.L_1666:
        /*0098*/ 	.word	index@(.nv.constant0._ZN2at6native63_GLOBAL__N__862fb238_30_ForeachBinaryOpScalarTensor_cu_64fe0ca525multi_tensor_apply_kernelINS1_18TensorListMetadataILi2EEENS1_27BinaryOpScalarTensorFunctorIfLi2ELi1ELi1EEEJSt4plusIfEPffEEEvT_T0_DpT1_)
        /*009c*/ 	.short	0x0210
        /*009e*/ 	.short	0x0c5c


	//----- nvinfo : EIATTR_SW_WAR
	.align		4
.L_1667:
        /*00a0*/ 	.byte	0x04, 0x36
        /*00a2*/ 	.short	(.L_1669 - .L_1668)
.L_1668:
        /*00a4*/ 	.word	0x00000008
.L_1669:


//--------------------- .nv.info._ZN2at6native63_GLOBAL__N__862fb238_30_ForeachBinaryOpScalarTensor_cu_64fe0ca525multi_tensor_apply_kernelINS1_18TensorListMetadataILi2EEENS1_27BinaryOpScalarTensorFunctorIdLi2ELi1ELi1EEEJSt4plusIdEPddEEEvT_T0_DpT1_ --------------------------
	.section	.nv.info._ZN2at6native63_GLOBAL__N__862fb238_30_ForeachBinaryOpScalarTensor_cu_64fe0ca525multi_tensor_apply_kernelINS1_18TensorListMetadataILi2EEENS1_27BinaryOpScalarTensorFunctorIdLi2ELi1ELi1EEEJSt4plusIdEPddEEEvT_T0_DpT1_,"",@"SHT_CUDA_INFO"
	.sectionflags	@""
	.align	4


	//----- nvinfo : EIATTR_CUDA_API_VERSION
	.align		4
        /*0000*/ 	.byte	0x04, 0x37
        /*0002*/ 	.short	(.L_1671 - .L_1670)
.L_1670:
        /*0004*/ 	.word	0x00000082


	//----- nvinfo : EIATTR_KPARAM_INFO
	.align		4
.L_1671:
        /*0008*/ 	.byte	0x04, 0x17
        /*000a*/ 	.short	(.L_1673 - .L_1672)
.L_1672:
        /*000c*/ 	.word	0x00000000
        /*0010*/ 	.short	0x0004
        /*0012*/ 	.short	0x0c58
        /*0014*/ 	.byte	0x00, 0xf0, 0x21, 0x00


	//----- nvinfo : EIATTR_KPARAM_INFO
	.align		4
.L_1673:
        /*0018*/ 	.byte	0x04, 0x17
        /*001a*/ 	.short	(.L_1675 - .L_1674)
.L_1674:
        /*001c*/ 	.word	0x00000000
        /*0020*/ 	.short	0x0003
        /*0022*/ 	.short	0x0c50
        /*0024*/ 	.byte	0x00, 0xf0, 0x21, 0x00


	//----- nvinfo : EIATTR_KPARAM_INFO
	.align		4
.L_1675:
        /*0028*/ 	.byte	0x04, 0x17
        /*002a*/ 	.short	(.L_1677 - .L_1676)
.L_1676:
        /*002c*/ 	.word	0x00000000
        /*0030*/ 	.short	0x0002
        /*0032*/ 	.short	0x0c49
        /*0034*/ 	.byte	0x00, 0xf0, 0x05, 0x00


	//----- nvinfo : EIATTR_KPARAM_INFO
	.align		4
.L_1677:
        /*0038*/ 	.byte	0x04, 0x17
        /*003a*/ 	.short	(.L_1679 - .L_1678)
.L_1678:
        /*003c*/ 	.word	0x00000000
        /*0040*/ 	.short	0x0001
        /*0042*/ 	.short	0x0c48
        /*0044*/ 	.byte	0x00, 0xf0, 0x05, 0x00


	//----- nvinfo : EIATTR_KPARAM_INFO
	.align		4
.L_1679:
        /*0048*/ 	.byte	0x04, 0x17
        /*004a*/ 	.short	(.L_1681 - .L_1680)
.L_1680:
        /*004c*/ 	.word	0x00000000
        /*0050*/ 	.short	0x0000
        /*0052*/ 	.short	0x0000
        /*0054*/ 	.byte	0x00, 0xf0, 0x21, 0x31


	//----- nvinfo : EIATTR_SPARSE_MMA_MASK
	.align		4
.L_1681:
        /*0058*/ 	.byte	0x03, 0x50
        /*005a*/ 	.short	0x0000


	//----- nvinfo : EIATTR_MAXREG_COUNT
	.align		4
        /*005c*/ 	.byte	0x03, 0x1b
        /*005e*/ 	.short	0x0080


	//----- nvinfo : EIATTR_MERCURY_ISA_VERSION
	.align		4
        /*0060*/ 	.byte	0x03, 0x5f
        /*0062*/ 	.short	0x0101


	//----- nvinfo : EIATTR_EXIT_INSTR_OFFSETS
	.align		4
        /*0064*/ 	.byte	0x04, 0x1c
        /*0066*/ 	.short	(.L_1683 - .L_1682)


	//   ....[0]....
.L_1682:
        /*0068*/ 	.word	0x00000180


	//   ....[1]....
        /*006c*/ 	.word	0x000005e0


	//   ....[2]....
        /*0070*/ 	.word	0x00000640


	//   ....[3]....
        /*0074*/ 	.word	0x00000810


	//----- nvinfo : EIATTR_MAX_THREADS
	.align		4
.L_1683:
        /*0078*/ 	.byte	0x04, 0x05
        /*007a*/ 	.short	(.L_1685 - .L_1684)
.L_1684:
        /*007c*/ 	.word	0x00000200
        /*0080*/ 	.word	0x00000001
        /*0084*/ 	.word	0x00000001


	//----- nvinfo : EIATTR_CRS_STACK_SIZE
	.align		4
.L_1685:
        /*0088*/ 	.byte	0x04, 0x1e
        /*008a*/ 	.short	(.L_1687 - .L_1686)
.L_1686:
        /*008c*/ 	.word	0x00000000


	//----- nvinfo : EIATTR_CBANK_PARAM_SIZE
	.align		4
.L_1687:
        /*0090*/ 	.byte	0x03, 0x19
        /*0092*/ 	.short	0x0c60


	//----- nvinfo : EIATTR_PARAM_CBANK
	.align		4
        /*0094*/ 	.byte	0x04, 0x0a
        /*0096*/ 	.short	(.L_1689 - .L_1688)
	.align		4
.L_1688:
        /*0098*/ 	.word	index@(.nv.constant0._ZN2at6native63_GLOBAL__N__862fb238_30_ForeachBinaryOpScalarTensor_cu_64fe0ca525multi_tensor_apply_kernelINS1_18TensorListMetadataILi2EEENS1_27BinaryOpScalarTensorFunctorIdLi2ELi1ELi1EEEJSt4plusIdEPddEEEvT_T0_DpT1_)
        /*009c*/ 	.short	0x0210
        /*009e*/ 	.short	0x0c60


	//----- nvinfo : EIATTR_SW_WAR
	.align		4
.L_1689:
        /*00a0*/ 	.byte	0x04, 0x36
        /*00a2*/ 	.short	(.L_1691 - .L_1690)
.L_1690:
        /*00a4*/ 	.word	0x00000008
.L_1691:


//--------------------- .nv.info._ZN2at6native63_GLOBAL__N__862fb238_30_ForeachBinaryOpScalarTensor_cu_64fe0ca525multi_tensor_apply_kernelINS1_18TensorListMetadataILi2EEENS1_27BinaryOpScalarTensorFunctorIsLi2ELi1ELi1EEEJSt4plusIsEPssEEEvT_T0_DpT1_ --------------------------
	.section	.nv.info._ZN2at6native63_GLOBAL__N__862fb238_30_ForeachBinaryOpScalarTensor_cu_64fe0ca525multi_tensor_apply_kernelINS1_18TensorListMetadataILi2EEENS1_27BinaryOpScalarTensorFunctorIsLi2ELi1ELi1EEEJSt4plusIsEPssEEEvT_T0_DpT1_,"",@"SHT_CUDA_INFO"
	.sectionflags	@""
	.align	4


	//----- nvinfo : EIATTR_CUDA_API_VERSION
	.align		4
        /*0000*/ 	.byte	0x04, 0x37
        /*0002*/ 	.short	(.L_1693 - .L_1692)
.L_1692:
        /*0004*/ 	.word	0x00000082


	//----- nvinfo : EIATTR_KPARAM_INFO
	.align		4
.L_1693:
        /*0008*/ 	.byte	0x04, 0x17
        /*000a*/ 	.short	(.L_1695 - .L_1694)
.L_1694:
        /*000c*/ 	.word	0x00000000
        /*0010*/ 	.short	0x0004
        /*0012*/ 	.short	0x0c58
        /*0014*/ 	.byte	0x00, 0xf0, 0x09, 0x00


	//----- nvinfo : EIATTR_KPARAM_INFO
	.align		4
.L_1695:
        /*0018*/ 	.byte	0x04, 0x17
        /*001a*/ 	.short	(.L_1697 - .L_1696)
.L_1696:
        /*001c*/ 	.word	0x00000000
        /*0020*/ 	.short	0x0003
        /*0022*/ 	.short	0x0c50
        /*0024*/ 	.byte	0x00, 0xf0, 0x21, 0x00


	//----- nvinfo : EIATTR_KPARAM_INFO
	.align		4
.L_1697:
        /*0028*/ 	.byte	0x04, 0x17
        /*002a*/ 	.short	(.L_1699 - .L_1698)
.L_1698:
        /*002c*/ 	.word	0x00000000
        /*0030*/ 	.short	0x0002
        /*0032*/ 	.short	0x0c49
        /*0034*/ 	.byte	0x00, 0xf0, 0x05, 0x00


	//----- nvinfo : EIATTR_KPARAM_INFO
	.align		4
.L_1699:
        /*0038*/ 	.byte	0x04, 0x17
        /*003a*/ 	.short	(.L_1701 - .L_1700)
.L_1700:
        /*003c*/ 	.word	0x00000000
        /*0040*/ 	.short	0x0001
        /*0042*/ 	.short	0x0c48
        /*0044*/ 	.byte	0x00, 0xf0, 0x05, 0x00


	//----- nvinfo : EIATTR_KPARAM_INFO
	.align		4
.L_1701:
        /*0048*/ 	.byte	0x04, 0x17
        /*004a*/ 	.short	(.L_1703 - .L_1702)
.L_1702:
        /*004c*/ 	.word	0x00000000
        /*0050*/ 	.short	0x0000
        /*0052*/ 	.short	0x0000
        /*0054*/ 	.byte	0x00, 0xf0, 0x21, 0x31


	//----- nvinfo : EIATTR_SPARSE_MMA_MASK
	.align		4
.L_1703:
        /*0058*/ 	.byte	0x03, 0x50
        /*005a*/ 	.short	0x0000


	//----- nvinfo : EIATTR_MAXREG_COUNT
	.align		4
        /*005c*/ 	.byte	0x03, 0x1b
        /*005e*/ 	.short	0x0080


	//----- nvinfo : EIATTR_MERCURY_ISA_VERSION
	.align		4
        /*0060*/ 	.byte	0x03, 0x5f
        /*0062*/ 	.short	0x0101


	//----- nvinfo : EIATTR_EXIT_INSTR_OFFSETS
	.align		4
        /*0064*/ 	.byte	0x04, 0x1c
        /*0066*/ 	.short	(.L_1705 - .L_1704)


	//   ....[0]....
.L_1704:
        /*0068*/ 	.word	0x00000160


	//   ....[1]....
        /*006c*/ 	.word	0x000005e0


	//   ....[2]....
        /*0070*/ 	.word	0x00000640


	//   ....[3]....
        /*0074*/ 	.word	0x00000850


	//----- nvinfo : EIATTR_MAX_THREADS
	.align		4
.L_1705:
        /*0078*/ 	.byte	0x04, 0x05
        /*007a*/ 	.short	(.L_1707 - .L_1706)
.L_1706:
        /*007c*/ 	.word	0x00000200
        /*0080*/ 	.word	0x00000001
        /*0084*/ 	.word	0x00000001


	//----- nvinfo : EIATTR_CRS_STACK_SIZE
	.align		4
.L_1707:
        /*0088*/ 	.byte	0x04, 0x1e
        /*008a*/ 	.short	(.L_1709 - .L_1708)
.L_1708:
        /*008c*/ 	.word	0x00000000


	//----- nvinfo : EIATTR_CBANK_PARAM_SIZE
	.align		4
.L_1709:
        /*0090*/ 	.byte	0x03, 0x19
        /*0092*/ 	.short	0x0c5a


	//----- nvinfo : EIATTR_PARAM_CBANK
	.align		4
        /*0094*/ 	.byte	0x04, 0x0a
        /*0096*/ 	.short	(.L_1711 - .L_1710)
	.align		4
.L_1710:
        /*0098*/ 	.word	index@(.nv.constant0._ZN2at6native63_GLOBAL__N__862fb238_30_ForeachBinaryOpScalarTensor_cu_64fe0ca525multi_tensor_apply_kernelINS1_18TensorListMetadataILi2EEENS1_27BinaryOpScalarTensorFunctorIsLi2ELi1ELi1EEEJSt4plusIsEPssEEEvT_T0_DpT1_)
        /*009c*/ 	.short	0x0210
        /*009e*/ 	.short	0x0c5a


	//----- nvinfo : EIATTR_SW_WAR
	.align		4
.L_1711:
        /*00a0*/ 	.byte	0x04, 0x36
        /*00a2*/ 	.short	(.L_1713 - .L_1712)
.L_1712:
        /*00a4*/ 	.word	0x00000008
.L_1713:


//--------------------- .nv.info._ZN2at6native63_GLOBAL__N__862fb238_30_ForeachBinaryOpScalarTensor_cu_64fe0ca525multi_tensor_apply_kernelINS1_18TensorListMetadataILi2EEENS1_27BinaryOpScalarTensorFunctorIlLi2ELi1ELi1EEEJSt4plusIlEPllEEEvT_T0_DpT1_ --------------------------
	.section	.nv.info._ZN2at6native63_GLOBAL__N__862fb238_30_ForeachBinaryOpScalarTensor_cu_64fe0ca525multi_tensor_apply_kernelINS1_18TensorListMetadataILi2EEENS1_27BinaryOpScalarTensorFunctorIlLi2ELi1ELi1EEEJSt4plusIlEPllEEEvT_T0_DpT1_,"",@"SHT_CUDA_INFO"
	.sectionflags	@""
	.align	4


	//----- nvinfo : EIATTR_CUDA_API_VERSION
	.align		4
        /*0000*/ 	.byte	0x04, 0x37
        /*0002*/ 	.short	(.L_1715 - .L_1714)
.L_1714:
        /*0004*/ 	.word	0x00000082


	//----- nvinfo : EIATTR_KPARAM_INFO
	.align		4
.L_1715:
        /*0008*/ 	.byte	0x04, 0x17
        /*000a*/ 	.short	(.L_1717 - .L_1716)
.L_1716:
        /*000c*/ 	.word	0x00000000
        /*0010*/ 	.short	0x0004
        /*0012*/ 	.short	0x0c58
        /*0014*/ 	.byte	0x00, 0xf0, 0x21, 0x00


	//----- nvinfo : EIATTR_KPARAM_INFO
	.align		4
.L_1717:
        /*0018*/ 	.byte	0x04, 0x17
        /*001a*/ 	.short	(.L_1719 - .L_1718)
.L_1718:
        /*001c*/ 	.word	0x00000000
        /*0020*/ 	.short	0x0003
        /*0022*/ 	.short	0x0c50
        /*0024*/ 	.byte	0x00, 0xf0, 0x21, 0x00


	//----- nvinfo : EIATTR_KPARAM_INFO
	.align		4
.L_1719:
        /*0028*/ 	.byte	0x04, 0x17
        /*002a*/ 	.short	(.L_1721 - .L_1720)
.L_1720:
        /*002c*/ 	.word	0x00000000
        /*0030*/ 	.short	0x0002
        /*0032*/ 	.short	0x0c49
        /*0034*/ 	.byte	0x00, 0xf0, 0x05, 0x00


	//----- nvinfo : EIATTR_KPARAM_INFO
	.align		4
.L_1721:
        /*0038*/ 	.byte	0x04, 0x17
        /*003a*/ 	.short	(.L_1723 - .L_1722)
.L_1722:
        /*003c*/ 	.word	0x00000000
        /*0040*/ 	.short	0x0001
        /*0042*/ 	.short	0x0c48
        /*0044*/ 	.byte	0x00, 0xf0, 0x05, 0x00


	//----- nvinfo : EIATTR_KPARAM_INFO
	.align		4
.L_1723:
        /*0048*/ 	.byte	0x04, 0x17
        /*004a*/ 	.short	(.L_1725 - .L_1724)
.L_1724:
        /*004c*/ 	.word	0x00000000
        /*0050*/ 	.short	0x0000
        /*0052*/ 	.short	0x0000
        /*0054*/ 	.byte	0x00, 0xf0, 0x21, 0x31


	//----- nvinfo : EIATTR_SPARSE_MMA_MASK
	.align		4
.L_1725:
        /*0058*/ 	.byte	0x03, 0x50
        /*005a*/ 	.short	0x0000


	//----- nvinfo : EIATTR_MAXREG_COUNT
	.align		4
        /*005c*/ 	.byte	0x03, 0x1b
        /*005e*/ 	.short	0x0080


	//----- nvinfo : EIATTR_MERCURY_ISA_VERSION
	.align		4
        /*0060*/ 	.byte	0x03, 0x5f
        /*0062*/ 	.short	0x0101


	//----- nvinfo : EIATTR_EXIT_INSTR_OFFSETS
	.align		4
        /*0064*/ 	.byte	0x04, 0x1c
        /*0066*/ 	.short	(.L_1727 - .L_1726)


	//   ....[0]....
.L_1726:
        /*0068*/ 	.word	0x00000180


	//   ....[1]....
        /*006c*/ 	.word	0x00000640


	//   ....[2]....
        /*0070*/ 	.word	0x000006a0


	//   ....[3]....
        /*0074*/ 	.word	0x00000950


	//----- nvinfo : EIATTR_MAX_THREADS
	.align		4
.L_1727:
        /*0078*/ 	.byte	0x04, 0x05
        /*007a*/ 	.short	(.L_1729 - .L_1728)
.L_1728:
        /*007c*/ 	.word	0x00000200
        /*0080*/ 	.word	0x00000001
        /*0084*/ 	.word	0x00000001


	//----- nvinfo : EIATTR_CRS_STACK_SIZE
	.align		4
.L_1729:
        /*0088*/ 	.byte	0x04, 0x1e
        /*008a*/ 	.short	(.L_1731 - .L_1730)
.L_1730:
        /*008c*/ 	.word	0x00000000


	//----- nvinfo : EIATTR_CBANK_PARAM_SIZE
	.align		4
.L_1731:
        /*0090*/ 	.byte	0x03, 0x19
        /*0092*/ 	.short	0x0c60


	//----- nvinfo : EIATTR_PARAM_CBANK
	.align		4
        /*0094*/ 	.byte	0x04, 0x0a
        /*0096*/ 	.short	(.L_1733 - .L_1732)
	.align		4
.L_1732:
        /*0098*/ 	.word	index@(.nv.constant0._ZN2at6native63_GLOBAL__N__862fb238_30_ForeachBinaryOpScalarTensor_cu_64fe0ca525multi_tensor_apply_kernelINS1_18TensorListMetadataILi2EEENS1_27BinaryOpScalarTensorFunctorIlLi2ELi1ELi1EEEJSt4plusIlEPllEEEvT_T0_DpT1_)
        /*009c*/ 	.short	0x0210
        /*009e*/ 	.short	0x0c60


	//----- nvinfo : EIATTR_SW_WAR
	.align		4
.L_1733:
        /*00a0*/ 	.byte	0x04, 0x36
        /*00a2*/ 	.short	(.L_1735 - .L_1734)
.L_1734:
        /*00a4*/ 	.word	0x00000008
.L_1735:


//--------------------- .nv.info._ZN2at6native63_GLOBAL__N__862fb238_30_ForeachBinaryOpScalarTensor_cu_64fe0ca525multi_tensor_apply_kernelINS1_18TensorListMetadataILi2EEENS1_27BinaryOpScalarTensorFunctorIiLi2ELi1ELi1EEEJSt4plusIiEPiiEEEvT_T0_DpT1_ --------------------------
	.section	.nv.info._ZN2at6native63_GLOBAL__N__862fb238_30_ForeachBinaryOpScalarTensor_cu_64fe0ca525multi_tensor_apply_kernelINS1_18TensorListMetadataILi2EEENS1_27BinaryOpScalarTensorFunctorIiLi2ELi1ELi1EEEJSt4plusIiEPiiEEEvT_T0_DpT1_,"",@"SHT_CUDA_INFO"
	.sectionflags	@""
	.align	4


	//----- nvinfo : EIATTR_CUDA_API_VERSION
	.align		4
        /*0000*/ 	.byte	0x04, 0x37
        /*0002*/ 	.short	(.L_1737 - .L_1736)
.L_1736:
        /*0004*/ 	.word	0x00000082


	//----- nvinfo : EIATTR_KPARAM_INFO
	.align		4
.L_1737:
        /*0008*/ 	.byte	0x04, 0x17
        /*000a*/ 	.short	(.L_1739 - .L_1738)
.L_1738:
        /*000c*/ 	.word	0x00000000
        /*0010*/ 	.short	0x0004
        /*0012*/ 	.short	0x0c58
        /*0014*/ 	.byte	0x00, 0xf0, 0x11, 0x00


	//----- nvinfo : EIATTR_KPARAM_INFO
	.align		4
.L_1739:
        /*0018*/ 	.byte	0x04, 0x17
        /*001a*/ 	.short	(.L_1741 - .L_1740)
.L_1740:
        /*001c*/ 	.word	0x00000000
        /*0020*/ 	.short	0x0003
        /*0022*/ 	.short	0x0c50
        /*0024*/ 	.byte	0x00, 0xf0, 0x21, 0x00


	//----- nvinfo : EIATTR_KPARAM_INFO
	.align		4
.L_1741:
        /*0028*/ 	.byte	0x04, 0x17
        /*002a*/ 	.short	(.L_1743 - .L_1742)
.L_1742:
        /*002c*/ 	.word	0x00000000
        /*0030*/ 	.short	0x0002
        /*0032*/ 	.short	0x0c49
        /*0034*/ 	.byte	0x00, 0xf0, 0x05, 0x00


	//----- nvinfo : EIATTR_KPARAM_INFO
	.align		4
.L_1743:
        /*0038*/ 	.byte	0x04, 0x17
        /*003a*/ 	.short	(.L_1745 - .L_1744)
.L_1744:
        /*003c*/ 	.word	0x00000000
        /*0040*/ 	.short	0x0001
        /*0042*/ 	.short	0x0c48
        /*0044*/ 	.byte	0x00, 0xf0, 0x05, 0x00


	//----- nvinfo : EIATTR_KPARAM_INFO
	.align		4
.L_1745:
        /*0048*/ 	.byte	0x04, 0x17
        /*004a*/ 	.short	(.L_1747 - .L_1746)
.L_1746:
        /*004c*/ 	.word	0x00000000
        /*0050*/ 	.short	0x0000
        /*0052*/ 	.short	0x0000
        /*0054*/ 	.byte	0x00, 0xf0, 0x21, 0x31


	//----- nvinfo : EIATTR_SPARSE_MMA_MASK
	.align		4
.L_1747:
        /*0058*/ 	.byte	0x03, 0x50
        /*005a*/ 	.short	0x0000


	//----- nvinfo : EIATTR_MAXREG_COUNT
	.align		4
        /*005c*/ 	.byte	0x03, 0x1b
        /*005e*/ 	.short	0x0080


	//----- nvinfo : EIATTR_MERCURY_ISA_VERSION
	.align		4
        /*0060*/ 	.byte	0x03, 0x5f
        /*0062*/ 	.short	0x0101


	//----- nvinfo : EIATTR_EXIT_INSTR_OFFSETS
	.align		4
        /*0064*/ 	.byte	0x04, 0x1c
        /*0066*/ 	.short	(.L_1749 - .L_1748)


	//   ....[0]....
.L_1748:
        /*0068*/ 	.word	0x00000160


	//   ....[1]....
        /*006c*/ 	.word	0x00000600


	//   ....[2]....
        /*0070*/ 	.word	0x00000660


	//   ....[3]....
        /*0074*/ 	.word	0x00000810


	//----- nvinfo : EIATTR_MAX_THREADS
	.align		4
.L_1749:
        /*0078*/ 	.byte	0x04, 0x05
        /*007a*/ 	.short	(.L_1751 - .L_1750)
.L_1750:
        /*007c*/ 	.word	0x00000200
        /*0080*/ 	.word	0x00000001
        /*0084*/ 	.word	0x00000001


	//----- nvinfo : EIATTR_CRS_STACK_SIZE
	.align		4
.L_1751:
        /*0088*/ 	.byte	0x04, 0x1e
        /*008a*/ 	.short	(.L_1753 - .L_1752)
.L_1752:
        /*008c*/ 	.word	0x00000000


	//----- nvinfo : EIATTR_CBANK_PARAM_SIZE
	.align		4
.L_1753:
        /*0090*/ 	.byte	0x03, 0x19
        /*0092*/ 	.short	0x0c5c


	//----- nvinfo : EIATTR_PARAM_CBANK
	.align		4
        /*0094*/ 	.byte	0x04, 0x0a
        /*0096*/ 	.short	(.L_1755 - .L_1754)
	.align		4
.L_1754:
        /*0098*/ 	.word	index@(.nv.constant0._ZN2at6native63_GLOBAL__N__862fb238_30_ForeachBinaryOpScalarTensor_cu_64fe0ca525multi_tensor_apply_kernelINS1_18TensorListMetadataILi2EEENS1_27BinaryOpScalarTensorFunctorIiLi2ELi1ELi1EEEJSt4plusIiEPiiEEEvT_T0_DpT1_)
        /*009c*/ 	.short	0x0210
        /*009e*/ 	.short	0x0c5c


	//----- nvinfo : EIATTR_SW_WAR
	.align		4
.L_1755:
        /*00a0*/ 	.byte	0x04, 0x36
        /*00a2*/ 	.short	(.L_1757 - .L_1756)
.L_1756:
        /*00a4*/ 	.word	0x00000008
.L_1757:


//--------------------- .nv.info._ZN2at6native63_GLOBAL__N__862fb238_30_ForeachBinaryOpScalarTensor_cu_64fe0ca525multi_tensor_apply_kernelINS1_18TensorListMetadataILi2EEENS1_27BinaryOpScalarTensorFunctorIaLi2ELi1ELi1EEEJSt4plusIaEPaaEEEvT_T0_DpT1_ --------------------------
	.section	.nv.info._ZN2at6native63_GLOBAL__N__862fb238_30_ForeachBinaryOpScalarTensor_cu_64fe0ca525multi_tensor_apply_kernelINS1_18TensorListMetadataILi2EEENS1_27BinaryOpScalarTensorFunctorIaLi2ELi1ELi1EEEJSt4plusIaEPaaEEEvT_T0_DpT1_,"",@"SHT_CUDA_INFO"
	.sectionflags	@""
	.align	4


	//----- nvinfo : EIATTR_CUDA_API_VERSION
	.align		4
        /*0000*/ 	.byte	0x04, 0x37
        /*0002*/ 	.short	(.L_1759 - .L_1758)
.L_1758:
        /*0004*/ 	.word	0x00000082


	//----- nvinfo : EIATTR_KPARAM_INFO
	.align		4
.L_1759:
        /*0008*/ 	.byte	0x04, 0x17
        /*000a*/ 	.short	(.L_1761 - .L_1760)
.L_1760:
        /*000c*/ 	.word	0x00000000
        /*0010*/ 	.short	0x0004
        /*0012*/ 	.short	0x0c58
        /*0014*/ 	.byte	0x00, 0xf0, 0x05, 0x00


	//----- nvinfo : EIATTR_KPARAM_INFO
	.align		4
.L_1761:
        /*0018*/ 	.byte	0x04, 0x17
        /*001a*/ 	.short	(.L_1763 - .L_1762)
.L_1762:
        /*001c*/ 	.word	0x00000000
        /*0020*/ 	.short	0x0003
        /*0022*/ 	.short	0x0c50
        /*0024*/ 	.byte	0x00, 0xf0, 0x21, 0x00


	//----- nvinfo : EIATTR_KPARAM_INFO
	.align		4
.L_1763:
        /*0028*/ 	.byte	0x04, 0x17
        /*002a*/ 	.short	(.L_1765 - .L_1764)
.L_1764:
        /*002c*/ 	.word	0x00000000
        /*0030*/ 	.short	0x0002
        /*0032*/ 	.short	0x0c49
        /*0034*/ 	.byte	0x00, 0xf0, 0x05, 0x00


	//----- nvinfo : EIATTR_KPARAM_INFO
	.align		4
.L_1765:
        /*0038*/ 	.byte	0x04, 0x17
        /*003a*/ 	.short	(.L_1767 - .L_1766)
.L_1766:
        /*003c*/ 	.word	0x00000000
        /*0040*/ 	.short	0x0001
        /*0042*/ 	.short	0x0c48
        /*0044*/ 	.byte	0x00, 0xf0, 0x05, 0x00


	//----- nvinfo : EIATTR_KPARAM_INFO
	.align		4
.L_1767:
        /*0048*/ 	.byte	0x04, 0x17
        /*004a*/ 	.short	(.L_1769 - .L_1768)
.L_1768:
        /*004c*/ 	.word	0x00000000
        /*0050*/ 	.short	0x0000
        /*0052*/ 	.short	0x0000
        /*0054*/ 	.byte	0x00, 0xf0, 0x21, 0x31


	//----- nvinfo : EIATTR_SPARSE_MMA_MASK
	.align		4
.L_1769:
        /*0058*/ 	.byte	0x03, 0x50
        /*005a*/ 	.short	0x0000


	//----- nvinfo : EIATTR_MAXREG_COUNT
	.align		4
        /*005c*/ 	.byte	0x03, 0x1b
        /*005e*/ 	.short	0x0080


	//----- nvinfo : EIATTR_MERCURY_ISA_VERSION
	.align		4
        /*0060*/ 	.byte	0x03, 0x5f
        /*0062*/ 	.short	0x0101


	//----- nvinfo : EIATTR_EXIT_INSTR_OFFSETS
	.align		4
        /*0064*/ 	.byte	0x04, 0x1c
        /*0066*/ 	.short	(.L_1771 - .L_1770)


	//   ....[0]....
.L_1770:
        /*0068*/ 	.word	0x00000170


	//   ....[1]....
        /*006c*/ 	.word	0x00000610


	//   ....[2]....
        /*0070*/ 	.word	0x00000670


	//   ....[3]....
        /*0074*/ 	.word	0x000008a0


	//----- nvinfo : EIATTR_MAX_THREADS
	.align		4
.L_1771:
        /*0078*/ 	.byte	0x04, 0x05
        /*007a*/ 	.short	(.L_1773 - .L_1772)
.L_1772:
        /*007c*/ 	.word	0x00000200
        /*0080*/ 	.word	0x00000001
        /*0084*/ 	.word	0x00000001


	//----- nvinfo : EIATTR_CRS_STACK_SIZE
	.align		4
.L_1773:
        /*0088*/ 	.byte	0x04, 0x1e
        /*008a*/ 	.short	(.L_1775 - .L_1774)
.L_1774:
        /*008c*/ 	.word	0x00000000


	//----- nvinfo : EIATTR_CBANK_PARAM_SIZE
	.align		4
.L_1775:
        /*0090*/ 	.byte	0x03, 0x19
        /*0092*/ 	.short	0x0c59


	//----- nvinfo : EIATTR_PARAM_CBANK
	.align		4
        /*0094*/ 	.byte	0x04, 0x0a
        /*0096*/ 	.short	(.L_1777 - .L_1776)
	.align		4
.L_1776:
        /*0098*/ 	.word	index@(.nv.constant0._ZN2at6native63_GLOBAL__N__862fb238_30_ForeachBinaryOpScalarTensor_cu_64fe0ca525multi_tensor_apply_kernelINS1_18TensorListMetadataILi2EEENS1_27BinaryOpScalarTensorFunctorIaLi2ELi1ELi1EEEJSt4plusIaEPaaEEEvT_T0_DpT1_)
        /*009c*/ 	.short	0x0210
        /*009e*/ 	.short	0x0c59


	//----- nvinfo : EIATTR_SW_WAR
	.align		4
.L_1777:
        /*00a0*/ 	.byte	0x04, 0x36
        /*00a2*/ 	.short	(.L_1779 - .L_1778)
.L_1778:
        /*00a4*/ 	.word	0x00000008
.L_1779:


//--------------------- .nv.info._ZN2at6native63_GLOBAL__N__862fb238_30_ForeachBinaryOpScalarTensor_cu_64fe0ca525multi_tensor_apply_kernelINS1_18TensorListMetadataILi2EEENS1_27BinaryOpScalarTensorFunctorIhLi2ELi1ELi1EEEJSt4plusIhEPhhEEEvT_T0_DpT1_ --------------------------
	.section	.nv.info._ZN2at6native63_GLOBAL__N__862fb238_30_ForeachBinaryOpScalarTensor_cu_64fe0ca525multi_tensor_apply_kernelINS1_18TensorListMetadataILi2EEENS1_27BinaryOpScalarTensorFunctorIhLi2ELi1ELi1EEEJSt4plusIhEPhhEEEvT_T0_DpT1_,"",@"SHT_CUDA_INFO"
	.sectionflags	@""
	.align	4


	//----- nvinfo : EIATTR_CUDA_API_VERSION
	.align		4
        /*0000*/ 	.byte	0x04, 0x37
        /*0002*/ 	.short	(.L_1781 - .L_1780)
.L_1780:
        /*0004*/ 	.word	0x00000082


	//----- nvinfo : EIATTR_KPARAM_INFO
	.align		4
.L_1781:
        /*0008*/ 	.byte	0x04, 0x17
        /*000a*/ 	.short	(.L_1783 - .L_1782)
.L_1782:
        /*000c*/ 	.word	0x00000000
        /*0010*/ 	.short	0x0004
        /*0012*/ 	.short	0x0c58
        /*0014*/ 	.byte	0x00, 0xf0, 0x05, 0x00


	//----- nvinfo : EIATTR_KPARAM_INFO
	.align		4
.L_1783:
        /*0018*/ 	.byte	0x04, 0x17
        /*001a*/ 	.short	(.L_1785 - .L_1784)
.L_1784:
        /*001c*/ 	.word	0x00000000
        /*0020*/ 	.short	0x0003
        /*0022*/ 	.short	0x0c50
        /*0024*/ 	.byte	0x00, 0xf0, 0x21, 0x00


	//----- nvinfo : EIATTR_KPARAM_INFO
	.align		4
.L_1785:
        /*0028*/ 	.byte	0x04, 0x17
        /*002a*/ 	.short	(.L_1787 - .L_1786)
.L_1786:
        /*002c*/ 	.word	0x00000000
        /*0030*/ 	.short	0x0002
        /*0032*/ 	.short	0x0c49
        /*0034*/ 	.byte	0x00, 0xf0, 0x05, 0x00


	//----- nvinfo : EIATTR_KPARAM_INFO
	.align		4
.L_1787:
        /*0038*/ 	.byte	0x04, 0x17
        /*003a*/ 	.short	(.L_1789 - .L_1788)
.L_1788:
        /*003c*/ 	.word	0x00000000
        /*0040*/ 	.short	0x0001
        /*0042*/ 	.short	0x0c48
        /*0044*/ 	.byte	0x00, 0xf0, 0x05, 0x00


	//----- nvinfo : EIATTR_KPARAM_INFO
	.align		4
.L_1789:
        /*0048*/ 	.byte	0x04, 0x17
        /*004a*/ 	.short	(.L_1791 - .L_1790)
.L_1790:
        /*004c*/ 	.word	0x00000000
        /*0050*/ 	.short	0x0000
        /*0052*/ 	.short	0x0000
        /*0054*/ 	.byte	0x00, 0xf0, 0x21, 0x31


	//----- nvinfo : EIATTR_SPARSE_MMA_MASK
	.align		4
.L_1791:
        /*0058*/ 	.byte	0x03, 0x50
        /*005a*/ 	.short	0x0000


	//----- nvinfo : EIATTR_MAXREG_COUNT
	.align		4
        /*005c*/ 	.byte	0x03, 0x1b
        /*005e*/ 	.short	0x0080


	//----- nvinfo : EIATTR_MERCURY_ISA_VERSION
	.align		4
        /*0060*/ 	.byte	0x03, 0x5f
        /*0062*/ 	.short	0x0101


	//----- nvinfo : EIATTR_EXIT_INSTR_OFFSETS
	.align		4
        /*0064*/ 	.byte	0x04, 0x1c
        /*0066*/ 	.short	(.L_1793 - .L_1792)


	//   ....[0]....
.L_1792:
        /*0068*/ 	.word	0x00000180


	//   ....[1]....
        /*006c*/ 	.word	0x00000610


	//   ....[2]....
        /*0070*/ 	.word	0x00000670


	//   ....[3]....
        /*0074*/ 	.word	0x00000890


	//----- nvinfo : EIATTR_MAX_THREADS
	.align		4
.L_1793:
        /*0078*/ 	.byte	0x04, 0x05
        /*007a*/ 	.short	(.L_1795 - .L_1794)
.L_1794:
        /*007c*/ 	.word	0x00000200
        /*0080*/ 	.word	0x00000001
        /*0084*/ 	.word	0x00000001


	//----- nvinfo : EIATTR_CRS_STACK_SIZE
	.align		4
.L_1795:
        /*0088*/ 	.byte	0x04, 0x1e
        /*008a*/ 	.short	(.L_1797 - .L_1796)
.L_1796:
        /*008c*/ 	.word	0x00000000


	//----- nvinfo : EIATTR_CBANK_PARAM_SIZE
	.align		4
.L_1797:
        /*0090*/ 	.byte	0x03, 0x19
        /*0092*/ 	.short	0x0c59


	//----- nvinfo : EIATTR_PARAM_CBANK
	.align		4
        /*0094*/ 	.byte	0x04, 0x0a
        /*0096*/ 	.short	(.L_1799 - .L_1798)
	.align		4
.L_1798:
        /*0098*/ 	.word	index@(.nv.constant0._ZN2at6native63_GLOBAL__N__862fb238_30_ForeachBinaryOpScalarTensor_cu_64fe0ca525multi_tensor_apply_kernelINS1_18TensorListMetadataILi2EEENS1_27BinaryOpScalarTensorFunctorIhLi2ELi1ELi1EEEJSt4plusIhEPhhEEEvT_T0_DpT1_)
        /*009c*/ 	.short	0x0210
        /*009e*/ 	.short	0x0c59


	//----- nvinfo : EIATTR_SW_WAR
	.align		4
.L_1799:
        /*00a0*/ 	.byte	0x04, 0x36
        /*00a2*/ 	.short	(.L_1801 - .L_1800)
.L_1800:
        /*00a4*/ 	.word	0x00000008
.L_1801:


//--------------------- .nv.info._ZN2at6native63_GLOBAL__N__862fb238_30_ForeachBinaryOpScalarTensor_cu_64fe0ca525multi_tensor_apply_kernelINS1_18TensorListMetadataILi1EEENS1_27BinaryOpScalarTensorFunctorIN3c108BFloat16ELi1ELi1ELi0EEEJSt4plusIfEPS7_fEEEvT_T0_DpT1_ --------------------------
	.section	.nv.info._ZN2at6native63_GLOBAL__N__862fb238_30_ForeachBinaryOpScalarTensor_cu_64fe0ca525multi_tensor_apply_kernelINS1_18TensorListMetadataILi1EEENS1_27BinaryOpScalarTensorFunctorIN3c108BFloat16ELi1ELi1ELi0EEEJSt4plusIfEPS7_fEEEvT_T0_DpT1_,"",@"SHT_CUDA_INFO"
	.sectionflags	@""
	.align	4


	//----- nvinfo : EIATTR_CUDA_API_VERSION
	.align		4
        /*0000*/ 	.byte	0x04, 0x37
        /*0002*/ 	.short	(.L_1803 - .L_1802)
.L_1802:
        /*0004*/ 	.word	0x00000082


	//----- nvinfo : EIATTR_KPARAM_INFO
	.align		4
.L_1803:
        /*0008*/ 	.byte	0x04, 0x17
        /*000a*/ 	.short	(.L_1805 - .L_1804)
.L_1804:
        /*000c*/ 	.word	0x00000000
        /*0010*/ 	.short	0x0004
        /*0012*/ 	.short	0x0d38
        /*0014*/ 	.byte	0x00, 0xf0, 0x11, 0x00


	//----- nvinfo : EIATTR_KPARAM_INFO
	.align		4
.L_1805:
        /*0018*/ 	.byte	0x04, 0x17
        /*001a*/ 	.short	(.L_1807 - .L_1806)
.L_1806:
        /*001c*/ 	.word	0x00000000
        /*0020*/ 	.short	0x0003
        /*0022*/ 	.short	0x0d30
        /*0024*/ 	.byte	0x00, 0xf0, 0x21, 0x00


	//----- nvinfo : EIATTR_KPARAM_INFO
	.align		4
.L_1807:
        /*0028*/ 	.byte	0x04, 0x17
        /*002a*/ 	.short	(.L_1809 - .L_1808)
.L_1808:
        /*002c*/ 	.word	0x00000000
        /*0030*/ 	.short	0x0002
        /*0032*/ 	.short	0x0d29
        /*0034*/ 	.byte	0x00, 0xf0, 0x05, 0x00


	//----- nvinfo : EIATTR_KPARAM_INFO
	.align		4
.L_1809:
        /*0038*/ 	.byte	0x04, 0x17
        /*003a*/ 	.short	(.L_1811 - .L_1810)
.L_1810:
        /*003c*/ 	.word	0x00000000
        /*0040*/ 	.short	0x0001
        /*0042*/ 	.short	0x0d28
        /*0044*/ 	.byte	0x00, 0xf0, 0x05, 0x00


	//----- nvinfo : EIATTR_KPARAM_INFO
	.align		4
.L_1811:
        /*0048*/ 	.byte	0x04, 0x17
        /*004a*/ 	.short	(.L_1813 - .L_1812)
.L_1812:
        /*004c*/ 	.word	0x00000000
        /*0050*/ 	.short	0x0000
        /*0052*/ 	.short	0x0000
        /*0054*/ 	.byte	0x00, 0xf0, 0xa1, 0x34


	//----- nvinfo : EIATTR_SPARSE_MMA_MASK
	.align		4
.L_1813:
        /*0058*/ 	.byte	0x03, 0x50
        /*005a*/ 	.short	0x0000


	//----- nvinfo : EIATTR_MAXREG_COUNT
	.align		4
        /*005c*/ 	.byte	0x03, 0x1b
        /*005e*/ 	.short	0x0080


	//----- nvinfo : EIATTR_MERCURY_ISA_VERSION
	.align		4
        /*0060*/ 	.byte	0x03, 0x5f
        /*0062*/ 	.short	0x0101


	//----- nvinfo : EIATTR_EXIT_INSTR_OFFSETS
	.align		4
        /*0064*/ 	.byte	0x04, 0x1c
        /*0066*/ 	.short	(.L_1815 - .L_1814)


	//   ....[0]....
.L_1814:
        /*0068*/ 	.word	0x00000140


	//   ....[1]....
        /*006c*/ 	.word	0x000005b0


	//   ....[2]....
        /*0070*/ 	.word	0x00000610


	//   ....[3]....
        /*0074*/ 	.word	0x00000810


	//----- nvinfo : EIATTR_MAX_THREADS
	.align		4
.L_1815:
        /*0078*/ 	.byte	0x04, 0x05
        /*007a*/ 	.short	(.L_1817 - .L_1816)
.L_1816:
        /*007c*/ 	.word	0x00000200
        /*0080*/ 	.word	0x00000001
        /*0084*/ 	.word	0x00000001


	//----- nvinfo : EIATTR_CRS_STACK_SIZE
	.align		4
.L_1817:
        /*0088*/ 	.byte	0x04, 0x1e
        /*008a*/ 	.short	(.L_1819 - .L_1818)
.L_1818:
        /*008c*/ 	.word	0x00000000


	//----- nvinfo : EIATTR_CBANK_PARAM_SIZE
	.align		4
.L_1819:
        /*0090*/ 	.byte	0x03, 0x19
        /*0092*/ 	.short	0x0d3c


	//----- nvinfo : EIATTR_PARAM_CBANK
	.align		4
        /*0094*/ 	.byte	0x04, 0x0a
        /*0096*/ 	.short	(.L_1821 - .L_1820)
	.align		4
.L_1820:
        /*0098*/ 	.word	index@(.nv.constant0._ZN2at6native63_GLOBAL__N__862fb238_30_ForeachBinaryOpScalarTensor_cu_64fe0ca525multi_tensor_apply_kernelINS1_18TensorListMetadataILi1EEENS1_27BinaryOpScalarTensorFunctorIN3c108BFloat16ELi1ELi1ELi0EEEJSt4plusIfEPS7_fEEEvT_T0_DpT1_)
        /*009c*/ 	.short	0x0210
        /*009e*/ 	.short	0x0d3c


	//----- nvinfo : EIATTR_SW_WAR
	.align		4
.L_1821:
        /*00a0*/ 	.byte	0x04, 0x36
        /*00a2*/ 	.short	(.L_1823 - .L_1822)
.L_1822:
        /*00a4*/ 	.word	0x00000008
.L_1823:


//--------------------- .nv.info._ZN2at6native63_GLOBAL__N__862fb238_30_ForeachBinaryOpScalarTensor_cu_64fe0ca525multi_tensor_apply_kernelINS1_18TensorListMetadataILi1EEENS1_27BinaryOpScalarTensorFunctorIN3c104HalfELi1ELi1ELi0EEEJSt4plusIfEPS7_fEEEvT_T0_DpT1_ --------------------------
	.section	.nv.info._ZN2at6native63_GLOBAL__N__862fb238_30_ForeachBinaryOpScalarTensor_cu_64fe0ca525multi_tensor_apply_kernelINS1_18TensorListMetadataILi1EEENS1_27BinaryOpScalarTensorFunctorIN3c104HalfELi1ELi1ELi0EEEJSt4plusIfEPS7_fEEEvT_T0_DpT1_,"",@"SHT_CUDA_INFO"
	.sectionflags	@""
	.align	4


	//----- nvinfo : EIATTR_CUDA_API_VERSION
	.align		4
        /*0000*/ 	.byte	0x04, 0x37
        /*0002*/ 	.short	(.L_1825 - .L_1824)
.L_1824:
        /*0004*/ 	.word	0x00000082


	//----- nvinfo : EIATTR_KPARAM_INFO
	.align		4
.L_1825:
        /*0008*/ 	.byte	0x04, 0x17
        /*000a*/ 	.short	(.L_1827 - .L_1826)
.L_1826:
        /*000c*/ 	.word	0x00000000
        /*0010*/ 	.short	0x0004
        /*0012*/ 	.short	0x0d38
        /*0014*/ 	.byte	0x00, 0xf0, 0x11, 0x00


	//----- nvinfo : EIATTR_KPARAM_INFO
	.align		4
.L_1827:
        /*0018*/ 	.byte	0x04, 0x17
        /*001a*/ 	.short	(.L_1829 - .L_1828)
.L_1828:
        /*001c*/ 	.word	0x00000000
        /*0020*/ 	.short	0x0003
        /*0022*/ 	.short	0x0d30
        /*0024*/ 	.byte	0x00, 0xf0, 0x21, 0x00


	//----- nvinfo : EIATTR_KPARAM_INFO
	.align		4
.L_1829:
        /*0028*/ 	.byte	0x04, 0x17
        /*002a*/ 	.short	(.L_1831 - .L_1830)
.L_1830:
        /*002c*/ 	.word	0x00000000
        /*0030*/ 	.short	0x0002
        /*0032*/ 	.short	0x0d29
        /*0034*/ 	.byte	0x00, 0xf0, 0x05, 0x00


	//----- nvinfo : EIATTR_KPARAM_INFO
	.align		4
.L_1831:
        /*0038*/ 	.byte	0x04, 0x17
        /*003a*/ 	.short	(.L_1833 - .L_1832)
.L_1832:
        /*003c*/ 	.word	0x00000000
        /*0040*/ 	.short	0x0001
        /*0042*/ 	.short	0x0d28
        /*0044*/ 	.byte	0x00, 0xf0, 0x05, 0x00


	//----- nvinfo : EIATTR_KPARAM_INFO
	.align		4
.L_1833:
        /*0048*/ 	.byte	0x04, 0x17
        /*004a*/ 	.short	(.L_1835 - .L_1834)
.L_1834:
        /*004c*/ 	.word	0x00000000
        /*0050*/ 	.short	0x0000
        /*0052*/ 	.short	0x0000
        /*0054*/ 	.byte	0x00, 0xf0, 0xa1, 0x34


	//----- nvinfo : EIATTR_SPARSE_MMA_MASK
	.align		4
.L_1835:
        /*0058*/ 	.byte	0x03, 0x50
        /*005a*/ 	.short	0x0000


	//----- nvinfo : EIATTR_MAXREG_COUNT
	.align		4
        /*005c*/ 	.byte	0x03, 0x1b
        /*005e*/ 	.short	0x0080


	//----- nvinfo : EIATTR_MERCURY_ISA_VERSION
	.align		4
        /*0060*/ 	.byte	0x03, 0x5f
        /*0062*/ 	.short	0x0101


	//----- nvinfo : EIATTR_EXIT_INSTR_OFFSETS
	.align		4
        /*0064*/ 	.byte	0x04, 0x1c
        /*0066*/ 	.short	(.L_1837 - .L_1836)


	//   ....[0]....
.L_1836:
        /*0068*/ 	.word	0x00000140


	//   ....[1]....
        /*006c*/ 	.word	0x000005b0


	//   ....[2]....
        /*0070*/ 	.word	0x00000610


	//   ....[3]....
        /*0074*/ 	.word	0x000007f0


	//----- nvinfo : EIATTR_MAX_THREADS
	.align		4
.L_1837:
        /*0078*/ 	.byte	0x04, 0x05
        /*007a*/ 	.short	(.L_1839 - .L_1838)
.L_1838:
        /*007c*/ 	.word	0x00000200
        /*0080*/ 	.word	0x00000001
        /*0084*/ 	.word	0x00000001


	//----- nvinfo : EIATTR_CRS_STACK_SIZE
	.align		4
.L_1839:
        /*0088*/ 	.byte	0x04, 0x1e
        /*008a*/ 	.short	(.L_1841 - .L_1840)
.L_1840:
        /*008c*/ 	.word	0x00000000


	//----- nvinfo : EIATTR_CBANK_PARAM_SIZE
	.align		4
.L_1841:
        /*0090*/ 	.byte	0x03, 0x19
        /*0092*/ 	.short	0x0d3c


	//----- nvinfo : EIATTR_PARAM_CBANK
	.align		4
        /*0094*/ 	.byte	0x04, 0x0a
        /*0096*/ 	.short	(.L_1843 - .L_1842)
	.align		4
.L_1842:
        /*0098*/ 	.word	index@(.nv.constant0._ZN2at6native63_GLOBAL__N__862fb238_30_ForeachBinaryOpScalarTensor_cu_64fe0ca525multi_tensor_apply_kernelINS1_18TensorListMetadataILi1EEENS1_27BinaryOpScalarTensorFunctorIN3c104HalfELi1ELi1ELi0EEEJSt4plusIfEPS7_fEEEvT_T0_DpT1_)
        /*009c*/ 	.short	0x0210
        /*009e*/ 	.short	0x0d3c


	//----- nvinfo : EIATTR_SW_WAR
	.align		4
.L_1843:
        /*00a0*/ 	.byte	0x04, 0x36
        /*00a2*/ 	.short	(.L_1845 - .L_1844)
.L_1844:
        /*00a4*/ 	.word	0x00000008
.L_1845:


//--------------------- .nv.info._ZN2at6native63_GLOBAL__N__862fb238_30_ForeachBinaryOpScalarTensor_cu_64fe0ca525multi_tensor_apply_kernelINS1_18TensorListMetadataILi1EEENS1_27BinaryOpScalarTensorFunctorIbLi1ELi1ELi0EEEJSt4plusIbEPbbEEEvT_T0_DpT1_ --------------------------
	.section	.nv.info._ZN2at6native63_GLOBAL__N__862fb238_30_ForeachBinaryOpScalarTensor_cu_64fe0ca525multi_tensor_apply_kernelINS1_18TensorListMetadataILi1EEENS1_27BinaryOpScalarTensorFunctorIbLi1ELi1ELi0EEEJSt4plusIbEPbbEEEvT_T0_DpT1_,"",@"SHT_CUDA_INFO"
	.sectionflags	@""
	.align	4


	//----- nvinfo : EIATTR_CUDA_API_VERSION
	.align		4
        /*0000*/ 	.byte	0x04, 0x37
        /*0002*/ 	.short	(.L_1847 - .L_1846)
.L_1846:
        /*0004*/ 	.word	0x00000082


	//----- nvinfo : EIATTR_KPARAM_INFO
	.align		4
.L_1847:
        /*0008*/ 	.byte	0x04, 0x17
        /*000a*/ 	.short	(.L_1849 - .L_1848)
.L_1848:
        /*000c*/ 	.word	0x00000000
        /*0010*/ 	.short	0x0004
        /*0012*/ 	.short	0x0d38
        /*0014*/ 	.byte	0x00, 0xf0, 0x05, 0x00


	//----- nvinfo : EIATTR_KPARAM_INFO
	.align		4
.L_1849:
        /*0018*/ 	.byte	0x04, 0x17
        /*001a*/ 	.short	(.L_1851 - .L_1850)
.L_1850:
        /*001c*/ 	.word	0x00000000
        /*0020*/ 	.short	0x0003
        /*0022*/ 	.short	0x0d30
        /*0024*/ 	.byte	0x00, 0xf0, 0x21, 0x00


	//----- nvinfo : EIATTR_KPARAM_INFO
	.align		4
.L_1851:
        /*0028*/ 	.byte	0x04, 0x17
        /*002a*/ 	.short	(.L_1853 - .L_1852)
.L_1852:
        /*002c*/ 	.word	0x00000000
        /*0030*/ 	.short	0x0002
        /*0032*/ 	.short	0x0d29
        /*0034*/ 	.byte	0x00, 0xf0, 0x05, 0x00


	//----- nvinfo : EIATTR_KPARAM_INFO
	.align		4
.L_1853:
        /*0038*/ 	.byte	0x04, 0x17
        /*003a*/ 	.short	(.L_1855 - .L_1854)
.L_1854:
        /*003c*/ 	.word	0x00000000
        /*0040*/ 	.short	0x0001
        /*0042*/ 	.short	0x0d28
        /*0044*/ 	.byte	0x00, 0xf0, 0x05, 0x00


	//----- nvinfo : EIATTR_KPARAM_INFO
	.align		4
.L_1855:
        /*0048*/ 	.byte	0x04, 0x17
        /*004a*/ 	.short	(.L_1857 - .L_1856)
.L_1856:
        /*004c*/ 	.word	0x00000000
        /*0050*/ 	.short	0x0000
        /*0052*/ 	.short	0x0000
        /*0054*/ 	.byte	0x00, 0xf0, 0xa1, 0x34


	//----- nvinfo : EIATTR_SPARSE_MMA_MASK
	.align		4
.L_1857:
        /*0058*/ 	.byte	0x03, 0x50
        /*005a*/ 	.short	0x0000


	//----- nvinfo : EIATTR_MAXREG_COUNT
	.align		4
        /*005c*/ 	.byte	0x03, 0x1b
        /*005e*/ 	.short	0x0080


	//----- nvinfo : EIATTR_MERCURY_ISA_VERSION
	.align		4
        /*0060*/ 	.byte	0x03, 0x5f
        /*0062*/ 	.short	0x0101


	//----- nvinfo : EIATTR_EXIT_INSTR_OFFSETS
	.align		4
        /*0064*/ 	.byte	0x04, 0x1c
        /*0066*/ 	.short	(.L_1859 - .L_1858)


	//   ....[0]....
.L_1858:
        /*0068*/ 	.word	0x00000130


	//   ....[1]....
        /*006c*/ 	.word	0x00000620


	//   ....[2]....
        /*0070*/ 	.word	0x00000680


	//   ....[3]....
        /*0074*/ 	.word	0x00000960


	//----- nvinfo : EIATTR_MAX_THREADS
	.align		4
.L_1859:
        /*0078*/ 	.byte	0x04, 0x05
        /*007a*/ 	.short	(.L_1861 - .L_1860)
.L_1860:
        /*007c*/ 	.word	0x00000200
        /*0080*/ 	.word	0x00000001
        /*0084*/ 	.word	0x00000001


	//----- nvinfo : EIATTR_CRS_STACK_SIZE
	.align		4
.L_1861:
        /*0088*/ 	.byte	0x04, 0x1e
        /*008a*/ 	.short	(.L_1863 - .L_1862)
.L_1862:
        /*008c*/ 	.word	0x00000000


	//----- nvinfo : EIATTR_CBANK_PARAM_SIZE
	.align		4
.L_1863:
        /*0090*/ 	.byte	0x03, 0x19
        /*0092*/ 	.short	0x0d39


	//----- nvinfo : EIATTR_PARAM_CBANK
	.align		4
        /*0094*/ 	.byte	0x04, 0x0a
        /*0096*/ 	.short	(.L_1865 - .L_1864)
	.align		4
.L_1864:
        /*0098*/ 	.word	index@(.nv.constant0._ZN2at6native63_GLOBAL__N__862fb238_30_ForeachBinaryOpScalarTensor_cu_64fe0ca525multi_tensor_apply_kernelINS1_18TensorListMetadataILi1EEENS1_27BinaryOpScalarTensorFunctorIbLi1ELi1ELi0EEEJSt4plusIbEPbbEEEvT_T0_DpT1_)
        /*009c*/ 	.short	0x0210
        /*009e*/ 	.short	0x0d39


	//----- nvinfo : EIATTR_SW_WAR
	.align		4
.L_1865:
        /*00a0*/ 	.byte	0x04, 0x36
        /*00a2*/ 	.short	(.L_1867 - .L_1866)
.L_1866:
        /*00a4*/ 	.word	0x00000008
.L_1867:


//--------------------- .nv.info._ZN2at6native63_GLOBAL__N__862fb238_30_ForeachBinaryOpScalarTensor_cu_64fe0ca525multi_tensor_apply_kernelINS1_18TensorListMetadataILi1EEENS1_27BinaryOpScalarTensorFunctorIN3c107complexIfEELi1ELi1ELi0EEEJSt4plusIS8_EPS8_S8_EEEvT_T0_DpT1_ --------------------------
	.section	.nv.info._ZN2at6native63_GLOBAL__N__862fb238_30_ForeachBinaryOpScalarTensor_cu_64fe0ca525multi_tensor_apply_kernelINS1_18TensorListMetadataILi1EEENS1_27BinaryOpScalarTensorFunctorIN3c107complexIfEELi1ELi1ELi0EEEJSt4plusIS8_EPS8_S8_EEEvT_T0_DpT1_,"",@"SHT_CUDA_INFO"
	.sectionflags	@""
	.align	4


	//----- nvinfo : EIATTR_CUDA_API_VERSION
	.align		4
        /*0000*/ 	.byte	0x04, 0x37
        /*0002*/ 	.short	(.L_1869 - .L_1868)
.L_1868:
        /*0004*/ 	.word	0x00000082


	//----- nvinfo : EIATTR_KPARAM_INFO
	.align		4
.L_1869:
        /*0008*/ 	.byte	0x04, 0x17
        /*000a*/ 	.short	(.L_1871 - .L_1870)
.L_1870:
        /*000c*/ 	.word	0x00000000
        /*0010*/ 	.short	0x0004
        /*0012*/ 	.short	0x0d38
        /*0014*/ 	.byte	0x00, 0xf0, 0x21, 0x00


	//----- nvinfo : EIATTR_KPARAM_INFO
	.align		4
.L_1871:
        /*0018*/ 	.byte	0x04, 0x17
        /*001a*/ 	.short	(.L_1873 - .L_1872)
.L_1872:
        /*001c*/ 	.word	0x00000000
        /*0020*/ 	.short	0x0003
        /*0022*/ 	.short	0x0d30
        /*0024*/ 	.byte	0x00, 0xf0, 0x21, 0x00


	//----- nvinfo : EIATTR_KPARAM_INFO
	.align		4
.L_1873:
        /*0028*/ 	.byte	0x04, 0x17
        /*002a*/ 	.short	(.L_1875 - .L_1874)
.L_1874:
        /*002c*/ 	.word	0x00000000
        /*0030*/ 	.short	0x0002
        /*0032*/ 	.short	0x0d29
        /*0034*/ 	.byte	0x00, 0xf0, 0x05, 0x00


	//----- nvinfo : EIATTR_KPARAM_INFO
	.align		4
.L_1875:
        /*0038*/ 	.byte	0x04, 0x17
        /*003a*/ 	.short	(.L_1877 - .L_1876)
.L_1876:
        /*003c*/ 	.word	0x00000000
        /*0040*/ 	.short	0x0001
        /*0042*/ 	.short	0x0d28
        /*0044*/ 	.byte	0x00, 0xf0, 0x05, 0x00


	//----- nvinfo : EIATTR_KPARAM_INFO
	.align		4
.L_1877:
        /*0048*/ 	.byte	0x04, 0x17
        /*004a*/ 	.short	(.L_1879 - .L_1878)
.L_1878:
        /*004c*/ 	.word	0x00000000
        /*0050*/ 	.short	0x0000
        /*0052*/ 	.short	0x0000
        /*0054*/ 	.byte	0x00, 0xf0, 0xa1, 0x34


	//----- nvinfo : EIATTR_SPARSE_MMA_MASK
	.align		4
.L_1879:
        /*0058*/ 	.byte	0x03, 0x50
        /*005a*/ 	.short	0x0000


	//----- nvinfo : EIATTR_MAXREG_COUNT
	.align		4
        /*005c*/ 	.byte	0x03, 0x1b
        /*005e*/ 	.short	0x0080


	//----- nvinfo : EIATTR_MERCURY_ISA_VERSION
	.align		4
        /*0060*/ 	.byte	0x03, 0x5f
        /*0062*/ 	.short	0x0101


	//----- nvinfo : EIATTR_EXIT_INSTR_OFFSETS
	.align		4
        /*0064*/ 	.byte	0x04, 0x1c
        /*0066*/ 	.short	(.L_1881 - .L_1880)


	//   ....[0]....
.L_1880:
        /*0068*/ 	.word	0x00000140


	//   ....[1]....
        /*006c*/ 	.word	0x000005a0


	//   ....[2]....
        /*0070*/ 	.word	0x00000600


	//   ....[3]....
        /*0074*/ 	.word	0x00000810


	//----- nvinfo : EIATTR_MAX_THREADS
	.align		4
.L_1881:
        /*0078*/ 	.byte	0x04, 0x05
        /*007a*/ 	.short	(.L_1883 - .L_1882)
.L_1882:
        /*007c*/ 	.word	0x00000200
        /*0080*/ 	.word	0x00000001
        /*0084*/ 	.word	0x00000001


	//----- nvinfo : EIATTR_CRS_STACK_SIZE
	.align		4
.L_1883:
        /*0088*/ 	.byte	0x04, 0x1e
        /*008a*/ 	.short	(.L_1885 - .L_1884)
.L_1884:
        /*008c*/ 	.word	0x00000000


	//----- nvinfo : EIATTR_CBANK_PARAM_SIZE
	.align		4
.L_1885:
        /*0090*/ 	.byte	0x03, 0x19
        /*0092*/ 	.short	0x0d40


	//----- nvinfo : EIATTR_PARAM_CBANK
	.align		4
        /*0094*/ 	.byte	0x04, 0x0a
        /*0096*/ 	.short	(.L_1887 - .L_1886)
	.align		4
.L_1886:
        /*0098*/ 	.word	index@(.nv.constant0._ZN2at6native63_GLOBAL__N__862fb238_30_ForeachBinaryOpScalarTensor_cu_64fe0ca525multi_tensor_apply_kernelINS1_18TensorListMetadataILi1EEENS1_27BinaryOpScalarTensorFunctorIN3c107complexIfEELi1ELi1ELi0EEEJSt4plusIS8_EPS8_S8_EEEvT_T0_DpT1_)
        /*009c*/ 	.short	0x0210
        /*009e*/ 	.short	0x0d40


	//----- nvinfo : EIATTR_SW_WAR
	.align		4
.L_1887:
        /*00a0*/ 	.byte	0x04, 0x36
        /*00a2*/ 	.short	(.L_1889 - .L_1888)
.L_1888:
        /*00a4*/ 	.word	0x00000008
.L_1889:


//--------------------- .nv.info._ZN2at6native63_GLOBAL__N__862fb238_30_ForeachBinaryOpScalarTensor_cu_64fe0ca525multi_tensor_apply_kernelINS1_18TensorListMetadataILi1EEENS1_27BinaryOpScalarTensorFunctorIN3c107complexIdEELi1ELi1ELi0EEEJSt4plusIS8_EPS8_S8_EEEvT_T0_DpT1_ --------------------------
	.section	.nv.info._ZN2at6native63_GLOBAL__N__862fb238_30_ForeachBinaryOpScalarTensor_cu_64fe0ca525multi_tensor_apply_kernelINS1_18TensorListMetadataILi1EEENS1_27BinaryOpScalarTensorFunctorIN3c107complexIdEELi1ELi1ELi0EEEJSt4plusIS8_EPS8_S8_EEEvT_T0_DpT1_,"",@"SHT_CUDA_INFO"
	.sectionflags	@""
	.align	4


	//----- nvinfo : EIATTR_CUDA_API_VERSION
	.align		4
        /*0000*/ 	.byte	0x04, 0x37
        /*0002*/ 	.short	(.L_1891 - .L_1890)
.L_1890:
        /*0004*/ 	.word	0x00000082


	//----- nvinfo : EIATTR_KPARAM_INFO
	.align		4
.L_1891:
        /*0008*/ 	.byte	0x04, 0x17
        /*000a*/ 	.short	(.L_1893 - .L_1892)
.L_1892:
        /*000c*/ 	.word	0x00000000
        /*0010*/ 	.short	0x0004
        /*0012*/ 	.short	0x0d40
        /*0014*/ 	.byte	0x00, 0xf0, 0x41, 0x00


	//----- nvinfo : EIATTR_KPARAM_INFO
	.align		4
.L_1893:
        /*0018*/ 	.byte	0x04, 0x17
        /*001a*/ 	.short	(.L_1895 - .L_1894)
.L_1894:
        /*001c*/ 	.word	0x00000000
        /*0020*/ 	.short	0x0003
        /*0022*/ 	.short	0x0d30
        /*0024*/ 	.byte	0x00, 0xf0, 0x21, 0x00


	//----- nvinfo : EIATTR_KPARAM_INFO
	.align		4
.L_1895:
        /*0028*/ 	.byte	0x04, 0x17
        /*002a*/ 	.short	(.L_1897 - .L_1896)
.L_1896:
        /*002c*/ 	.word	0x00000000
        /*0030*/ 	.short	0x0002
        /*0032*/ 	.short	0x0d29
        /*0034*/ 	.byte	0x00, 0xf0, 0x05, 0x00


	//----- nvinfo : EIATTR_KPARAM_INFO
	.align		4
.L_1897:
        /*0038*/ 	.byte	0x04, 0x17
        /*003a*/ 	.short	(.L_1899 - .L_1898)
.L_1898:
        /*003c*/ 	.word	0x00000000
        /*0040*/ 	.short	0x0001
        /*0042*/ 	.short	0x0d28
        /*0044*/ 	.byte	0x00, 0xf0, 0x05, 0x00


	//----- nvinfo : EIATTR_KPARAM_INFO
	.align		4
.L_1899:
        /*0048*/ 	.byte	0x04, 0x17
        /*004a*/ 	.short	(.L_1901 - .L_1900)
.L_1900:
        /*004c*/ 	.word	0x00000000
        /*0050*/ 	.short	0x0000
        /*0052*/ 	.short	0x0000
        /*0054*/ 	.byte	0x00, 0xf0, 0xa1, 0x34


	//----- nvinfo : EIATTR_SPARSE_MMA_MASK
	.align		4
.L_1901:
        /*0058*/ 	.byte	0x03, 0x50
        /*005a*/ 	.short	0x0000


	//----- nvinfo : EIATTR_MAXREG_COUNT
	.align		4
        /*005c*/ 	.byte	0x03, 0x1b
        /*005e*/ 	.short	0x0080


	//----- nvinfo : EIATTR_MERCURY_ISA_VERSION
	.align		4
        /*0060*/ 	.byte	0x03, 0x5f
        /*0062*/ 	.short	0x0101


	//----- nvinfo : EIATTR_EXIT_INSTR_OFFSETS
	.align		4
        /*0064*/ 	.byte	0x04, 0x1c
        /*0066*/ 	.short	(.L_1903 - .L_1902)


	//   ....[0]....
.L_1902:
        /*0068*/ 	.word	0x00000160


	//   ....[1]....
        /*006c*/ 	.word	0x00000680


	//   ....[2]....
        /*0070*/ 	.word	0x000006e0


	//   ....[3]....
        /*0074*/ 	.word	0x00000940


	//----- nvinfo : EIATTR_MAX_THREADS
	.align		4
.L_1903:
        /*0078*/ 	.byte	0x04, 0x05
        /*007a*/ 	.short	(.L_1905 - .L_1904)
.L_1904:
        /*007c*/ 	.word	0x00000200
        /*0080*/ 	.word	0x00000001
        /*0084*/ 	.word	0x00000001


	//----- nvinfo : EIATTR_CRS_STACK_SIZE
	.align		4
.L_1905:
        /*0088*/ 	.byte	0x04, 0x1e
        /*008a*/ 	.short	(.L_1907 - .L_1906)
.L_1906:
        /*008c*/ 	.word	0x00000000


	//----- nvinfo : EIATTR_CBANK_PARAM_SIZE
	.align		4
.L_1907:
        /*0090*/ 	.byte	0x03, 0x19
        /*0092*/ 	.short	0x0d50


	//----- nvinfo : EIATTR_PARAM_CBANK
	.align		4
        /*0094*/ 	.byte	0x04, 0x0a
        /*0096*/ 	.short	(.L_1909 - .L_1908)
	.align		4
.L_1908:
        /*0098*/ 	.word	index@(.nv.constant0._ZN2at6native63_GLOBAL__N__862fb238_30_ForeachBinaryOpScalarTensor_cu_64fe0ca525multi_tensor_apply_kernelINS1_18TensorListMetadataILi1EEENS1_27BinaryOpScalarTensorFunctorIN3c107complexIdEELi1ELi1ELi0EEEJSt4plusIS8_EPS8_S8_EEEvT_T0_DpT1_)
        /*009c*/ 	.short	0x0210
        /*009e*/ 	.short	0x0d50


	//----- nvinfo : EIATTR_SW_WAR
	.align		4
.L_1909:
        /*00a0*/ 	.byte	0x04, 0x36
        /*00a2*/ 	.short	(.L_1911 - .L_1910)
.L_1910:
        /*00a4*/ 	.word	0x00000008
.L_1911:


//--------------------- .nv.info._ZN2at6native63_GLOBAL__N__862fb238_30_ForeachBinaryOpScalarTensor_cu_64fe0ca525multi_tensor_apply_kernelINS1_18TensorListMetadataILi1EEENS1_27BinaryOpScalarTensorFunctorIfLi1ELi1ELi0EEEJSt4plusIfEPffEEEvT_T0_DpT1_ --------------------------
	.section	.nv.info._ZN2at6native63_GLOBAL__N__862fb238_30_ForeachBinaryOpScalarTensor_cu_64fe0ca525multi_tensor_apply_kernelINS1_18TensorListMetadataILi1EEENS1_27BinaryOpScalarTensorFunctorIfLi1ELi1ELi0EEEJSt4plusIfEPffEEEvT_T0_DpT1_,"",@"SHT_CUDA_INFO"
	.sectionflags	@""
	.align	4


	//----- nvinfo : EIATTR_CUDA_API_VERSION
	.align		4
        /*0000*/ 	.byte	0x04, 0x37
        /*0002*/ 	.short	(.L_1913 - .L_1912)
.L_1912:
        /*0004*/ 	.word	0x00000082


	//----- nvinfo : EIATTR_KPARAM_INFO
	.align		4
.L_1913:
        /*0008*/ 	.byte	0x04, 0x17
        /*000a*/ 	.short	(.L_1915 - .L_1914)
.L_1914:
        /*000c*/ 	.word	0x00000000
        /*0010*/ 	.short	0x0004
        /*0012*/ 	.short	0x0d38
        /*0014*/ 	.byte	0x00, 0xf0, 0x11, 0x00


	//----- nvinfo : EIATTR_KPARAM_INFO
	.align		4
.L_1915:
        /*0018*/ 	.byte	0x04, 0x17
        /*001a*/ 	.short	(.L_1917 - .L_1916)
.L_1916:
        /*001c*/ 	.word	0x00000000
        /*0020*/ 	.short	0x0003
        /*0022*/ 	.short	0x0d30
        /*0024*/ 	.byte	0x00, 0xf0, 0x21, 0x00


	//----- nvinfo : EIATTR_KPARAM_INFO
	.align		4
.L_1917:
        /*0028*/ 	.byte	0x04, 0x17
        /*002a*/ 	.short	(.L_1919 - .L_1918)
.L_1918:
        /*002c*/ 	.word	0x00000000
        /*0030*/ 	.short	0x0002
        /*0032*/ 	.short	0x0d29
        /*0034*/ 	.byte	0x00, 0xf0, 0x05, 0x00


	//----- nvinfo : EIATTR_KPARAM_INFO
	.align		4
.L_1919:
        /*0038*/ 	.byte	0x04, 0x17
        /*003a*/ 	.short	(.L_1921 - .L_1920)
.L_1920:
        /*003c*/ 	.word	0x00000000
        /*0040*/ 	.short	0x0001
        /*0042*/ 	.short	0x0d28
        /*0044*/ 	.byte	0x00, 0xf0, 0x05, 0x00


	//----- nvinfo : EIATTR_KPARAM_INFO
	.align		4
.L_1921:
        /*0048*/ 	.byte	0x04, 0x17
        /*004a*/ 	.short	(.L_1923 - .L_1922)
.L_1922:
        /*004c*/ 	.word	0x00000000
        /*0050*/ 	.short	0x0000
        /*0052*/ 	.short	0x0000
        /*0054*/ 	.byte	0x00, 0xf0, 0xa1, 0x34


	//----- nvinfo : EIATTR_SPARSE_MMA_MASK
	.align		4
.L_1923:
        /*0058*/ 	.byte	0x03, 0x50
        /*005a*/ 	.short	0x0000


	//----- nvinfo : EIATTR_MAXREG_COUNT
	.align		4
        /*005c*/ 	.byte	0x03, 0x1b
        /*005e*/ 	.short	0x0080


	//----- nvinfo : EIATTR_MERCURY_ISA_VERSION
	.align		4
        /*0060*/ 	.byte	0x03, 0x5f
        /*0062*/ 	.short	0x0101


	//----- nvinfo : EIATTR_EXIT_INSTR_OFFSETS
	.align		4
        /*0064*/ 	.byte	0x04, 0x1c
        /*0066*/ 	.short	(.L_1925 - .L_1924)


	//   ....[0]....
.L_1924:
        /*0068*/ 	.word	0x00000140


	//   ....[1]....
        /*006c*/ 	.word	0x00000510


	//   ....[2]....
        /*0070*/ 	.word	0x00000570


	//   ....[3]....
        /*0074*/ 	.word	0x000006e0


	//----- nvinfo : EIATTR_MAX_THREADS
	.align		4
.L_1925:
        /*0078*/ 	.byte	0x04, 0x05
        /*007a*/ 	.short	(.L_1927 - .L_1926)
.L_1926:
        /*007c*/ 	.word	0x00000200
        /*0080*/ 	.word	0x00000001
        /*0084*/ 	.word	0x00000001


	//----- nvinfo : EIATTR_CRS_STACK_SIZE
	.align		4
.L_1927:
        /*0088*/ 	.byte	0x04, 0x1e
        /*008a*/ 	.short	(.L_1929 - .L_1928)
.L_1928:
        /*008c*/ 	.word	0x00000000


	//----- nvinfo : EIATTR_CBANK_PARAM_SIZE
	.align		4
.L_1929:
        /*0090*/ 	.byte	0x03, 0x19
        /*0092*/ 	.short	0x0d3c


	//----- nvinfo : EIATTR_PARAM_CBANK
	.align		4
        /*0094*/ 	.byte	0x04, 0x0a
        /*0096*/ 	.short	(.L_1931 - .L_1930)
	.align		4
.L_1930:
        /*0098*/ 	.word	index@(.nv.constant0._ZN2at6native63_GLOBAL__N__862fb238_30_ForeachBinaryOpScalarTensor_cu_64fe0ca525multi_tensor_apply_kernelINS1_18TensorListMetadataILi1EEENS1_27BinaryOpScalarTensorFunctorIfLi1ELi1ELi0EEEJSt4plusIfEPffEEEvT_T0_DpT1_)
        /*009c*/ 	.short	0x0210
        /*009e*/ 	.short	0x0d3c


	//----- nvinfo : EIATTR_SW_WAR
	.align		4
.L_1931:
        /*00a0*/ 	.byte	0x04, 0x36
        /*00a2*/ 	.short	(.L_1933 - .L_1932)
.L_1932:
        /*00a4*/ 	.word	0x00000008
.L_1933:


//--------------------- .nv.info._ZN2at6native63_GLOBAL__N__862fb238_30_ForeachBinaryOpScalarTensor_cu_64fe0ca525multi_tensor_apply_kernelINS1_18TensorListMetadataILi1EEENS1_27BinaryOpScalarTensorFunctorIdLi1ELi1ELi0EEEJSt4plusIdEPddEEEvT_T0_DpT1_ --------------------------
	.section	.nv.info._ZN2at6native63_GLOBAL__N__862fb238_30_ForeachBinaryOpScalarTensor_cu_64fe0ca525multi_tensor_apply_kernelINS1_18TensorListMetadataILi1EEENS1_27BinaryOpScalarTensorFunctorIdLi1ELi1ELi0EEEJSt4plusIdEPddEEEvT_T0_DpT1_,"",@"SHT_CUDA_INFO"
	.sectionflags	@""
	.align	4


	//----- nvinfo : EIATTR_CUDA_API_VERSION
	.align		4
        /*0000*/ 	.byte	0x04, 0x37
        /*0002*/ 	.short	(.L_1935 - .L_1934)
.L_1934:
        /*0004*/ 	.word	0x00000082


	//----- nvinfo : EIATTR_KPARAM_INFO
	.align		4
.L_1935:
        /*0008*/ 	.byte	0x04, 0x17
        /*000a*/ 	.short	(.L_1937 - .L_1936)
.L_1936:
        /*000c*/ 	.word	0x00000000
        /*0010*/ 	.short	0x0004
        /*0012*/ 	.short	0x0d38
        /*0014*/ 	.byte	0x00, 0xf0, 0x21, 0x00


	//----- nvinfo : EIATTR_KPARAM_INFO
	.align		4
.L_1937:
        /*0018*/ 	.byte	0x04, 0x17
        /*001a*/ 	.short	(.L_1939 - .L_1938)
.L_1938:
        /*001c*/ 	.word	0x00000000
        /*0020*/ 	.short	0x0003
        /*0022*/ 	.short	0x0d30
        /*0024*/ 	.byte	0x00, 0xf0, 0x21, 0x00


	//----- nvinfo : EIATTR_KPARAM_INFO
	.align		4
.L_1939:
        /*0028*/ 	.byte	0x04, 0x17
        /*002a*/ 	.short	(.L_1941 - .L_1940)
.L_1940:
        /*002c*/ 	.word	0x00000000
        /*0030*/ 	.short	0x0002
        /*0032*/ 	.short	0x0d29
        /*0034*/ 	.byte	0x00, 0xf0, 0x05, 0x00


	//----- nvinfo : EIATTR_KPARAM_INFO
	.align		4
.L_1941:
        /*0038*/ 	.byte	0x04, 0x17
        /*003a*/ 	.short	(.L_1943 - .L_1942)
.L_1942:
        /*003c*/ 	.word	0x00000000
        /*0040*/ 	.short	0x0001
        /*0042*/ 	.short	0x0d28
        /*0044*/ 	.byte	0x00, 0xf0, 0x05, 0x00


	//----- nvinfo : EIATTR_KPARAM_INFO
	.align		4
.L_1943:
        /*0048*/ 	.byte	0x04, 0x17
        /*004a*/ 	.short	(.L_1945 - .L_1944)
.L_1944:
        /*004c*/ 	.word	0x00000000
        /*0050*/ 	.short	0x0000
        /*0052*/ 	.short	0x0000
        /*0054*/ 	.byte	0x00, 0xf0, 0xa1, 0x34


	//----- nvinfo : EIATTR_SPARSE_MMA_MASK
	.align		4
.L_1945:
        /*0058*/ 	.byte	0x03, 0x50
        /*005a*/ 	.short	0x0000


	//----- nvinfo : EIATTR_MAXREG_COUNT
	.align		4
        /*005c*/ 	.byte	0x03, 0x1b
        /*005e*/ 	.short	0x0080


	//----- nvinfo : EIATTR_MERCURY_ISA_VERSION
	.align		4
        /*0060*/ 	.byte	0x03, 0x5f
        /*0062*/ 	.short	0x0101


	//----- nvinfo : EIATTR_EXIT_INSTR_OFFSETS
	.align		4
        /*0064*/ 	.byte	0x04, 0x1c
        /*0066*/ 	.short	(.L_1947 - .L_1946)


	//   ....[0]....
.L_1946:
        /*0068*/ 	.word	0x00000140


	//   ....[1]....
        /*006c*/ 	.word	0x00000520


	//   ....[2]....
        /*0070*/ 	.word	0x00000580


	//   ....[3]....
        /*0074*/ 	.word	0x00000710


	//----- nvinfo : EIATTR_MAX_THREADS
	.align		4
.L_1947:
        /*0078*/ 	.byte	0x04, 0x05
        /*007a*/ 	.short	(.L_1949 - .L_1948)
.L_1948:
        /*007c*/ 	.word	0x00000200
        /*0080*/ 	.word	0x00000001
        /*0084*/ 	.word	0x00000001


	//----- nvinfo : EIATTR_CRS_STACK_SIZE
	.align		4
.L_1949:
        /*0088*/ 	.byte	0x04, 0x1e
        /*008a*/ 	.short	(.L_1951 - .L_1950)
.L_1950:
        /*008c*/ 	.word	0x00000000


	//----- nvinfo : EIATTR_CBANK_PARAM_SIZE
	.align		4
.L_1951:
        /*0090*/ 	.byte	0x03, 0x19
        /*0092*/ 	.short	0x0d40


	//----- nvinfo : EIATTR_PARAM_CBANK
	.align		4
        /*0094*/ 	.byte	0x04, 0x0a
        /*0096*/ 	.short	(.L_1953 - .L_1952)
	.align		4
.L_1952:
        /*0098*/ 	.word	index@(.nv.constant0._ZN2at6native63_GLOBAL__N__862fb238_30_ForeachBinaryOpScalarTensor_cu_64fe0ca525multi_tensor_apply_kernelINS1_18TensorListMetadataILi1EEENS1_27BinaryOpScalarTensorFunctorIdLi1ELi1ELi0EEEJSt4plusIdEPddEEEvT_T0_DpT1_)
        /*009c*/ 	.short	0x0210
        /*009e*/ 	.short	0x0d40


	//----- nvinfo : EIATTR_SW_WAR
	.align		4
.L_1953:
        /*00a0*/ 	.byte	0x04, 0x36
        /*00a2*/ 	.short	(.L_1955 - .L_1954)
.L_1954:
        /*00a4*/ 	.word	0x00000008
.L_1955:


//--------------------- .nv.info._ZN2at6native63_GLOBAL__N__862fb238_30_ForeachBinaryOpScalarTensor_cu_64fe0ca525multi_tensor_apply_kernelINS1_18TensorListMetadataILi1EEENS1_27BinaryOpScalarTensorFunctorIsLi1ELi1ELi0EEEJSt4plusIsEPssEEEvT_T0_DpT1_ --------------------------
	.section	.nv.info._ZN2at6native63_GLOBAL__N__862fb238_30_ForeachBinaryOpScalarTensor_cu_64fe0ca525multi_tensor_apply_kernelINS1_18TensorListMetadataILi1EEENS1_27BinaryOpScalarTensorFunctorIsLi1ELi1ELi0EEEJSt4plusIsEPssEEEvT_T0_DpT1_,"",@"SHT_CUDA_INFO"
	.sectionflags	@""
	.align	4


	//----- nvinfo : EIATTR_CUDA_API_VERSION
	.align		4
        /*0000*/ 	.byte	0x04, 0x37
        /*0002*/ 	.short	(.L_1957 - .L_1956)
.L_1956:
        /*0004*/ 	.word	0x00000082


	//----- nvinfo : EIATTR_KPARAM_INFO
	.align		4
.L_1957:
        /*0008*/ 	.byte	0x04, 0x17
        /*000a*/ 	.short	(.L_1959 - .L_1958)
.L_1958:
        /*000c*/ 	.word	0x00000000
        /*0010*/ 	.short	0x0004
        /*0012*/ 	.short	0x0d38
        /*0014*/ 	.byte	0x00, 0xf0, 0x09, 0x00


	//----- nvinfo : EIATTR_KPARAM_INFO
	.align		4
.L_1959:
        /*0018*/ 	.byte	0x04, 0x17
        /*001a*/ 	.short	(.L_1961 - .L_1960)
.L_1960:
        /*001c*/ 	.word	0x00000000
        /*0020*/ 	.short	0x0003
        /*0022*/ 	.short	0x0d30
        /*0024*/ 	.byte	0x00, 0xf0, 0x21, 0x00


	//----- nvinfo : EIATTR_KPARAM_INFO
	.align		4
.L_1961:
        /*0028*/ 	.byte	0x04, 0x17
        /*002a*/ 	.short	(.L_1963 - .L_1962)
.L_1962:
        /*002c*/ 	.word	0x00000000
        /*0030*/ 	.short	0x0002
        /*0032*/ 	.short	0x0d29
        /*0034*/ 	.byte	0x00, 0xf0, 0x05, 0x00


	//----- nvinfo : EIATTR_KPARAM_INFO
	.align		4
.L_1963:
        /*0038*/ 	.byte	0x04, 0x17
        /*003a*/ 	.short	(.L_1965 - .L_1964)
.L_1964:
        /*003c*/ 	.word	0x00000000
        /*0040*/ 	.short	0x0001
        /*0042*/ 	.short	0x0d28
        /*0044*/ 	.byte	0x00, 0xf0, 0x05, 0x00


	//----- nvinfo : EIATTR_KPARAM_INFO
	.align		4
.L_1965:
        /*0048*/ 	.byte	0x04, 0x17
        /*004a*/ 	.short	(.L_1967 - .L_1966)
.L_1966:
        /*004c*/ 	.word	0x00000000
        /*0050*/ 	.short	0x0000
        /*0052*/ 	.short	0x0000
        /*0054*/ 	.byte	0x00, 0xf0, 0xa1, 0x34


	//----- nvinfo : EIATTR_SPARSE_MMA_MASK
	.align		4
.L_1967:
        /*0058*/ 	.byte	0x03, 0x50
        /*005a*/ 	.short	0x0000


	//----- nvinfo : EIATTR_MAXREG_COUNT
	.align		4
        /*005c*/ 	.byte	0x03, 0x1b
        /*005e*/ 	.short	0x0080


	//----- nvinfo : EIATTR_MERCURY_ISA_VERSION
	.align		4
        /*0060*/ 	.byte	0x03, 0x5f
        /*0062*/ 	.short	0x0101


	//----- nvinfo : EIATTR_EXIT_INSTR_OFFSETS
	.align		4
        /*0064*/ 	.byte	0x04, 0x1c
        /*0066*/ 	.short	(.L_1969 - .L_1968)


	//   ....[0]....
.L_1968:
        /*0068*/ 	.word	0x00000140


	//   ....[1]....
        /*006c*/ 	.word	0x00000540


	//   ....[2]....
        /*0070*/ 	.word	0x000005a0


	//   ....[3]....
        /*0074*/ 	.word	0x00000770


	//----- nvinfo : EIATTR_MAX_THREADS
	.align		4
.L_1969:
        /*0078*/ 	.byte	0x04, 0x05
        /*007a*/ 	.short	(.L_1971 - .L_1970)
.L_1970:
        /*007c*/ 	.word	0x00000200
        /*0080*/ 	.word	0x00000001
        /*0084*/ 	.word	0x00000001


	//----- nvinfo : EIATTR_CRS_STACK_SIZE
	.align		4
.L_1971:
        /*0088*/ 	.byte	0x04, 0x1e
        /*008a*/ 	.short	(.L_1973 - .L_1972)
.L_1972:
        /*008c*/ 	.word	0x00000000


	//----- nvinfo : EIATTR_CBANK_PARAM_SIZE
	.align		4
.L_1973:
        /*0090*/ 	.byte	0x03, 0x19
        /*0092*/ 	.short	0x0d3a


	//----- nvinfo : EIATTR_PARAM_CBANK
	.align		4
        /*0094*/ 	.byte	0x04, 0x0a
        /*0096*/ 	.short	(.L_1975 - .L_1974)
	.align		4
.L_1974:
        /*0098*/ 	.word	index@(.nv.constant0._ZN2at6native63_GLOBAL__N__862fb238_30_ForeachBinaryOpScalarTensor_cu_64fe0ca525multi_tensor_apply_kernelINS1_18TensorListMetadataILi1EEENS1_27BinaryOpScalarTensorFunctorIsLi1ELi1ELi0EEEJSt4plusIsEPssEEEvT_T0_DpT1_)
        /*009c*/ 	.short	0x0210
        /*009e*/ 	.short	0x0d3a


	//----- nvinfo : EIATTR_SW_WAR
	.align		4
.L_1975:
        /*00a0*/ 	.byte	0x04, 0x36
        /*00a2*/ 	.short	(.L_1977 - .L_1976)
.L_1976:
        /*00a4*/ 	.word	0x00000008
.L_1977:


//--------------------- .nv.info._ZN2at6native63_GLOBAL__N__862fb238_30_ForeachBinaryOpScalarTensor_cu_64fe0ca525multi_tensor_apply_kernelINS1_18TensorListMetadataILi1EEENS1_27BinaryOpScalarTensorFunctorIlLi1ELi1ELi0EEEJSt4plusIlEPllEEEvT_T0_DpT1_ --------------------------
	.section	.nv.info._ZN2at6native63_GLOBAL__N__862fb238_30_ForeachBinaryOpScalarTensor_cu_64fe0ca525multi_tensor_apply_kernelINS1_18TensorListMetadataILi1EEENS1_27BinaryOpScalarTensorFunctorIlLi1ELi1ELi0EEEJSt4plusIlEPllEEEvT_T0_DpT1_,"",@"SHT_CUDA_INFO"
	.sectionflags	@""
	.align	4


	//----- nvinfo : EIATTR_CUDA_API_VERSION
	.align		4
        /*0000*/ 	.byte	0x04, 0x37
        /*0002*/ 	.short	(.L_1979 - .L_1978)
.L_1978:
        /*0004*/ 	.word	0x00000082


	//----- nvinfo : EIATTR_KPARAM_INFO
	.align		4
.L_1979:
        /*0008*/ 	.byte	0x04, 0x17
        /*000a*/ 	.short	(.L_1981 - .L_1980)
.L_1980:
        /*000c*/ 	.word	0x00000000
        /*0010*/ 	.short	0x0004
        /*0012*/ 	.short	0x0d38
        /*0014*/ 	.byte	0x00, 0xf0, 0x21, 0x00


	//----- nvinfo : EIATTR_KPARAM_INFO
	.align		4
.L_1981:
        /*0018*/ 	.byte	0x04, 0x17
        /*001a*/ 	.short	(.L_1983 - .L_1982)
.L_1982:
        /*001c*/ 	.word	0x00000000
        /*0020*/ 	.short	0x0003
        /*0022*/ 	.short	0x0d30
        /*0024*/ 	.byte	0x00, 0xf0, 0x21, 0x00


	//----- nvinfo : EIATTR_KPARAM_INFO
	.align		4
.L_1983:
        /*0028*/ 	.byte	0x04, 0x17
        /*002a*/ 	.short	(.L_1985 - .L_1984)
.L_1984:
        /*002c*/ 	.word	0x00000000
        /*0030*/ 	.short	0x0002
        /*0032*/ 	.short	0x0d29
        /*0034*/ 	.byte	0x00, 0xf0, 0x05, 0x00


	//----- nvinfo : EIATTR_KPARAM_INFO
	.align		4
.L_1985:
        /*0038*/ 	.byte	0x04, 0x17
        /*003a*/ 	.short	(.L_1987 - .L_1986)
.L_1986:
        /*003c*/ 	.word	0x00000000
        /*0040*/ 	.short	0x0001
        /*0042*/ 	.short	0x0d28
        /*0044*/ 	.byte	0x00, 0xf0, 0x05, 0x00


	//----- nvinfo : EIATTR_KPARAM_INFO
	.align		4
.L_1987:
        /*0048*/ 	.byte	0x04, 0x17
        /*004a*/ 	.short	(.L_1989 - .L_1988)
.L_1988:
        /*004c*/ 	.word	0x00000000
        /*0050*/ 	.short	0x0000
        /*0052*/ 	.short	0x0000
        /*0054*/ 	.byte	0x00, 0xf0, 0xa1, 0x34


	//----- nvinfo : EIATTR_SPARSE_MMA_MASK
	.align		4
.L_1989:
        /*0058*/ 	.byte	0x03, 0x50
        /*005a*/ 	.short	0x0000


	//----- nvinfo : EIATTR_MAXREG_COUNT
	.align		4
        /*005c*/ 	.byte	0x03, 0x1b
        /*005e*/ 	.short	0x0080


	//----- nvinfo : EIATTR_MERCURY_ISA_VERSION
	.align		4
        /*0060*/ 	.byte	0x03, 0x5f
        /*0062*/ 	.short	0x0101


	//----- nvinfo : EIATTR_EXIT_INSTR_OFFSETS
	.align		4
        /*0064*/ 	.byte	0x04, 0x1c
        /*0066*/ 	.short	(.L_1991 - .L_1990)


	//   ....[0]....
.L_1990:
        /*0068*/ 	.word	0x00000140


	//   ....[1]....
        /*006c*/ 	.word	0x00000580


	//   ....[2]....
        /*0070*/ 	.word	0x000005e0


	//   ....[3]....
        /*0074*/ 	.word	0x00000810


	//----- nvinfo : EIATTR_MAX_THREADS
	.align		4
.L_1991:
        /*0078*/ 	.byte	0x04, 0x05
        /*007a*/ 	.short	(.L_1993 - .L_1992)
.L_1992:
        /*007c*/ 	.word	0x00000200
        /*0080*/ 	.word	0x00000001
        /*0084*/ 	.word	0x00000001


	//----- nvinfo : EIATTR_CRS_STACK_SIZE
	.align		4
.L_1993:
        /*0088*/ 	.byte	0x04, 0x1e
        /*008a*/ 	.short	(.L_1995 - .L_1994)
.L_1994:
        /*008c*/ 	.word	0x00000000


	//----- nvinfo : EIATTR_CBANK_PARAM_SIZE
	.align		4
.L_1995:
        /*0090*/ 	.byte	0x03, 0x19
        /*0092*/ 	.short	0x0d40


	//----- nvinfo : EIATTR_PARAM_CBANK
	.align		4
        /*0094*/ 	.byte	0x04, 0x0a
        /*0096*/ 	.short	(.L_1997 - .L_1996)
	.align		4
.L_1996:
        /*0098*/ 	.word	index@(.nv.constant0._ZN2at6native63_GLOBAL__N__862fb238_30_ForeachBinaryOpScalarTensor_cu_64fe0ca525multi_tensor_apply_kernelINS1_18TensorListMetadataILi1EEENS1_27BinaryOpScalarTensorFunctorIlLi1ELi1ELi0EEEJSt4plusIlEPllEEEvT_T0_DpT1_)
        /*009c*/ 	.short	0x0210
        /*009e*/ 	.short	0x0d40


	//----- nvinfo : EIATTR_SW_WAR
	.align		4
.L_1997:
        /*00a0*/ 	.byte	0x04, 0x36
        /*00a2*/ 	.short	(.L_1999 - .L_1998)
.L_1998:
        /*00a4*/ 	.word	0x00000008
.L_1999:


//--------------------- .nv.info._ZN2at6native63_GLOBAL__N__862fb238_30_ForeachBinaryOpScalarTensor_cu_64fe0ca525multi_tensor_apply_kernelINS1_18TensorListMetadataILi1EEENS1_27BinaryOpScalarTensorFunctorIiLi1ELi1ELi0EEEJSt4plusIiEPiiEEEvT_T0_DpT1_ --------------------------
	.section	.nv.info._ZN2at6native63_GLOBAL__N__862fb238_30_ForeachBinaryOpScalarTensor_cu_64fe0ca525multi_tensor_apply_kernelINS1_18TensorListMetadataILi1EEENS1_27BinaryOpScalarTensorFunctorIiLi1ELi1ELi0EEEJSt4plusIiEPiiEEEvT_T0_DpT1_,"",@"SHT_CUDA_INFO"
	.sectionflags	@""
	.align	4


	//----- nvinfo : EIATTR_CUDA_API_VERSION
	.align		4
        /*0000*/ 	.byte	0x04, 0x37
        /*0002*/ 	.short	(.L_2001 - .L_2000)
.L_2000:
        /*0004*/ 	.word	0x00000082


	//----- nvinfo : EIATTR_KPARAM_INFO
	.align		4
.L_2001:
        /*0008*/ 	.byte	0x04, 0x17
        /*000a*/ 	.short	(.L_2003 - .L_2002)
.L_2002:
        /*000c*/ 	.word	0x00000000
        /*0010*/ 	.short	0x0004
        /*0012*/ 	.short	0x0d38
        /*0014*/ 	.byte	0x00, 0xf0, 0x11, 0x00


	//----- nvinfo : EIATTR_KPARAM_INFO
	.align		4
.L_2003:
        /*0018*/ 	.byte	0x04, 0x17
        /*001a*/ 	.short	(.L_2005 - .L_2004)
.L_2004:
        /*001c*/ 	.word	0x00000000
        /*0020*/ 	.short	0x0003
        /*0022*/ 	.short	0x0d30
        /*0024*/ 	.byte	0x00, 0xf0, 0x21, 0x00


	//----- nvinfo : EIATTR_KPARAM_INFO
	.align		4
.L_2005:
        /*0028*/ 	.byte	0x04, 0x17
        /*002a*/ 	.short	(.L_2007 - .L_2006)
.L_2006:
        /*002c*/ 	.word	0x00000000
        /*0030*/ 	.short	0x0002
        /*0032*/ 	.short	0x0d29
        /*0034*/ 	.byte	0x00, 0xf0, 0x05, 0x00


	//----- nvinfo : EIATTR_KPARAM_INFO
	.align		4
.L_2007:
        /*0038*/ 	.byte	0x04, 0x17
        /*003a*/ 	.short	(.L_2009 - .L_2008)
.L_2008:
        /*003c*/ 	.word	0x00000000
        /*0040*/ 	.short	0x0001
        /*0042*/ 	.short	0x0d28
        /*0044*/ 	.byte	0x00, 0xf0, 0x05, 0x00


	//----- nvinfo : EIATTR_KPARAM_INFO
	.align		4
.L_2009:
        /*0048*/ 	.byte	0x04, 0x17
        /*004a*/ 	.short	(.L_2011 - .L_2010)
.L_2010:
        /*004c*/ 	.word	0x00000000
        /*0050*/ 	.short	0x0000
        /*0052*/ 	.short	0x0000
        /*0054*/ 	.byte	0x00, 0xf0, 0xa1, 0x34


	//----- nvinfo : EIATTR_SPARSE_MMA_MASK
	.align		4
.L_2011:
        /*0058*/ 	.byte	0x03, 0x50
        /*005a*/ 	.short	0x0000


	//----- nvinfo : EIATTR_MAXREG_COUNT
	.align		4
        /*005c*/ 	.byte	0x03, 0x1b
        /*005e*/ 	.short	0x0080


	//----- nvinfo : EIATTR_MERCURY_ISA_VERSION
	.align		4
        /*0060*/ 	.byte	0x03, 0x5f
        /*0062*/ 	.short	0x0101


	//----- nvinfo : EIATTR_EXIT_INSTR_OFFSETS
	.align		4
        /*0064*/ 	.byte	0x04, 0x1c
        /*0066*/ 	.short	(.L_2013 - .L_2012)


	//   ....[0]....
.L_2012:
        /*0068*/ 	.word	0x00000140


	//   ....[1]....
        /*006c*/ 	.word	0x00000510


	//   ....[2]....
        /*0070*/ 	.word	0x00000570


	//   ....[3]....
        /*0074*/ 	.word	0x000006e0


	//----- nvinfo : EIATTR_MAX_THREADS
	.align		4
.L_2013:
        /*0078*/ 	.byte	0x04, 0x05
        /*007a*/ 	.short	(.L_2015 - .L_2014)
.L_2014:
        /*007c*/ 	.word	0x00000200
        /*0080*/ 	.word	0x00000001
        /*0084*/ 	.word	0x00000001


	//----- nvinfo : EIATTR_CRS_STACK_SIZE
	.align		4
.L_2015:
        /*0088*/ 	.byte	0x04, 0x1e
        /*008a*/ 	.short	(.L_2017 - .L_2016)
.L_2016:
        /*008c*/ 	.word	0x00000000


	//----- nvinfo : EIATTR_CBANK_PARAM_SIZE
	.align		4
.L_2017:
        /*0090*/ 	.byte	0x03, 0x19
        /*0092*/ 	.short	0x0d3c


	//----- nvinfo : EIATTR_PARAM_CBANK
	.align		4
        /*0094*/ 	.byte	0x04, 0x0a
        /*0096*/ 	.short	(.L_2019 - .L_2018)
	.align		4
.L_2018:
        /*0098*/ 	.word	index@(.nv.constant0._ZN2at6native63_GLOBAL__N__862fb238_30_ForeachBinaryOpScalarTensor_cu_64fe0ca525multi_tensor_apply_kernelINS1_18TensorListMetadataILi1EEENS1_27BinaryOpScalarTensorFunctorIiLi1ELi1ELi0EEEJSt4plusIiEPiiEEEvT_T0_DpT1_)
        /*009c*/ 	.short	0x0210
        /*009e*/ 	.short	0x0d3c


	//----- nvinfo : EIATTR_SW_WAR
	.align		4
.L_2019:
        /*00a0*/ 	.byte	0x04, 0x36
        /*00a2*/ 	.short	(.L_2021 - .L_2020)
.L_2020:
        /*00a4*/ 	.word	0x00000008
.L_2021:


//--------------------- .nv.info._ZN2at6native63_GLOBAL__N__862fb238_30_ForeachBinaryOpScalarTensor_cu_64fe0ca525multi_tensor_apply_kernelINS1_18TensorListMetadataILi1EEENS1_27BinaryOpScalarTensorFunctorIaLi1ELi1ELi0EEEJSt4plusIaEPaaEEEvT_T0_DpT1_ --------------------------
	.section	.nv.info._ZN2at6native63_GLOBAL__N__862fb238_30_ForeachBinaryOpScalarTensor_cu_64fe0ca525multi_tensor_apply_kernelINS1_18TensorListMetadataILi1EEENS1_27BinaryOpScalarTensorFunctorIaLi1ELi1ELi0EEEJSt4plusIaEPaaEEEvT_T0_DpT1_,"",@"SHT_CUDA_INFO"
	.sectionflags	@""
	.align	4


	//----- nvinfo : EIATTR_CUDA_API_VERSION
	.align		4
        /*0000*/ 	.byte	0x04, 0x37
        /*0002*/ 	.short	(.L_2023 - .L_2022)
.L_2022:
        /*0004*/ 	.word	0x00000082


	//----- nvinfo : EIATTR_KPARAM_INFO
	.align		4
.L_2023:
        /*0008*/ 	.byte	0x04, 0x17
        /*000a*/ 	.short	(.L_2025 - .L_2024)
.L_2024:
        /*000c*/ 	.word	0x00000000
        /*0010*/ 	.short	0x0004
        /*0012*/ 	.short	0x0d38
        /*0014*/ 	.byte	0x00, 0xf0, 0x05, 0x00


	//----- nvinfo : EIATTR_KPARAM_INFO
	.align		4
.L_2025:
        /*0018*/ 	.byte	0x04, 0x17
        /*001a*/ 	.short	(.L_2027 - .L_2026)
.L_2026:
        /*001c*/ 	.word	0x00000000
        /*0020*/ 	.short	0x0003
        /*0022*/ 	.short	0x0d30
        /*0024*/ 	.byte	0x00, 0xf0, 0x21, 0x00


	//----- nvinfo : EIATTR_KPARAM_INFO
	.align		4
.L_2027:
        /*0028*/ 	.byte	0x04, 0x17
        /*002a*/ 	.short	(.L_2029 - .L_2028)
.L_2028:
        /*002c*/ 	.word	0x00000000
        /*0030*/ 	.short	0x0002
        /*0032*/ 	.short	0x0d29
        /*0034*/ 	.byte	0x00, 0xf0, 0x05, 0x00


	//----- nvinfo : EIATTR_KPARAM_INFO
	.align		4
.L_2029:
        /*0038*/ 	.byte	0x04, 0x17
        /*003a*/ 	.short	(.L_2031 - .L_2030)
.L_2030:
        /*003c*/ 	.word	0x00000000
        /*0040*/ 	.short	0x0001
        /*0042*/ 	.short	0x0d28
        /*0044*/ 	.byte	0x00, 0xf0, 0x05, 0x00


	//----- nvinfo : EIATTR_KPARAM_INFO
	.align		4
.L_2031:
        /*0048*/ 	.byte	0x04, 0x17
        /*004a*/ 	.short	(.L_2033 - .L_2032)
.L_2032:
        /*004c*/ 	.word	0x00000000
        /*0050*/ 	.short	0x0000
        /*0052*/ 	.short	0x0000
        /*0054*/ 	.byte	0x00, 0xf0, 0xa1, 0x34


	//----- nvinfo : EIATTR_SPARSE_MMA_MASK
	.align		4
.L_2033:
        /*0058*/ 	.byte	0x03, 0x50
        /*005a*/ 	.short	0x0000


	//----- nvinfo : EIATTR_MAXREG_COUNT
	.align		4
        /*005c*/ 	.byte	0x03, 0x1b
        /*005e*/ 	.short	0x0080


	//----- nvinfo : EIATTR_MERCURY_ISA_VERSION
	.align		4
        /*0060*/ 	.byte	0x03, 0x5f
        /*0062*/ 	.short	0x0101


	//----- nvinfo : EIATTR_EXIT_INSTR_OFFSETS
	.align		4
        /*0064*/ 	.byte	0x04, 0x1c
        /*0066*/ 	.short	(.L_2035 - .L_2034)


	//   ....[0]....
.L_2034:
        /*0068*/ 	.word	0x00000130


	//   ....[1]....
        /*006c*/ 	.word	0x00000520


	//   ....[2]....
        /*0070*/ 	.word	0x00000580


	//   ....[3]....
        /*0074*/ 	.word	0x00000770


	//----- nvinfo : EIATTR_MAX_THREADS
	.align		4
.L_2035:
        /*0078*/ 	.byte	0x04, 0x05
        /*007a*/ 	.short	(.L_2037 - .L_2036)
.L_2036:
        /*007c*/ 	.word	0x00000200
        /*0080*/ 	.word	0x00000001
        /*0084*/ 	.word	0x00000001


	//----- nvinfo : EIATTR_CRS_STACK_SIZE
	.align		4
.L_2037:
        /*0088*/ 	.byte	0x04, 0x1e
        /*008a*/ 	.short	(.L_2039 - .L_2038)
.L_2038:
        /*008c*/ 	.word	0x00000000


	//----- nvinfo : EIATTR_CBANK_PARAM_SIZE
	.align		4
.L_2039:
        /*0090*/ 	.byte	0x03, 0x19
        /*0092*/ 	.short	0x0d39


	//----- nvinfo : EIATTR_PARAM_CBANK
	.align		4
        /*0094*/ 	.byte	0x04, 0x0a
        /*0096*/ 	.short	(.L_2041 - .L_2040)
	.align		4
.L_2040:
        /*0098*/ 	.word	index@(.nv.constant0._ZN2at6native63_GLOBAL__N__862fb238_30_ForeachBinaryOpScalarTensor_cu_64fe0ca525multi_tensor_apply_kernelINS1_18TensorListMetadataILi1EEENS1_27BinaryOpScalarTensorFunctorIaLi1ELi1ELi0EEEJSt4plusIaEPaaEEEvT_T0_DpT1_)
        /*009c*/ 	.short	0x0210
        /*009e*/ 	.short	0x0d39


	//----- nvinfo : EIATTR_SW_WAR
	.align		4
.L_2041:
        /*00a0*/ 	.byte	0x04, 0x36
        /*00a2*/ 	.short	(.L_2043 - .L_2042)
.L_2042:
        /*00a4*/ 	.word	0x00000008
.L_2043:


//--------------------- .nv.info._ZN2at6native63_GLOBAL__N__862fb238_30_ForeachBinaryOpScalarTensor_cu_64fe0ca525multi_tensor_apply_kernelINS1_18TensorListMetadataILi1EEENS1_27BinaryOpScalarTensorFunctorIhLi1ELi1ELi0EEEJSt4plusIhEPhhEEEvT_T0_DpT1_ --------------------------
	.section	.nv.info._ZN2at6native63_GLOBAL__N__862fb238_30_ForeachBinaryOpScalarTensor_cu_64fe0ca525multi_tensor_apply_kernelINS1_18TensorListMetadataILi1EEENS1_27BinaryOpScalarTensorFunctorIhLi1ELi1ELi0EEEJSt4plusIhEPhhEEEvT_T0_DpT1_,"",@"SHT_CUDA_INFO"
	.sectionflags	@""
	.align	4


	//----- nvinfo : EIATTR_CUDA_API_VERSION
	.align		4
        /*0000*/ 	.byte	0x04, 0x37
        /*0002*/ 	.short	(.L_2045 - .L_2044)
.L_2044:
        /*0004*/ 	.word	0x00000082


	//----- nvinfo : EIATTR_KPARAM_INFO
	.align		4
.L_2045:
        /*0008*/ 	.byte	0x04, 0x17
        /*000a*/ 	.short	(.L_2047 - .L_2046)
.L_2046:
        /*000c*/ 	.word	0x00000000
        /*0010*/ 	.short	0x0004
        /*0012*/ 	.short	0x0d38
        /*0014*/ 	.byte	0x00, 0xf0, 0x05, 0x00


	//----- nvinfo : EIATTR_KPARAM_INFO
	.align		4
.L_2047:
        /*0018*/ 	.byte	0x04, 0x17
        /*001a*/ 	.short	(.L_2049 - .L_2048)
.L_2048:
        /*001c*/ 	.word	0x00000000
        /*0020*/ 	.short	0x0003
        /*0022*/ 	.short	0x0d30
        /*0024*/ 	.byte	0x00, 0xf0, 0x21, 0x00


	//----- nvinfo : EIATTR_KPARAM_INFO
	.align		4
.L_2049:
        /*0028*/ 	.byte	0x04, 0x17
        /*002a*/ 	.short	(.L_2051 - .L_2050)
.L_2050:
        /*002c*/ 	.word	0x00000000
        /*0030*/ 	.short	0x0002
        /*0032*/ 	.short	0x0d29
        /*0034*/ 	.byte	0x00, 0xf0, 0x05, 0x00


	//----- nvinfo : EIATTR_KPARAM_INFO
	.align		4
.L_2051:
        /*0038*/ 	.byte	0x04, 0x17
        /*003a*/ 	.short	(.L_2053 - .L_2052)
.L_2052:
        /*003c*/ 	.word	0x00000000
        /*0040*/ 	.short	0x0001
        /*0042*/ 	.short	0x0d28
        /*0044*/ 	.byte	0x00, 0xf0, 0x05, 0x00


	//----- nvinfo : EIATTR_KPARAM_INFO
	.align		4
.L_2053:
        /*0048*/ 	.byte	0x04, 0x17
        /*004a*/ 	.short	(.L_2055 - .L_2054)
.L_2054:
        /*004c*/ 	.word	0x00000000
        /*0050*/ 	.short	0x0000
        /*0052*/ 	.short	0x0000
        /*0054*/ 	.byte	0x00, 0xf0, 0xa1, 0x34


	//----- nvinfo : EIATTR_SPARSE_MMA_MASK
	.align		4
.L_2055:
        /*0058*/ 	.byte	0x03, 0x50
        /*005a*/ 	.short	0x0000


	//----- nvinfo : EIATTR_MAXREG_COUNT
	.align		4
        /*005c*/ 	.byte	0x03, 0x1b
        /*005e*/ 	.short	0x0080


	//----- nvinfo : EIATTR_MERCURY_ISA_VERSION
	.align		4
        /*0060*/ 	.byte	0x03, 0x5f
        /*0062*/ 	.short	0x0101


	//----- nvinfo : EIATTR_EXIT_INSTR_OFFSETS
	.align		4
        /*0064*/ 	.byte	0x04, 0x1c
        /*0066*/ 	.short	(.L_2057 - .L_2056)


	//   ....[0]....
.L_2056:
        /*0068*/ 	.word	0x00000140


	//   ....[1]....
        /*006c*/ 	.word	0x00000520


	//   ....[2]....
        /*0070*/ 	.word	0x00000580


	//   ....[3]....
        /*0074*/ 	.word	0x00000760


	//----- nvinfo : EIATTR_MAX_THREADS
	.align		4
.L_2057:
        /*0078*/ 	.byte	0x04, 0x05
        /*007a*/ 	.short	(.L_2059 - .L_2058)
.L_2058:
        /*007c*/ 	.word	0x00000200
        /*0080*/ 	.word	0x00000001
        /*0084*/ 	.word	0x00000001


	//----- nvinfo : EIATTR_CRS_STACK_SIZE
	.align		4
.L_2059:
        /*0088*/ 	.byte	0x04, 0x1e
        /*008a*/ 	.short	(.L_2061 - .L_2060)
.L_2060:
        /*008c*/ 	.word	0x00000000


	//----- nvinfo : EIATTR_CBANK_PARAM_SIZE
	.align		4
.L_2061:
        /*0090*/ 	.byte	0x03, 0x19
        /*0092*/ 	.short	0x0d39


	//----- nvinfo : EIATTR_PARAM_CBANK
	.align		4
        /*0094*/ 	.byte	0x04, 0x0a
        /*0096*/ 	.short	(.L_2063 - .L_2062)
	.align		4
.L_2062:
        /*0098*/ 	.word	index@(.nv.constant0._ZN2at6native63_GLOBAL__N__862fb238_30_ForeachBinaryOpScalarTensor_cu_64fe0ca525multi_tensor_apply_kernelINS1_18TensorListMetadataILi1EEENS1_27BinaryOpScalarTensorFunctorIhLi1ELi1ELi0EEEJSt4plusIhEPhhEEEvT_T0_DpT1_)
        /*009c*/ 	.short	0x0210
        /*009e*/ 	.short	0x0d39


	//----- nvinfo : EIATTR_SW_WAR
	.align		4
.L_2063:
        /*00a0*/ 	.byte	0x04, 0x36
        /*00a2*/ 	.short	(.L_2065 - .L_2064)
.L_2064:
        /*00a4*/ 	.word	0x00000008
.L_2065:


//--------------------- .nv.callgraph             --------------------------
	.section	.nv.callgraph,"",@"SHT_CUDA_CALLGRAPH"
	.align	4
	.sectionentsize	8
	.align		4
        /*0000*/ 	.word	0x00000000
	.align		4
        /*0004*/ 	.word	0xffffffff
	.align		4
        /*0008*/ 	.word	0x00000000
	.align		4
        /*000c*/ 	.word	0xfffffffe
	.align		4
        /*0010*/ 	.word	0x00000000
	.align		4
        /*0014*/ 	.word	0xfffffffd
	.align		4
        /*0018*/ 	.word	0x00000000
	.align		4
        /*001c*/ 	.word	0xfffffffc


//--------------------- .nv.constant4             --------------------------
	.section	.nv.constant4,"a",@progbits
	.align	8
	.align		8
.nv.constant4:
        /*0000*/ 	.dword	_ZN61_INTERNAL_862fb238_30_ForeachBinaryOpScalarTensor_cu_64fe0ca54cuda3std3__45__cpo5beginE
	.align		8
        /*0008*/ 	.dword	_ZN61_INTERNAL_862fb238_30_ForeachBinaryOpScalarTensor_cu_64fe0ca54cuda3std3__45__cpo3endE
	.align		8
        /*0010*/ 	.dword	_ZN61_INTERNAL_862fb238_30_ForeachBinaryOpScalarTensor_cu_64fe0ca54cuda3std3__45__cpo6cbeginE
	.align		8
        /*0018*/ 	.dword	_ZN61_INTERNAL_862fb238_30_ForeachBinaryOpScalarTensor_cu_64fe0ca54cuda3std3__45__cpo4cendE
	.align		8
        /*0020*/ 	.dword	_ZN61_INTERNAL_862fb238_30_ForeachBinaryOpScalarTensor_cu_64fe0ca54cuda3std3__45__cpo6rbeginE
	.align		8
        /*0028*/ 	.dword	_ZN61_INTERNAL_862fb238_30_ForeachBinaryOpScalarTensor_cu_64fe0ca54cuda3std3__45__cpo4rendE
	.align		8
        /*0030*/ 	.dword	_ZN61_INTERNAL_862fb238_30_ForeachBinaryOpScalarTensor_cu_64fe0ca54cuda3std3__45__cpo7crbeginE
	.align		8
        /*0038*/ 	.dword	_ZN61_INTERNAL_862fb238_30_ForeachBinaryOpScalarTensor_cu_64fe0ca54cuda3std3__45__cpo5crendE
	.align		8
        /*0040*/ 	.dword	_ZN61_INTERNAL_862fb238_30_ForeachBinaryOpScalarTensor_cu_64fe0ca54cuda3std3__463_GLOBAL__N__862fb238_30_ForeachBinaryOpScalarTensor_cu_64fe0ca56ignoreE
	.align		8
        /*0048*/ 	.dword	_ZN61_INTERNAL_862fb238_30_ForeachBinaryOpScalarTensor_cu_64fe0ca54cuda3std3__419piecewise_constructE
	.align		8
        /*0050*/ 	.dword	_ZN61_INTERNAL_862fb238_30_ForeachBinaryOpScalarTensor_cu_64fe0ca54cuda3std3__48in_placeE
	.align		8
        /*0058*/ 	.dword	_ZN61_INTERNAL_862fb238_30_ForeachBinaryOpScalarTensor_cu_64fe0ca54cuda3std3__420unreachable_sentinelE
	.align		8
        /*0060*/ 	.dword	_ZN61_INTERNAL_862fb238_30_ForeachBinaryOpScalarTensor_cu_64fe0ca54cuda3std6ranges3__45__cpo4swapE
	.align		8
        /*0068*/ 	.dword	_ZN61_INTERNAL_862fb238_30_ForeachBinaryOpScalarTensor_cu_64fe0ca54cuda3std6ranges3__45__cpo9iter_moveE
	.align		8
        /*0070*/ 	.dword	_ZN61_INTERNAL_862fb238_30_ForeachBinaryOpScalarTensor_cu_64fe0ca54cuda3std6ranges3__45__cpo5beginE
	.align		8
        /*0078*/ 	.dword	_ZN61_INTERNAL_862fb238_30_ForeachBinaryOpScalarTensor_cu_64fe0ca54cuda3std6ranges3__45__cpo3endE
	.align		8
        /*0080*/ 	.dword	_ZN61_INTERNAL_862fb238_30_ForeachBinaryOpScalarTensor_cu_64fe0ca54cuda3std6ranges3__45__cpo6cbeginE
	.align		8
        /*0088*/ 	.dword	_ZN61_INTERNAL_862fb238_30_ForeachBinaryOpScalarTensor_cu_64fe0ca54cuda3std6ranges3__45__cpo4cendE
	.align		8
        /*0090*/ 	.dword	_ZN61_INTERNAL_862fb238_30_ForeachBinaryOpScalarTensor_cu_64fe0ca54cuda3std6ranges3__45__cpo7advanceE
	.align		8
        /*0098*/ 	.dword	_ZN61_INTERNAL_862fb238_30_ForeachBinaryOpScalarTensor_cu_64fe0ca54cuda3std6ranges3__45__cpo9iter_swapE
	.align		8
        /*00a0*/ 	.dword	_ZN61_INTERNAL_862fb238_30_ForeachBinaryOpScalarTensor_cu_64fe0ca54cuda3std6ranges3__45__cpo4nextE
	.align		8
        /*00a8*/ 	.dword	_ZN61_INTERNAL_862fb238_30_ForeachBinaryOpScalarTensor_cu_64fe0ca54cuda3std6ranges3__45__cpo4prevE
	.align		8
        /*00b0*/ 	.dword	_ZN61_INTERNAL_862fb238_30_ForeachBinaryOpScalarTensor_cu_64fe0ca54cuda3std6ranges3__45__cpo4dataE
	.align		8
        /*00b8*/ 	.dword	_ZN61_INTERNAL_862fb238_30_ForeachBinaryOpScalarTensor_cu_64fe0ca54cuda3std6ranges3__45__cpo5cdataE
	.align		8
        /*00c0*/ 	.dword	_ZN61_INTERNAL_862fb238_30_ForeachBinaryOpScalarTensor_cu_64fe0ca54cuda3std6ranges3__45__cpo4sizeE
	.align		8
        /*00c8*/ 	.dword	_ZN61_INTERNAL_862fb238_30_ForeachBinaryOpScalarTensor_cu_64fe0ca54cuda3std6ranges3__45__cpo5ssizeE
	.align		8
        /*00d0*/ 	.dword	_ZN61_INTERNAL_862fb238_30_ForeachBinaryOpScalarTensor_cu_64fe0ca54cuda3std6ranges3__45__cpo8distanceE
	.align		8
        /*00d8*/ 	.dword	_ZN61_INTERNAL_862fb238_30_ForeachBinaryOpScalarTensor_cu_64fe0ca56thrust23THRUST_300001_SM_900_NS6system6detail10sequential3seqE


//--------------------- .text._ZN2at6native63_GLOBAL__N__862fb238_30_ForeachBinaryOpScalarTensor_cu_64fe0ca525multi_tensor_apply_kernelINS1_18TensorListMetadataILi2EEENS1_27BinaryOpScalarTensorFunctorIN3c108BFloat16ELi2ELi1ELi1EEEJSt7dividesIfEPS7_fEEEvT_T0_DpT1_ --------------------------
	.section	.text._ZN2at6native63_GLOBAL__N__862fb238_30_ForeachBinaryOpScalarTensor_cu_64fe0ca525multi_tensor_apply_kernelINS1_18TensorListMetadataILi2EEENS1_27BinaryOpScalarTensorFunctorIN3c108BFloat16ELi2ELi1ELi1EEEJSt7dividesIfEPS7_fEEEvT_T0_DpT1_,"ax",@progbits
	.align	128
.text._ZN2at6native63_GLOBAL__N__862fb238_30_ForeachBinaryOpScalarTensor_cu_64fe0ca525multi_tensor_apply_kernelINS1_18TensorListMetadataILi2EEENS1_27BinaryOpScalarTensorFunctorIN3c108BFloat16ELi2ELi1ELi1EEEJSt7dividesIfEPS7_fEEEvT_T0_DpT1_:
        .type           _ZN2at6native63_GLOBAL__N__862fb238_30_ForeachBinaryOpScalarTensor_cu_64fe0ca525multi_tensor_apply_kernelINS1_18TensorListMetadataILi2EEENS1_27BinaryOpScalarTensorFunctorIN3c108BFloat16ELi2ELi1ELi1EEEJSt7dividesIfEPS7_fEEEvT_T0_DpT1_,@function
        .size           _ZN2at6native63_GLOBAL__N__862fb238_30_ForeachBinaryOpScalarTensor_cu_64fe0ca525multi_tensor_apply_kernelINS1_18TensorListMetadataILi2EEENS1_27BinaryOpScalarTensorFunctorIN3c108BFloat16ELi2ELi1ELi1EEEJSt7dividesIfEPS7_fEEEvT_T0_DpT1_,(.L_x_508 - _ZN2at6native63_GLOBAL__N__862fb238_30_ForeachBinaryOpScalarTensor_cu_64fe0ca525multi_tensor_apply_kernelINS1_18TensorListMetadataILi2EEENS1_27BinaryOpScalarTensorFunctorIN3c108BFloat16ELi2ELi1ELi1EEEJSt7dividesIfEPS7_fEEEvT_T0_DpT1_)
        .other          _ZN2at6native63_GLOBAL__N__862fb238_30_ForeachBinaryOpScalarTensor_cu_64fe0ca525multi_tensor_apply_kernelINS1_18TensorListMetadataILi2EEENS1_27BinaryOpScalarTensorFunctorIN3c108BFloat16ELi2ELi1ELi1EEEJSt7dividesIfEPS7_fEEEvT_T0_DpT1_,@"STO_CUDA_ENTRY STV_DEFAULT"
_ZN2at6native63_GLOBAL__N__862fb238_30_ForeachBinaryOpScalarTensor_cu_64fe0ca525multi_tensor_apply_kernelINS1_18TensorListMetadataILi2EEENS1_27BinaryOpScalarTensorFunctorIN3c108BFloat16ELi2ELi1ELi1EEEJSt7dividesIfEPS7_fEEEvT_T0_DpT1_:
[----:B------:R-:W-:Y:S01]  /*0000*/  LDC R1, c[0x0][0x28] ;  /* 0x00000a00ff017b82 */ /* 0x000fe20000000800 */
[----:B------:R-:W0:Y:S01]  /*0010*/  S2R R8, SR_CTAID.X ;  /* 0x0000000000087919 */ /* 0x000e220000002500 */
[----:B------:R-:W-:Y:S01]  /*0020*/  IMAD.MOV.U32 R7, RZ, RZ, 0x740 ;  /* 0x00000740ff077424 */ /* 0x000fe200078e00ff */
[----:B------:R-:W-:-:S05]  /*0030*/  ULDC.64 UR4, c[0x0][0x208] ;  /* 0x0000820000047ab9 */ /* 0x000fca0000000a00 */
[----:B0-----:R-:W0:Y:S01]  /*0040*/  LDC.U8 R0, c[0x0][R8+0x810] ;  /* 0x0002040008007b82 */ /* 0x001e220000000000 */
[----:B------:R-:W-:-:S07]  /*0050*/  IMAD R7, R8, 0x4, R7 ;  /* 0x0000000408077824 */ /* 0x000fce00078e0207 */
[----:B------:R-:W1:Y:S01]  /*0060*/  LDC R7, c[0x0][R7+0x210] ;  /* 0x0000840007077b82 */ /* 0x000e620000000800 */
[----:B0-----:R-:W-:-:S07]  /*0070*/  IMAD.SHL.U32 R6, R0, 0x8, RZ ;  /* 0x0000000800067824 */ /* 0x001fce00078e00ff */
[----:B------:R-:W0:Y:S01]  /*0080*/  LDC.64 R12, c[0x0][R6+0x210] ;  /* 0x00008400060c7b82 */ /* 0x000e220000000a00 */
[----:B-1----:R-:W-:-:S07]  /*0090*/  IMAD.WIDE R2, R7, 0x10000, RZ ;  /* 0x0001000007027825 */ /* 0x002fce00078e02ff */
[----:B------:R-:W1:Y:S08]  /*00a0*/  LDC.64 R14, c[0x0][R6+0x410] ;  /* 0x00010400060e7b82 */ /* 0x000e700000000a00 */
[----:B------:R-:W2:Y:S01]  /*00b0*/  LDC.64 R4, c[0x0][R6+0x610] ;  /* 0x0001840006047b82 */ /* 0x000ea20000000a00 */
[----:B0-----:R-:W-:-:S04]  /*00c0*/  IMAD.WIDE R12, R7, 0x20000, R12 ;  /* 0x00020000070c7825 */ /* 0x001fc800078e020c */
[----:B-1----:R-:W-:-:S03]  /*00d0*/  IMAD.WIDE R14, R7, 0x20000, R14 ;  /* 0x00020000070e7825 */ /* 0x002fc600078e020e */
[----:B------:R-:W-:Y:S02]  /*00e0*/  LOP3.LUT R9, R14, 0x7, R12, 0xc8, !PT ;  /* 0x000000070e097812 */ /* 0x000fe400078ec80c */
[----:B--2---:R-:W-:-:S04]  /*00f0*/  IADD3 R0, P1, -R2, R4, RZ ;  /* 0x0000000402007210 */ /* 0x004fc80007f3e1ff */
[----:B------:R-:W-:Y:S01]  /*0100*/  LOP3.LUT P0, RZ, R9, 0x3, R0, 0xf8, !PT ;  /* 0x0000000309ff7812 */ /* 0x000fe2000780f800 */
[----:B------:R-:W-:-:S03]  /*0110*/  IMAD.X R2, R5, 0x1, ~R3, P1 ;  /* 0x0000000105027824 */ /* 0x000fc600008e0e03 */
[----:B------:R-:W-:-:S13]  /*0120*/  LOP3.LUT P0, RZ, RZ, RZ, RZ, 0xfc, P0 ;  /* 0x000000ffffff7212 */ /* 0x000fda000000fcff */
[----:B------:R-:W-:Y:S05]  /*0130*/  @!P0 BRA `(.L_x_0) ;  /* 0x00000004005c8947 */ /* 0x000fea0003800000 */
[----:B------:R-:W-:-:S04]  /*0140*/  ISETP.GE.U32.AND P0, PT, R0, 0x1, PT ;  /* 0x000000010000780c */ /* 0x000fc80003f06070 */
[----:B------:R-:W-:-:S13]  /*0150*/  ISETP.GE.AND.EX P0, PT, R2, RZ, PT, P0 ;  /* 0x000000ff0200720c */ /* 0x000fda0003f06300 */
[----:B------:R-:W-:Y:S05]  /*0160*/  @!P0 EXIT ;  /* 0x000000000000894d */ /* 0x000fea0003800000 */
[----:B------:R-:W0:Y:S01]  /*0170*/  S2R R3, SR_TID.X ;  /* 0x0000000000037919 */ /* 0x000e220000002100 */
[----:B------:R-:W1:Y:S01]  /*0180*/  LDC R4, c[0x0][RZ] ;  /* 0x00000000ff047b82 */ /* 0x000e620000000800 */
[----:B------:R-:W-:Y:S01]  /*0190*/  IMAD.MOV.U32 R6, RZ, RZ, RZ ;  /* 0x000000ffff067224 */ /* 0x000fe200078e00ff */
[----:B------:R-:W-:Y:S01]  /*01a0*/  ULDC UR6, c[0x0][0xe68] ;  /* 0x00039a0000067ab9 */ /* 0x000fe20000000800 */
[----:B------:R-:W-:-:S07]  /*01b0*/  IMAD.MOV.U32 R9, RZ, RZ, RZ ;  /* 0x000000ffff097224 */ /* 0x000fce00078e00ff */
.L_x_1:
[----:B------:R-:W2:Y:S01]  /*01c0*/  LDC.64 R18, c[0x0][0xe60] ;  /* 0x00039800ff127b82 */ /* 0x000ea20000000a00 */
[----:B0-----:R-:W-:Y:S01]  /*01d0*/  IADD3 R11, P0, R3, R6, RZ ;  /* 0x00000006030b7210 */ /* 0x001fe20007f1e0ff */
[----:B-1----:R-:W-:-:S03]  /*01e0*/  IMAD R8, R4, 0x3, RZ ;  /* 0x0000000304087824 */ /* 0x002fc600078e02ff */
[C---:B------:R-:W-:Y:S01]  /*01f0*/  ISETP.GE.U32.AND P1, PT, R11.reuse, 0x10000, PT ;  /* 0x000100000b00780c */ /* 0x040fe20003f26070 */
[----:B------:R-:W-:Y:S01]  /*0200*/  IMAD.X R5, RZ, RZ, R9, P0 ;  /* 0x000000ffff057224 */ /* 0x000fe200000e0609 */
[CC--:B------:R-:W-:Y:S02]  /*0210*/  IADD3 R21, P3, R4.reuse, R11.reuse, RZ ;  /* 0x0000000b04157210 */ /* 0x0c0fe40007f7e0ff */
[----:B------:R-:W-:Y:S02]  /*0220*/  ISETP.LT.U32.AND P0, PT, R11, R0, PT ;  /* 0x000000000b00720c */ /* 0x000fe40003f01070 */
[C---:B------:R-:W-:Y:S01]  /*0230*/  ISETP.GE.U32.AND.EX P1, PT, R5.reuse, RZ, PT, P1 ;  /* 0x000000ff0500720c */ /* 0x040fe20003f26110 */
[----:B------:R-:W-:Y:S01]  /*0240*/  IMAD.X R7, RZ, RZ, R5, P3 ;  /* 0x000000ffff077224 */ /* 0x000fe200018e0605 */
[----:B------:R-:W-:Y:S02]  /*0250*/  LEA R29, P4, R4, R11, 0x1 ;  /* 0x0000000b041d7211 */ /* 0x000fe400078808ff */
[----:B------:R-:W-:-:S02]  /*0260*/  ISETP.LT.AND.EX P1, PT, R5, R2, !P1, P0 ;  /* 0x000000020500720c */ /* 0x000fc40004f21300 */
[----:B------:R-:W-:Y:S01]  /*0270*/  ISETP.GE.U32.AND P2, PT, R21, 0x10000, PT ;  /* 0x000100001500780c */ /* 0x000fe20003f46070 */
[----:B------:R-:W-:Y:S01]  /*0280*/  IMAD.X R27, RZ, RZ, R5, P4 ;  /* 0x000000ffff1b7224 */ /* 0x000fe200020e0605 */
[----:B------:R-:W-:Y:S02]  /*0290*/  ISETP.GE.U32.AND P3, PT, R29, 0x10000, PT ;  /* 0x000100001d00780c */ /* 0x000fe40003f66070 */
[-C--:B------:R-:W-:Y:S02]  /*02a0*/  ISETP.LT.U32.AND P0, PT, R21, R0.reuse, PT ;  /* 0x000000001500720c */ /* 0x080fe40003f01070 */
[----:B------:R-:W-:Y:S01]  /*02b0*/  ISETP.GE.U32.AND.EX P2, PT, R7, RZ, PT, P2 ;  /* 0x000000ff0700720c */ /* 0x000fe20003f46120 */
[----:B--2---:R0:W2:Y:S01]  /*02c0*/  LDG.E.U16 R10, desc[UR4][R18.64] ;  /* 0x00000004120a7981 */ /* 0x0040a2000c1e1500 */
[----:B------:R-:W-:Y:S02]  /*02d0*/  IADD3 R25, P5, R8, R11, RZ ;  /* 0x0000000b08197210 */ /* 0x000fe40007fbe0ff */
[----:B------:R-:W-:-:S02]  /*02e0*/  ISETP.LT.U32.AND P4, PT, R29, R0, PT ;  /* 0x000000001d00720c */ /* 0x000fc40003f81070 */
[----:B------:R-:W-:Y:S01]  /*02f0*/  ISETP.GE.U32.AND.EX P3, PT, R27, RZ, PT, P3 ;  /* 0x000000ff1b00720c */ /* 0x000fe20003f66130 */
[----:B------:R-:W-:Y:S01]  /*0300*/  IMAD.X R23, RZ, RZ, R5, P5 ;  /* 0x000000ffff177224 */ /* 0x000fe200028e0605 */
[-C--:B------:R-:W-:Y:S02]  /*0310*/  ISETP.LT.AND.EX P0, PT, R7, R2.reuse, !P2, P0 ;  /* 0x000000020700720c */ /* 0x080fe40005701300 */
[----:B------:R-:W-:Y:S02]  /*0320*/  ISETP.LT.AND.EX P4, PT, R27, R2, !P3, P4 ;  /* 0x000000021b00720c */ /* 0x000fe40005f81340 */
[----:B------:R-:W-:Y:S02]  /*0330*/  ISETP.GE.U32.AND P2, PT, R25, 0x10000, PT ;  /* 0x000100001900780c */ /* 0x000fe40003f46070 */
[----:B------:R-:W-:Y:S02]  /*0340*/  @P1 LEA R16, P5, R11, R12, 0x1 ;  /* 0x0000000c0b101211 */ /* 0x000fe400078a08ff */
[----:B------:R-:W-:-:S02]  /*0350*/  ISETP.LT.U32.AND P3, PT, R25, R0, PT ;  /* 0x000000001900720c */ /* 0x000fc40003f61070 */
[----:B------:R-:W-:Y:S02]  /*0360*/  ISETP.GE.U32.AND.EX P2, PT, R23, RZ, PT, P2 ;  /* 0x000000ff1700720c */ /* 0x000fe40003f46120 */
[----:B------:R-:W-:Y:S02]  /*0370*/  PRMT R8, RZ, 0x7610, R8 ;  /* 0x00007610ff087816 */ /* 0x000fe40000000008 */
[----:B------:R-:W-:Y:S02]  /*0380*/  @P1 LEA.HI.X R17, R11, R13, R5, 0x1, P5 ;  /* 0x0000000d0b111211 */ /* 0x000fe400028f0c05 */
[----:B------:R-:W-:Y:S02]  /*0390*/  ISETP.LT.AND.EX P2, PT, R23, R2, !P2, P3 ;  /* 0x000000021700720c */ /* 0x000fe40005741330 */
[----:B0-----:R-:W-:Y:S01]  /*03a0*/  @P0 LEA R18, P5, R21, R12, 0x1 ;  /* 0x0000000c15120211 */ /* 0x001fe200078a08ff */
[----:B------:R0:W3:Y:S01]  /*03b0*/  @P1 LDG.E.U16 R8, desc[UR4][R16.64] ;  /* 0x0000000410081981 */ /* 0x0000e2000c1e1500 */
[----:B------:R-:W-:-:S02]  /*03c0*/  PRMT R24, RZ, 0x7610, R24 ;  /* 0x00007610ff187816 */ /* 0x000fc40000000018 */
[----:B------:R-:W-:Y:S02]  /*03d0*/  @P0 LEA.HI.X R19, R21, R13, R7, 0x1, P5 ;  /* 0x0000000d15130211 */ /* 0x000fe400028f0c07 */
[----:B------:R-:W-:-:S03]  /*03e0*/  PRMT R22, RZ, 0x7610, R22 ;  /* 0x00007610ff167816 */ /* 0x000fc60000000016 */
[----:B------:R1:W4:Y:S01]  /*03f0*/  @P0 LDG.E.U16 R24, desc[UR4][R18.64] ;  /* 0x0000000412180981 */ /* 0x000322000c1e1500 */
[----:B0-----:R-:W-:-:S04]  /*0400*/  @P4 LEA R16, P3, R29, R12, 0x1 ;  /* 0x0000000c1d104211 */ /* 0x001fc800078608ff */
[----:B------:R-:W-:Y:S02]  /*0410*/  @P4 LEA.HI.X R17, R29, R13, R27, 0x1, P3 ;  /* 0x0000000d1d114211 */ /* 0x000fe400018f0c1b */
[----:B-1----:R-:W-:-:S03]  /*0420*/  @P2 LEA R18, P3, R25, R12, 0x1 ;  /* 0x0000000c19122211 */ /* 0x002fc600078608ff */
[----:B------:R-:W5:Y:S01]  /*0430*/  @P4 LDG.E.U16 R22, desc[UR4][R16.64] ;  /* 0x0000000410164981 */ /* 0x000f62000c1e1500 */
[----:B------:R-:W-:Y:S02]  /*0440*/  PRMT R26, RZ, 0x7610, R26 ;  /* 0x00007610ff1a7816 */ /* 0x000fe4000000001a */
[----:B------:R-:W-:-:S05]  /*0450*/  @P2 LEA.HI.X R19, R25, R13, R23, 0x1, P3 ;  /* 0x0000000d19132211 */ /* 0x000fca00018f0c17 */
[----:B------:R0:W5:Y:S01]  /*0460*/  @P2 LDG.E.U16 R26, desc[UR4][R18.64] ;  /* 0x00000004121a2981 */ /* 0x000162000c1e1500 */
[----:B------:R-:W-:-:S04]  /*0470*/  @P0 LEA R20, P3, R21, R14, 0x1 ;  /* 0x0000000e15140211 */ /* 0x000fc800078608ff */
[----:B------:R-:W-:Y:S02]  /*0480*/  @P0 LEA.HI.X R21, R21, R15, R7, 0x1, P3 ;  /* 0x0000000f15150211 */ /* 0x000fe400018f0c07 */
[----:B0-----:R-:W-:-:S04]  /*0490*/  @P2 LEA R18, P3, R25, R14, 0x1 ;  /* 0x0000000e19122211 */ /* 0x001fc800078608ff */
[----:B------:R-:W-:Y:S01]  /*04a0*/  @P2 LEA.HI.X R19, R25, R15, R23, 0x1, P3 ;  /* 0x0000000f19132211 */ /* 0x000fe200018f0c17 */
[----:B--2---:R-:W-:-:S04]  /*04b0*/  IMAD.U32 R10, R10, 0x10000, RZ ;  /* 0x000100000a0a7824 */ /* 0x004fc800078e00ff */
[----:B------:R-:W-:-:S06]  /*04c0*/  FMUL.FTZ R28, R10, UR6 ;  /* 0x000000060a1c7c20 */ /* 0x000fcc0008410000 */
[----:B------:R-:W0:Y:S01]  /*04d0*/  MUFU.RCP R28, R28 ;  /* 0x0000001c001c7308 */ /* 0x000e220000001000 */
[----:B------:R-:W-:-:S04]  /*04e0*/  @P1 LEA R10, P5, R11, R14, 0x1 ;  /* 0x0000000e0b0a1211 */ /* 0x000fc800078a08ff */
[----:B------:R-:W-:Y:S02]  /*04f0*/  @P1 LEA.HI.X R11, R11, R15, R5, 0x1, P5 ;  /* 0x0000000f0b0b1211 */ /* 0x000fe400028f0c05 */
[----:B------:R-:W-:Y:S01]  /*0500*/  @P4 LEA R16, P5, R29, R14, 0x1 ;  /* 0x0000000e1d104211 */ /* 0x000fe200078a08ff */
[----:B---3--:R-:W-:-:S04]  /*0510*/  IMAD.U32 R8, R8, 0x10000, RZ ;  /* 0x0001000008087824 */ /* 0x008fc800078e00ff */
[----:B0-----:R-:W-:Y:S01]  /*0520*/  FMUL.FTZ R8, R8, R28 ;  /* 0x0000001c08087220 */ /* 0x001fe20000410000 */
[----:B----4-:R-:W-:-:S04]  /*0530*/  IMAD.U32 R5, R24, 0x10000, RZ ;  /* 0x0001000018057824 */ /* 0x010fc800078e00ff */
[----:B------:R-:W-:Y:S01]  /*0540*/  FMUL.FTZ R5, R5, R28 ;  /* 0x0000001c05057220 */ /* 0x000fe20000410000 */
[----:B-----5:R-:W-:Y:S01]  /*0550*/  IMAD.U32 R7, R22, 0x10000, RZ ;  /* 0x0001000016077824 */ /* 0x020fe200078e00ff */
[----:B------:R-:W-:-:S03]  /*0560*/  F2FP.BF16.F32.PACK_AB R8, RZ, R8 ;  /* 0x00000008ff08723e */ /* 0x000fc600000010ff */
[-C--:B------:R-:W-:Y:S01]  /*0570*/  FMUL.FTZ R7, R7, R28.reuse ;  /* 0x0000001c07077220 */ /* 0x080fe20000410000 */
[----:B------:R-:W-:Y:S02]  /*0580*/  @P4 LEA.HI.X R17, R29, R15, R27, 0x1, P5 ;  /* 0x0000000f1d114211 */ /* 0x000fe400028f0c1b */
[----:B------:R-:W-:Y:S01]  /*0590*/  F2FP.BF16.F32.PACK_AB R5, RZ, R5 ;  /* 0x00000005ff05723e */ /* 0x000fe200000010ff */
[----:B------:R-:W-:Y:S01]  /*05a0*/  IMAD.U32 R27, R26, 0x10000, RZ ;  /* 0x000100001a1b7824 */ /* 0x000fe200078e00ff */
[----:B------:R-:W-:Y:S01]  /*05b0*/  F2FP.BF16.F32.PACK_AB R7, RZ, R7 ;  /* 0x00000007ff07723e */ /* 0x000fe200000010ff */
[----:B------:R-:W-:Y:S02]  /*05c0*/  @P1 STG.E.U16 desc[UR4][R10.64], R8 ;  /* 0x000000080a001986 */ /* 0x000fe4000c101504 */
[----:B------:R-:W-:Y:S02]  /*05d0*/  FMUL.FTZ R27, R27, R28 ;  /* 0x0000001c1b1b7220 */ /* 0x000fe40000410000 */
[----:B------:R-:W-:Y:S04]  /*05e0*/  @P0 STG.E.U16 desc[UR4][R20.64], R5 ;  /* 0x0000000514000986 */ /* 0x000fe8000c101504 */
[----:B------:R0:W-:Y:S01]  /*05f0*/  @P4 STG.E.U16 desc[UR4][R16.64], R7 ;  /* 0x0000000710004986 */ /* 0x0001e2000c101504 */
[----:B------:R-:W-:Y:S01]  /*0600*/  F2FP.BF16.F32.PACK_AB R27, RZ, R27 ;  /* 0x0000001bff1b723e */ /* 0x000fe200000010ff */
[----:B0-----:R-:W-:-:S02]  /*0610*/  IMAD.MOV.U32 R7, RZ, RZ, R9 ;  /* 0x000000ffff077224 */ /* 0x001fc400078e0009 */
[----:B------:R-:W-:Y:S02]  /*0620*/  IMAD.WIDE.U32 R6, R4, 0x4, R6 ;  /* 0x0000000404067825 */ /* 0x000fe400078e0006 */
[----:B------:R2:W-:Y:S01]  /*0630*/  @P2 STG.E.U16 desc[UR4][R18.64], R27 ;  /* 0x0000001b12002986 */ /* 0x0005e2000c101504 */
[C---:B------:R-:W-:Y:S02]  /*0640*/  ISETP.GE.U32.AND P0, PT, R6.reuse, 0x10000, PT ;  /* 0x000100000600780c */ /* 0x040fe40003f06070 */
[----:B------:R-:W-:Y:S02]  /*0650*/  ISETP.LT.U32.AND P1, PT, R6, R0, PT ;  /* 0x000000000600720c */ /* 0x000fe40003f21070 */
[C---:B------:R-:W-:Y:S02]  /*0660*/  ISETP.GE.U32.AND.EX P0, PT, R7.reuse, RZ, PT, P0 ;  /* 0x000000ff0700720c */ /* 0x040fe40003f06100 */
[----:B------:R-:W-:Y:S01]  /*0670*/  ISETP.LT.AND.EX P1, PT, R7, R2, PT, P1 ;  /* 0x000000020700720c */ /* 0x000fe20003f21310 */
[----:B------:R-:W-:-:S12]  /*0680*/  IMAD.MOV.U32 R9, RZ, RZ, R7 ;  /* 0x000000ffff097224 */ /* 0x000fd800078e0007 */
[----:B--2---:R-:W-:Y:S05]  /*0690*/  @!P0 BRA P1, `(.L_x_1) ;  /* 0xfffffff800c88947 */ /* 0x004fea000083ffff */
[----:B------:R-:W-:Y:S05]  /*06a0*/  EXIT ;  /* 0x000000000000794d */ /* 0x000fea0003800000 */
.L_x_0:
[----:B------:R-:W0:Y:S02]  /*06b0*/  S2R R8, SR_TID.X ;  /* 0x0000000000087919 */ /* 0x000e240000002100 */
[----:B0-----:R-:W-:-:S03]  /*06c0*/  IMAD.WIDE.U32 R4, R8, 0x4, RZ ;  /* 0x0000000408047825 */ /* 0x001fc600078e00ff */
[----:B------:R-:W-:-:S04]  /*06d0*/  ISETP.GE.U32.AND P0, PT, R4, R0, PT ;  /* 0x000000000400720c */ /* 0x000fc80003f06070 */
[----:B------:R-:W-:-:S04]  /*06e0*/  ISETP.GE.AND.EX P0, PT, R5, R2, PT, P0 ;  /* 0x000000020500720c */ /* 0x000fc80003f06300 */
[----:B------:R-:W-:-:S13]  /*06f0*/  ISETP.GT.U32.OR P0, PT, R8, 0x3fff, P0 ;  /* 0x00003fff0800780c */ /* 0x000fda0000704470 */
[----:B------:R-:W-:Y:S05]  /*0700*/  @P0 EXIT ;  /* 0x000000000000094d */ /* 0x000fea0003800000 */
[----:B------:R-:W0:Y:S01]  /*0710*/  LDC.64 R4, c[0x0][0xe60] ;  /* 0x00039800ff047b82 */ /* 0x000e220000000a00 */
[----:B------:R-:W-:Y:S01]  /*0720*/  IMAD.MOV.U32 R3, RZ, RZ, RZ ;  /* 0x000000ffff037224 */ /* 0x000fe200078e00ff */
[----:B------:R-:W-:Y:S01]  /*0730*/  ULDC UR6, c[0x0][0x0] ;  /* 0x0000000000067ab9 */ /* 0x000fe20000000800 */
[----:B------:R-:W-:-:S05]  /*0740*/  ULDC UR7, c[0x0][0xe68] ;  /* 0x00039a0000077ab9 */ /* 0x000fca0000000800 */
.L_x_2:
[----:B0-----:R-:W2:Y:S01]  /*0750*/  LDG.E.U16 R10, desc[UR4][R4.64] ;  /* 0x00000004040a7981 */ /* 0x001ea2000c1e1500 */
[C---:B------:R-:W-:Y:S01]  /*0760*/  IMAD.SHL.U32 R11, R8.reuse, 0x8, RZ ;  /* 0x00000008080b7824 */ /* 0x040fe200078e00ff */
[----:B------:R-:W-:-:S04]  /*0770*/  SHF.L.U64.HI R9, R8, 0x3, R3 ;  /* 0x0000000308097819 */ /* 0x000fc80000010203 */
[----:B------:R-:W-:-:S05]  /*0780*/  IADD3 R6, P0, R12, R11, RZ ;  /* 0x0000000b0c067210 */ /* 0x000fca0007f1e0ff */
[----:B------:R-:W-:-:S06]  /*0790*/  IMAD.X R7, R13, 0x1, R9, P0 ;  /* 0x000000010d077824 */ /* 0x000fcc00000e0609 */
[----:B------:R-:W3:Y:S01]  /*07a0*/  LDG.E.64 R6, desc[UR4][R6.64] ;  /* 0x0000000406067981 */ /* 0x000ee2000c1e1b00 */
[----:B--2---:R-:W-:-:S04]  /*07b0*/  IMAD.U32 R10, R10, 0x10000, RZ ;  /* 0x000100000a0a7824 */ /* 0x004fc800078e00ff */
[----:B------:R-:W-:-:S06]  /*07c0*/  FMUL.FTZ R18, R10, UR7 ;  /* 0x000000070a127c20 */ /* 0x000fcc0008410000 */
[----:B------:R-:W0:Y:S01]  /*07d0*/  MUFU.RCP R18, R18 ;  /* 0x0000001200127308 */ /* 0x000e220000001000 */
[C---:B---3--:R-:W-:Y:S01]  /*07e0*/  PRMT R10, R6.reuse, 0x7632, R10 ;  /* 0x00007632060a7816 */ /* 0x048fe2000000000a */
[----:B------:R-:W-:Y:S01]  /*07f0*/  IMAD.U32 R17, R6, 0x10000, RZ ;  /* 0x0001000006117824 */ /* 0x000fe200078e00ff */
[C---:B------:R-:W-:Y:S01]  /*0800*/  PRMT R16, R7.reuse, 0x7632, R16 ;  /* 0x0000763207107816 */ /* 0x040fe20000000010 */
[----:B------:R-:W-:Y:S01]  /*0810*/  IMAD.U32 R19, R7, 0x10000, RZ ;  /* 0x0001000007137824 */ /* 0x000fe200078e00ff */
[----:B------:R-:W-:Y:S01]  /*0820*/  IADD3 R6, P0, R14, R11, RZ ;  /* 0x0000000b0e067210 */ /* 0x000fe20007f1e0ff */
[----:B------:R-:W-:Y:S02]  /*0830*/  IMAD.U32 R10, R10, 0x10000, RZ ;  /* 0x000100000a0a7824 */ /* 0x000fe400078e00ff */
[----:B------:R-:W-:Y:S02]  /*0840*/  IMAD.U32 R16, R16, 0x10000, RZ ;  /* 0x0001000010107824 */ /* 0x000fe400078e00ff */
[----:B------:R-:W-:-:S02]  /*0850*/  IMAD.X R7, R15, 0x1, R9, P0 ;  /* 0x000000010f077824 */ /* 0x000fc400000e0609 */
[-C--:B0-----:R-:W-:Y:S01]  /*0860*/  FMUL.FTZ R17, R17, R18.reuse ;  /* 0x0000001211117220 */ /* 0x081fe20000410000 */
[-C--:B------:R-:W-:Y:S01]  /*0870*/  FMUL.FTZ R19, R19, R18.reuse ;  /* 0x0000001213137220 */ /* 0x080fe20000410000 */
[-C--:B------:R-:W-:Y:S01]  /*0880*/  FMUL.FTZ R10, R10, R18.reuse ;  /* 0x000000120a0a7220 */ /* 0x080fe20000410000 */
[----:B------:R-:W-:Y:S01]  /*0890*/  FMUL.FTZ R16, R16, R18 ;  /* 0x0000001210107220 */ /* 0x000fe20000410000 */
[----:B------:R-:W-:-:S03]  /*08a0*/  IADD3 R8, P0, R8, UR6, RZ ;  /* 0x0000000608087c10 */ /* 0x000fc6000ff1e0ff */
[----:B------:R-:W-:Y:S02]  /*08b0*/  F2FP.BF16.F32.PACK_AB R10, R10, R17 ;  /* 0x000000110a0a723e */ /* 0x000fe400000010ff */
[----:B------:R-:W-:Y:S01]  /*08c0*/  F2FP.BF16.F32.PACK_AB R11, R16, R19 ;  /* 0x00000013100b723e */ /* 0x000fe200000010ff */
[C---:B------:R-:W-:Y:S01]  /*08d0*/  IMAD.SHL.U32 R9, R8.reuse, 0x4, RZ ;  /* 0x0000000408097824 */ /* 0x040fe200078e00ff */
[C---:B------:R-:W-:Y:S01]  /*08e0*/  ISETP.LT.U32.AND P1, PT, R8.reuse, 0x4000, PT ;  /* 0x000040000800780c */ /* 0x040fe20003f21070 */
[----:B------:R-:W-:Y:S02]  /*08f0*/  IMAD.X R3, RZ, RZ, R3, P0 ;  /* 0x000000ffff037224 */ /* 0x000fe400000e0603 */
[----:B------:R1:W-:Y:S01]  /*0900*/  STG.E.64 desc[UR4][R6.64], R10 ;  /* 0x0000000a06007986 */ /* 0x0003e2000c101b04 */
[----:B------:R-:W-:Y:S02]  /*0910*/  ISETP.GE.U32.AND P0, PT, R9, R0, PT ;  /* 0x000000000900720c */ /* 0x000fe40003f06070 */
[----:B------:R-:W-:-:S02]  /*0920*/  SHF.L.U64.HI R9, R8, 0x2, R3 ;  /* 0x0000000208097819 */ /* 0x000fc40000010203 */
[----:B------:R-:W-:Y:S02]  /*0930*/  ISETP.LT.U32.AND.EX P1, PT, R3, RZ, PT, P1 ;  /* 0x000000ff0300720c */ /* 0x000fe40003f21110 */
[----:B------:R-:W-:-:S13]  /*0940*/  ISETP.GE.AND.EX P0, PT, R9, R2, PT, P0 ;  /* 0x000000020900720c */ /* 0x000fda0003f06300 */
[----:B-1----:R-:W-:Y:S05]  /*0950*/  @!P0 BRA P1, `(.L_x_2) ;  /* 0xfffffffc007c8947 */ /* 0x002fea000083ffff */
[----:B------:R-:W-:Y:S05]  /*0960*/  EXIT ;  /* 0x000000000000794d */ /* 0x000fea0003800000 */
.L_x_3:
[----:B------:R-:W-:-:S00]  /*0970*/  BRA `(.L_x_3) ;  /* 0xfffffffc00fc7947 */ /* 0x000fc0000383ffff */
[----:B------:R-:W-:-:S00]  /*0980*/  NOP ;  /* 0x0000000000007918 */ /* 0x000fc00000000000 */
[----:B------:R-:W-:-:S00]  /*0990*/  NOP ;  /* 0x0000000000007918 */ /* 0x000fc00000000000 */
[----:B------:R-:W-:-:S00]  /*09a0*/  NOP ;  /* 0x0000000000007918 */ /* 0x000fc00000000000 */
[----:B------:R-:W-:-:S00]  /*09b0*/  NOP ;  /* 0x0000000000007918 */ /* 0x000fc00000000000 */
[----:B------:R-:W-:-:S00]  /*09c0*/  NOP ;  /* 0x0000000000007918 */ /* 0x000fc00000000000 */
[----:B------:R-:W-:-:S00]  /*09d0*/  NOP ;  /* 0x0000000000007918 */ /* 0x000fc00000000000 */
[----:B------:R-:W-:-:S00]  /*09e0*/  NOP ;  /* 0x0000000000007918 */ /* 0x000fc00000000000 */
[----:B------:R-:W-:-:S00]  /*09f0*/  NOP ;  /* 0x0000000000007918 */ /* 0x000fc00000000000 */
.L_x_508:


//--------------------- .text._ZN2at6native63_GLOBAL__N__862fb238_30_ForeachBinaryOpScalarTensor_cu_64fe0ca525multi_tensor_apply_kernelINS1_18TensorListMetadataILi2EEENS1_27BinaryOpScalarTensorFunctorIN3c104HalfELi2ELi1ELi1EEEJSt7dividesIfEPS7_fEEEvT_T0_DpT1_ --------------------------
	.section	.text._ZN2at6native63_GLOBAL__N__862fb238_30_ForeachBinaryOpScalarTensor_cu_64fe0ca525multi_tensor_apply_kernelINS1_18TensorListMetadataILi2EEENS1_27BinaryOpScalarTensorFunctorIN3c104HalfELi2ELi1ELi1EEEJSt7dividesIfEPS7_fEEEvT_T0_DpT1_,"ax",@progbits
	.align	128
.text._ZN2at6native63_GLOBAL__N__862fb238_30_ForeachBinaryOpScalarTensor_cu_64fe0ca525multi_tensor_apply_kernelINS1_18TensorListMetadataILi2EEENS1_27BinaryOpScalarTensorFunctorIN3c104HalfELi2ELi1ELi1EEEJSt7dividesIfEPS7_fEEEvT_T0_DpT1_:
        .type           _ZN2at6native63_GLOBAL__N__862fb238_30_ForeachBinaryOpScalarTensor_cu_64fe0ca525multi_tensor_apply_kernelINS1_18TensorListMetadataILi2EEENS1_27BinaryOpScalarTensorFunctorIN3c104HalfELi2ELi1ELi1EEEJSt7dividesIfEPS7_fEEEvT_T0_DpT1_,@function
        .size           _ZN2at6native63_GLOBAL__N__862fb238_30_ForeachBinaryOpScalarTensor_cu_64fe0ca525multi_tensor_apply_kernelINS1_18TensorListMetadataILi2EEENS1_27BinaryOpScalarTensorFunctorIN3c104HalfELi2ELi1ELi1EEEJSt7dividesIfEPS7_fEEEvT_T0_DpT1_,(.L_x_509 - _ZN2at6native63_GLOBAL__N__862fb238_30_ForeachBinaryOpScalarTensor_cu_64fe0ca525multi_tensor_apply_kernelINS1_18TensorListMetadataILi2EEENS1_27BinaryOpScalarTensorFunctorIN3c104HalfELi2ELi1ELi1EEEJSt7dividesIfEPS7_fEEEvT_T0_DpT1_)
        .other          _ZN2at6native63_GLOBAL__N__862fb238_30_ForeachBinaryOpScalarTensor_cu_64fe0ca525multi_tensor_apply_kernelINS1_18TensorListMetadataILi2EEENS1_27BinaryOpScalarTensorFunctorIN3c104HalfELi2ELi1ELi1EEEJSt7dividesIfEPS7_fEEEvT_T0_DpT1_,@"STO_CUDA_ENTRY STV_DEFAULT"
_ZN2at6native63_GLOBAL__N__862fb238_30_ForeachBinaryOpScalarTensor_cu_64fe0ca525multi_tensor_apply_kernelINS1_18TensorListMetadataILi2EEENS1_27BinaryOpScalarTensorFunctorIN3c104HalfELi2ELi1ELi1EEEJSt7dividesIfEPS7_fEEEvT_T0_DpT1_:
        /* <DEDUP_REMOVED lines=28> */
.L_x_5:
        /* <DEDUP_REMOVED lines=47> */
[----:B--2---:R-:W-:-:S05]  /*04b0*/  HADD2.F32 R10, -RZ, R10.H0_H0 ;  /* 0x2000000aff0a7230 */ /* 0x004fca0000004100 */
[----:B------:R-:W-:-:S06]  /*04c0*/  FMUL.FTZ R28, R10, UR6 ;  /* 0x000000060a1c7c20 */ /* 0x000fcc0008410000 */
[----:B------:R-:W0:Y:S01]  /*04d0*/  MUFU.RCP R28, R28 ;  /* 0x0000001c001c7308 */ /* 0x000e220000001000 */
[----:B------:R-:W-:-:S04]  /*04e0*/  @P1 LEA R10, P5, R11, R14, 0x1 ;  /* 0x0000000e0b0a1211 */ /* 0x000fc800078a08ff */
[----:B------:R-:W-:Y:S02]  /*04f0*/  @P1 LEA.HI.X R11, R11, R15, R5, 0x1, P5 ;  /* 0x0000000f0b0b1211 */ /* 0x000fe400028f0c05 */
[----:B------:R-:W-:Y:S01]  /*0500*/  @P4 LEA R16, P5, R29, R14, 0x1 ;  /* 0x0000000e1d104211 */ /* 0x000fe200078a08ff */
[----:B---3--:R-:W-:Y:S02]  /*0510*/  HADD2.F32 R8, -RZ, R8.H0_H0 ;  /* 0x20000008ff087230 */ /* 0x008fe40000004100 */
[----:B----4-:R-:W-:-:S03]  /*0520*/  HADD2.F32 R5, -RZ, R24.H0_H0 ;  /* 0x20000018ff057230 */ /* 0x010fc60000004100 */
[-C--:B0-----:R-:W-:Y:S02]  /*0530*/  FMUL.FTZ R8, R8, R28.reuse ;  /* 0x0000001c08087220 */ /* 0x081fe40000410000 */
[----:B------:R-:W-:Y:S01]  /*0540*/  FMUL.FTZ R5, R5, R28 ;  /* 0x0000001c05057220 */ /* 0x000fe20000410000 */
[----:B-----5:R-:W-:Y:S01]  /*0550*/  HADD2.F32 R7, -RZ, R22.H0_H0 ;  /* 0x20000016ff077230 */ /* 0x020fe20000004100 */
[----:B------:R-:W-:-:S04]  /*0560*/  @P4 LEA.HI.X R17, R29, R15, R27, 0x1, P5 ;  /* 0x0000000f1d114211 */ /* 0x000fc800028f0c1b */
[----:B------:R-:W-:Y:S01]  /*0570*/  FMUL.FTZ R7, R7, R28 ;  /* 0x0000001c07077220 */ /* 0x000fe20000410000 */
[----:B------:R-:W-:Y:S01]  /*0580*/  F2FP.F16.F32.PACK_AB R8, RZ, R8 ;  /* 0x00000008ff08723e */ /* 0x000fe200000000ff */
[----:B------:R-:W-:Y:S01]  /*0590*/  HADD2.F32 R27, -RZ, R26.H0_H0 ;  /* 0x2000001aff1b7230 */ /* 0x000fe20000004100 */
[----:B------:R-:W-:Y:S02]  /*05a0*/  F2FP.F16.F32.PACK_AB R5, RZ, R5 ;  /* 0x00000005ff05723e */ /* 0x000fe400000000ff */
[----:B------:R-:W-:Y:S01]  /*05b0*/  F2FP.F16.F32.PACK_AB R7, RZ, R7 ;  /* 0x00000007ff07723e */ /* 0x000fe200000000ff */
[----:B------:R-:W-:Y:S01]  /*05c0*/  @P1 STG.E.U16 desc[UR4][R10.64], R8 ;  /* 0x000000080a001986 */ /* 0x000fe2000c101504 */
[----:B------:R-:W-:-:S03]  /*05d0*/  FMUL.FTZ R27, R27, R28 ;  /* 0x0000001c1b1b7220 */ /* 0x000fc60000410000 */
[----:B------:R-:W-:Y:S04]  /*05e0*/  @P0 STG.E.U16 desc[UR4][R20.64], R5 ;  /* 0x0000000514000986 */ /* 0x000fe8000c101504 */
[----:B------:R0:W-:Y:S01]  /*05f0*/  @P4 STG.E.U16 desc[UR4][R16.64], R7 ;  /* 0x0000000710004986 */ /* 0x0001e2000c101504 */
[----:B------:R-:W-:Y:S01]  /*0600*/  F2FP.F16.F32.PACK_AB R27, RZ, R27 ;  /* 0x0000001bff1b723e */ /* 0x000fe200000000ff */
[----:B0-----:R-:W-:Y:S02]  /*0610*/  IMAD.MOV.U32 R7, RZ, RZ, R9 ;  /* 0x000000ffff077224 */ /* 0x001fe400078e0009 */
[----:B------:R-:W-:Y:S02]  /*0620*/  IMAD.WIDE.U32 R6, R4, 0x4, R6 ;  /* 0x0000000404067825 */ /* 0x000fe400078e0006 */
[----:B------:R2:W-:Y:S01]  /*0630*/  @P2 STG.E.U16 desc[UR4][R18.64], R27 ;  /* 0x0000001b12002986 */ /* 0x0005e2000c101504 */
[----:B------:R-:W-:-:S02]  /*0640*/  ISETP.GE.U32.AND P0, PT, R6, 0x10000, PT ;  /* 0x000100000600780c */ /* 0x000fc40003f06070 */
[----:B------:R-:W-:Y:S02]  /*0650*/  ISETP.LT.U32.AND P1, PT, R6, R0, PT ;  /* 0x000000000600720c */ /* 0x000fe40003f21070 */
[C---:B------:R-:W-:Y:S02]  /*0660*/  ISETP.GE.U32.AND.EX P0, PT, R7.reuse, RZ, PT, P0 ;  /* 0x000000ff0700720c */ /* 0x040fe40003f06100 */
[----:B------:R-:W-:Y:S01]  /*0670*/  ISETP.LT.AND.EX P1, PT, R7, R2, PT, P1 ;  /* 0x000000020700720c */ /* 0x000fe20003f21310 */
[----:B------:R-:W-:-:S12]  /*0680*/  IMAD.MOV.U32 R9, RZ, RZ, R7 ;  /* 0x000000ffff097224 */ /* 0x000fd800078e0007 */
[----:B--2---:R-:W-:Y:S05]  /*0690*/  @!P0 BRA P1, `(.L_x_5) ;  /* 0xfffffff800c88947 */ /* 0x004fea000083ffff */
[----:B------:R-:W-:Y:S05]  /*06a0*/  EXIT ;  /* 0x000000000000794d */ /* 0x000fea0003800000 */
.L_x_4:
        /* <DEDUP_REMOVED lines=10> */
.L_x_6:
[----:B0-----:R-:W2:Y:S01]  /*0750*/  LDG.E.U16 R10, desc[UR4][R4.64] ;  /* 0x00000004040a7981 */ /* 0x001ea2000c1e1500 */
[C---:B------:R-:W-:Y:S01]  /*0760*/  IMAD.SHL.U32 R21, R3.reuse, 0x8, RZ ;  /* 0x0000000803157824 */ /* 0x040fe200078e00ff */
[----:B------:R-:W-:-:S04]  /*0770*/  SHF.L.U64.HI R9, R3, 0x3, R8 ;  /* 0x0000000303097819 */ /* 0x000fc80000010208 */
[----:B------:R-:W-:-:S05]  /*0780*/  IADD3 R6, P0, R12, R21, RZ ;  /* 0x000000150c067210 */ /* 0x000fca0007f1e0ff */
[----:B------:R-:W-:-:S06]  /*0790*/  IMAD.X R7, R13, 0x1, R9, P0 ;  /* 0x000000010d077824 */ /* 0x000fcc00000e0609 */
[----:B------:R-:W3:Y:S01]  /*07a0*/  LDG.E.64 R6, desc[UR4][R6.64] ;  /* 0x0000000406067981 */ /* 0x000ee2000c1e1b00 */
[----:B--2---:R-:W-:-:S05]  /*07b0*/  HADD2.F32 R10, -RZ, R10.H0_H0 ;  /* 0x2000000aff0a7230 */ /* 0x004fca0000004100 */
[----:B------:R-:W-:-:S06]  /*07c0*/  FMUL.FTZ R11, R10, UR7 ;  /* 0x000000070a0b7c20 */ /* 0x000fcc0008410000 */
[----:B------:R-:W0:Y:S01]  /*07d0*/  MUFU.RCP R11, R11 ;  /* 0x0000000b000b7308 */ /* 0x000e220000001000 */
[--C-:B---3--:R-:W-:Y:S02]  /*07e0*/  HADD2.F32 R10, -RZ, R6.reuse.H0_H0 ;  /* 0x20000006ff0a7230 */ /* 0x108fe40000004100 */
[----:B------:R-:W-:Y:S01]  /*07f0*/  HADD2.F32 R16, -RZ, R6.H1_H1 ;  /* 0x30000006ff107230 */ /* 0x000fe20000004100 */
[----:B------:R-:W-:Y:S01]  /*0800*/  IADD3 R6, P0, R14, R21, RZ ;  /* 0x000000150e067210 */ /* 0x000fe20007f1e0ff */
[--C-:B------:R-:W-:Y:S02]  /*0810*/  HADD2.F32 R18, -RZ, R7.reuse.H0_H0 ;  /* 0x20000007ff127230 */ /* 0x100fe40000004100 */
[----:B------:R-:W-:Y:S02]  /*0820*/  HADD2.F32 R19, -RZ, R7.H1_H1 ;  /* 0x30000007ff137230 */ /* 0x000fe40000004100 */
[----:B------:R-:W-:Y:S01]  /*0830*/  IMAD.X R7, R15, 0x1, R9, P0 ;  /* 0x000000010f077824 */ /* 0x000fe200000e0609 */
[----:B------:R-:W-:Y:S01]  /*0840*/  IADD3 R3, P0, R3, UR6, RZ ;  /* 0x0000000603037c10 */ /* 0x000fe2000ff1e0ff */
[-C--:B0-----:R-:W-:Y:S01]  /*0850*/  FMUL.FTZ R10, R10, R11.reuse ;  /* 0x0000000b0a0a7220 */ /* 0x081fe20000410000 */
[-C--:B------:R-:W-:Y:S01]  /*0860*/  FMUL.FTZ R17, R16, R11.reuse ;  /* 0x0000000b10117220 */ /* 0x080fe20000410000 */
[-C--:B------:R-:W-:Y:S01]  /*0870*/  FMUL.FTZ R18, R18, R11.reuse ;  /* 0x0000000b12127220 */ /* 0x080fe20000410000 */
[----:B------:R-:W-:Y:S01]  /*0880*/  FMUL.FTZ R19, R19, R11 ;  /* 0x0000000b13137220 */ /* 0x000fe20000410000 */
[C---:B------:R-:W-:Y:S01]  /*0890*/  IMAD.SHL.U32 R9, R3.reuse, 0x4, RZ ;  /* 0x0000000403097824 */ /* 0x040fe200078e00ff */
[----:B------:R-:W-:Y:S01]  /*08a0*/  ISETP.LT.U32.AND P1, PT, R3, 0x4000, PT ;  /* 0x000040000300780c */ /* 0x000fe20003f21070 */
[----:B------:R-:W-:Y:S01]  /*08b0*/  IMAD.X R8, RZ, RZ, R8, P0 ;  /* 0x000000ffff087224 */ /* 0x000fe200000e0608 */
[----:B------:R-:W-:-:S02]  /*08c0*/  F2FP.F16.F32.PACK_AB R10, R17, R10 ;  /* 0x0000000a110a723e */ /* 0x000fc400000000ff */
[----:B------:R-:W-:Y:S02]  /*08d0*/  F2FP.F16.F32.PACK_AB R11, R19, R18 ;  /* 0x00000012130b723e */ /* 0x000fe400000000ff */
[----:B------:R-:W-:Y:S02]  /*08e0*/  ISETP.GE.U32.AND P0, PT, R9, R0, PT ;  /* 0x000000000900720c */ /* 0x000fe40003f06070 */
[----:B------:R-:W-:Y:S01]  /*08f0*/  SHF.L.U64.HI R9, R3, 0x2, R8 ;  /* 0x0000000203097819 */ /* 0x000fe20000010208 */
[----:B------:R1:W-:Y:S01]  /*0900*/  STG.E.64 desc[UR4][R6.64], R10 ;  /* 0x0000000a06007986 */ /* 0x0003e2000c101b04 */
[----:B------:R-:W-:Y:S02]  /*0910*/  ISETP.LT.U32.AND.EX P1, PT, R8, RZ, PT, P1 ;  /* 0x000000ff0800720c */ /* 0x000fe40003f21110 */
[----:B------:R-:W-:-:S13]  /*0920*/  ISETP.GE.AND.EX P0, PT, R9, R2, PT, P0 ;  /* 0x000000020900720c */ /* 0x000fda0003f06300 */
[----:B-1----:R-:W-:Y:S05]  /*0930*/  @!P0 BRA P1, `(.L_x_6) ;  /* 0xfffffffc00848947 */ /* 0x002fea000083ffff */
[----:B------:R-:W-:Y:S05]  /*0940*/  EXIT ;  /* 0x000000000000794d */ /* 0x000fea0003800000 */
.L_x_7:
        /* <DEDUP_REMOVED lines=11> */
.L_x_509:


//--------------------- .text._ZN2at6native63_GLOBAL__N__862fb238_30_ForeachBinaryOpScalarTensor_cu_64fe0ca525multi_tensor_apply_kernelINS1_18TensorListMetadataILi2EEENS1_27BinaryOpScalarTensorFunctorIbLi2ELi1ELi1EEEJSt7dividesIbEPbbEEEvT_T0_DpT1_ --------------------------
	.section	.text._ZN2at6native63_GLOBAL__N__862fb238_30_ForeachBinaryOpScalarTensor_cu_64fe0ca525multi_tensor_apply_kernelINS1_18TensorListMetadataILi2EEENS1_27BinaryOpScalarTensorFunctorIbLi2ELi1ELi1EEEJSt7dividesIbEPbbEEEvT_T0_DpT1_,"ax",@progbits
	.align	128
.text._ZN2at6native63_GLOBAL__N__862fb238_30_ForeachBinaryOpScalarTensor_cu_64fe0ca525multi_tensor_apply_kernelINS1_18TensorListMetadataILi2EEENS1_27BinaryOpScalarTensorFunctorIbLi2ELi1ELi1EEEJSt7dividesIbEPbbEEEvT_T0_DpT1_:
        .type           _ZN2at6native63_GLOBAL__N__862fb238_30_ForeachBinaryOpScalarTensor_cu_64fe0ca525multi_tensor_apply_kernelINS1_18TensorListMetadataILi2EEENS1_27BinaryOpScalarTensorFunctorIbLi2ELi1ELi1EEEJSt7dividesIbEPbbEEEvT_T0_DpT1_,@function
        .size           _ZN2at6native63_GLOBAL__N__862fb238_30_ForeachBinaryOpScalarTensor_cu_64fe0ca525multi_tensor_apply_kernelINS1_18TensorListMetadataILi2EEENS1_27BinaryOpScalarTensorFunctorIbLi2ELi1ELi1EEEJSt7dividesIbEPbbEEEvT_T0_DpT1_,(.L_x_510 - _ZN2at6native63_GLOBAL__N__862fb238_30_ForeachBinaryOpScalarTensor_cu_64fe0ca525multi_tensor_apply_kernelINS1_18TensorListMetadataILi2EEENS1_27BinaryOpScalarTensorFunctorIbLi2ELi1ELi1EEEJSt7dividesIbEPbbEEEvT_T0_DpT1_)
        .other          _ZN2at6native63_GLOBAL__N__862fb238_30_ForeachBinaryOpScalarTensor_cu_64fe0ca525multi_tensor_apply_kernelINS1_18TensorListMetadataILi2EEENS1_27BinaryOpScalarTensorFunctorIbLi2ELi1ELi1EEEJSt7dividesIbEPbbEEEvT_T0_DpT1_,@"STO_CUDA_ENTRY STV_DEFAULT"
_ZN2at6native63_GLOBAL__N__862fb238_30_ForeachBinaryOpScalarTensor_cu_64fe0ca525multi_tensor_apply_kernelINS1_18TensorListMetadataILi2EEENS1_27BinaryOpScalarTensorFunctorIbLi2ELi1ELi1EEEJSt7dividesIbEPbbEEEvT_T0_DpT1_:
        /* <DEDUP_REMOVED lines=12> */
[C---:B0-----:R-:W-:Y:S02]  /*00c0*/  IADD3 R0, P1, R6.reuse, R4, RZ ;  /* 0x0000000406007210 */ /* 0x041fe40007f3e0ff */
[----:B-1----:R-:W-:-:S02]  /*00d0*/  IADD3 R3, P2, R6, R8, RZ ;  /* 0x0000000806037210 */ /* 0x002fc40007f5e0ff */
[----:B--2---:R-:W-:-:S04]  /*00e0*/  IADD3 R2, P3, -R6, R10, RZ ;  /* 0x0000000a06027210 */ /* 0x004fc80007f7e1ff */
[----:B------:R-:W-:Y:S01]  /*00f0*/  LOP3.LUT R4, R2, R3, R0, 0xfe, !PT ;  /* 0x0000000302047212 */ /* 0x000fe200078efe00 */
[----:B------:R-:W-:-:S03]  /*0100*/  IMAD.X R6, R11, 0x1, ~R7, P3 ;  /* 0x000000010b067824 */ /* 0x000fc600018e0e07 */
[----:B------:R-:W-:Y:S01]  /*0110*/  LOP3.LUT P0, RZ, R4, 0x3, RZ, 0xc0, !PT ;  /* 0x0000000304ff7812 */ /* 0x000fe2000780c0ff */
[C---:B------:R-:W-:Y:S02]  /*0120*/  IMAD.X R4, R7.reuse, 0x1, R5, P1 ;  /* 0x0000000107047824 */ /* 0x040fe400008e0605 */
[----:B------:R-:W-:-:S10]  /*0130*/  IMAD.X R5, R7, 0x1, R9, P2 ;  /* 0x0000000107057824 */ /* 0x000fd400010e0609 */
[----:B------:R-:W-:Y:S05]  /*0140*/  @!P0 BRA `(.L_x_8) ;  /* 0x0000000400288947 */ /* 0x000fea0003800000 */
[----:B------:R-:W-:-:S04]  /*0150*/  ISETP.GE.U32.AND P0, PT, R2, 0x1, PT ;  /* 0x000000010200780c */ /* 0x000fc80003f06070 */
[----:B------:R-:W-:-:S13]  /*0160*/  ISETP.GE.AND.EX P0, PT, R6, RZ, PT, P0 ;  /* 0x000000ff0600720c */ /* 0x000fda0003f06300 */
[----:B------:R-:W-:Y:S05]  /*0170*/  @!P0 EXIT ;  /* 0x000000000000894d */ /* 0x000fea0003800000 */
[----:B------:R-:W0:Y:S01]  /*0180*/  S2R R7, SR_TID.X ;  /* 0x0000000000077919 */ /* 0x000e220000002100 */
[----:B------:R-:W1:Y:S01]  /*0190*/  LDC R8, c[0x0][RZ] ;  /* 0x00000000ff087b82 */ /* 0x000e620000000800 */
[----:B------:R-:W-:-:S07]  /*01a0*/  CS2R R10, SRZ ;  /* 0x00000000000a7805 */ /* 0x000fce000001ff00 */
.L_x_9:
[----:B0-2---:R-:W-:Y:S01]  /*01b0*/  IADD3 R22, P1, R7, R10, RZ ;  /* 0x0000000a07167210 */ /* 0x005fe20007f3e0ff */
[----:B-1----:R-:W-:Y:S01]  /*01c0*/  IMAD R25, R8, 0x3, RZ ;  /* 0x0000000308197824 */ /* 0x002fe200078e02ff */
[----:B------:R-:W-:Y:S02]  /*01d0*/  PRMT R12, RZ, 0x7610, R12 ;  /* 0x00007610ff0c7816 */ /* 0x000fe4000000000c */
[----:B------:R-:W-:Y:S01]  /*01e0*/  ISETP.GE.U32.AND P0, PT, R22, 0x10000, PT ;  /* 0x000100001600780c */ /* 0x000fe20003f06070 */
[----:B------:R-:W-:Y:S01]  /*01f0*/  IMAD.X R23, RZ, RZ, R11, P1 ;  /* 0x000000ffff177224 */ /* 0x000fe200008e060b */
[CC--:B------:R-:W-:Y:S02]  /*0200*/  IADD3 R20, P1, R8.reuse, R22.reuse, RZ ;  /* 0x0000001608147210 */ /* 0x0c0fe40007f3e0ff */
[----:B------:R-:W-:Y:S02]  /*0210*/  LEA R27, P4, R8, R22, 0x1 ;  /* 0x00000016081b7211 */ /* 0x000fe400078808ff */
[----:B------:R-:W-:Y:S01]  /*0220*/  ISETP.LT.U32.AND P2, PT, R22, R2, PT ;  /* 0x000000021600720c */ /* 0x000fe20003f41070 */
[--C-:B------:R-:W-:Y:S01]  /*0230*/  IMAD.X R21, RZ, RZ, R23.reuse, P1 ;  /* 0x000000ffff157224 */ /* 0x100fe200008e0617 */
[----:B------:R-:W-:Y:S01]  /*0240*/  ISETP.GE.U32.AND.EX P0, PT, R23, RZ, PT, P0 ;  /* 0x000000ff1700720c */ /* 0x000fe20003f06100 */
[----:B------:R-:W-:Y:S01]  /*0250*/  IMAD.X R9, RZ, RZ, R23, P4 ;  /* 0x000000ffff097224 */ /* 0x000fe200020e0617 */
[----:B------:R-:W-:-:S02]  /*0260*/  ISETP.GE.U32.AND P3, PT, R20, 0x10000, PT ;  /* 0x000100001400780c */ /* 0x000fc40003f66070 */
[----:B------:R-:W-:Y:S02]  /*0270*/  ISETP.LT.AND.EX P0, PT, R23, R6, !P0, P2 ;  /* 0x000000061700720c */ /* 0x000fe40004701320 */
[----:B------:R-:W-:Y:S02]  /*0280*/  ISETP.GE.U32.AND P2, PT, R27, 0x10000, PT ;  /* 0x000100001b00780c */ /* 0x000fe40003f46070 */
[----:B------:R-:W-:Y:S02]  /*0290*/  IADD3 R25, P5, R25, R22, RZ ;  /* 0x0000001619197210 */ /* 0x000fe40007fbe0ff */
[-C--:B------:R-:W-:Y:S02]  /*02a0*/  ISETP.LT.U32.AND P1, PT, R20, R2.reuse, PT ;  /* 0x000000021400720c */ /* 0x080fe40003f21070 */
[----:B------:R-:W-:Y:S01]  /*02b0*/  ISETP.GE.U32.AND.EX P3, PT, R21, RZ, PT, P3 ;  /* 0x000000ff1500720c */ /* 0x000fe20003f66130 */
[----:B------:R-:W-:Y:S01]  /*02c0*/  IMAD.X R13, RZ, RZ, R23, P5 ;  /* 0x000000ffff0d7224 */ /* 0x000fe200028e0617 */
[----:B------:R-:W-:-:S02]  /*02d0*/  ISETP.LT.U32.AND P4, PT, R27, R2, PT ;  /* 0x000000021b00720c */ /* 0x000fc40003f81070 */
[----:B------:R-:W-:Y:S02]  /*02e0*/  ISETP.GE.U32.AND.EX P2, PT, R9, RZ, PT, P2 ;  /* 0x000000ff0900720c */ /* 0x000fe40003f46120 */
[-C--:B------:R-:W-:Y:S02]  /*02f0*/  ISETP.LT.AND.EX P1, PT, R21, R6.reuse, !P3, P1 ;  /* 0x000000061500720c */ /* 0x080fe40005f21310 */
[----:B------:R-:W-:Y:S02]  /*0300*/  ISETP.GE.U32.AND P3, PT, R25, 0x10000, PT ;  /* 0x000100001900780c */ /* 0x000fe40003f66070 */
[----:B------:R-:W-:Y:S02]  /*0310*/  ISETP.LT.AND.EX P2, PT, R9, R6, !P2, P4 ;  /* 0x000000060900720c */ /* 0x000fe40005741340 */
[----:B------:R-:W-:Y:S02]  /*0320*/  ISETP.LT.U32.AND P4, PT, R25, R2, PT ;  /* 0x000000021900720c */ /* 0x000fe40003f81070 */
[----:B------:R-:W-:-:S02]  /*0330*/  ISETP.GE.U32.AND.EX P3, PT, R13, RZ, PT, P3 ;  /* 0x000000ff0d00720c */ /* 0x000fc40003f66130 */
[----:B------:R-:W-:Y:S02]  /*0340*/  @P0 IADD3 R28, P5, R22, R0, RZ ;  /* 0x00000000161c0210 */ /* 0x000fe40007fbe0ff */
[----:B------:R-:W-:Y:S02]  /*0350*/  ISETP.LT.AND.EX P3, PT, R13, R6, !P3, P4 ;  /* 0x000000060d00720c */ /* 0x000fe40005f61340 */
[----:B------:R-:W-:Y:S01]  /*0360*/  PRMT R24, RZ, 0x7610, R24 ;  /* 0x00007610ff187816 */ /* 0x000fe20000000018 */
[----:B------:R-:W-:Y:S01]  /*0370*/  @P0 IMAD.X R29, R23, 0x1, R4, P5 ;  /* 0x00000001171d0824 */ /* 0x000fe200028e0604 */
[-C--:B------:R-:W-:Y:S02]  /*0380*/  @P1 IADD3 R16, P5, R20, R0.reuse, RZ ;  /* 0x0000000014101210 */ /* 0x080fe40007fbe0ff */
[----:B------:R-:W-:Y:S02]  /*0390*/  @P2 IADD3 R14, P4, R27, R0, RZ ;  /* 0x000000001b0e2210 */ /* 0x000fe40007f9e0ff */
[----:B------:R-:W-:Y:S01]  /*03a0*/  PRMT R26, RZ, 0x7610, R26 ;  /* 0x00007610ff1a7816 */ /* 0x000fe2000000001a */
[--C-:B------:R-:W-:Y:S01]  /*03b0*/  @P1 IMAD.X R17, R21, 0x1, R4.reuse, P5 ;  /* 0x0000000115111824 */ /* 0x100fe200028e0604 */
[----:B------:R-:W2:Y:S01]  /*03c0*/  @P0 LDG.E.U8 R12, desc[UR4][R28.64] ;  /* 0x000000041c0c0981 */ /* 0x000ea2000c1e1100 */
[----:B------:R-:W-:-:S02]  /*03d0*/  @P2 IMAD.X R15, R9, 0x1, R4, P4 ;  /* 0x00000001090f2824 */ /* 0x000fc400020e0604 */
[----:B------:R-:W-:Y:S01]  /*03e0*/  @P3 IADD3 R18, P4, R25, R0, RZ ;  /* 0x0000000019123210 */ /* 0x000fe20007f9e0ff */
[----:B------:R-:W3:Y:S04]  /*03f0*/  @P1 LDG.E.U8 R24, desc[UR4][R16.64] ;  /* 0x0000000410181981 */ /* 0x000ee8000c1e1100 */
[----:B------:R0:W4:Y:S01]  /*0400*/  @P2 LDG.E.U8 R26, desc[UR4][R14.64] ;  /* 0x000000040e1a2981 */ /* 0x000122000c1e1100 */
[----:B------:R-:W-:Y:S01]  /*0410*/  @P3 IMAD.X R19, R13, 0x1, R4, P4 ;  /* 0x000000010d133824 */ /* 0x000fe200020e0604 */
[----:B0-----:R-:W-:-:S06]  /*0420*/  PRMT R14, RZ, 0x7610, R14 ;  /* 0x00007610ff0e7816 */ /* 0x001fcc000000000e */
[----:B------:R-:W5:Y:S01]  /*0430*/  @P3 LDG.E.U8 R14, desc[UR4][R18.64] ;  /* 0x00000004120e3981 */ /* 0x000f62000c1e1100 */
[-C--:B------:R-:W-:Y:S01]  /*0440*/  @P1 IADD3 R20, P4, R20, R3.reuse, RZ ;  /* 0x0000000314141210 */ /* 0x080fe20007f9e0ff */
[----:B------:R-:W-:Y:S01]  /*0450*/  IMAD.WIDE.U32 R10, R8, 0x4, R10 ;  /* 0x00000004080a7825 */ /* 0x000fe200078e000a */
[----:B------:R-:W-:-:S03]  /*0460*/  @P0 IADD3 R22, P5, R22, R3, RZ ;  /* 0x0000000316160210 */ /* 0x000fc60007fbe0ff */
[--C-:B------:R-:W-:Y:S02]  /*0470*/  @P1 IMAD.X R21, R21, 0x1, R5.reuse, P4 ;  /* 0x0000000115151824 */ /* 0x100fe400020e0605 */
[----:B------:R-:W-:Y:S01]  /*0480*/  @P0 IMAD.X R23, R23, 0x1, R5, P5 ;  /* 0x0000000117170824 */ /* 0x000fe200028e0605 */
[----:B--2---:R-:W-:Y:S02]  /*0490*/  @P0 LOP3.LUT P6, RZ, R12, 0xff, RZ, 0xc0, !PT ;  /* 0x000000ff0cff0812 */ /* 0x004fe400078cc0ff */
[----:B---3--:R-:W-:Y:S02]  /*04a0*/  @P1 LOP3.LUT P4, RZ, R24, 0xff, RZ, 0xc0, !PT ;  /* 0x000000ff18ff1812 */ /* 0x008fe4000788c0ff */
[----:B------:R-:W-:Y:S02]  /*04b0*/  @P0 SEL R17, RZ, 0x1, !P6 ;  /* 0x00000001ff110807 */ /* 0x000fe40007000000 */
[----:B------:R-:W-:Y:S02]  /*04c0*/  @P1 SEL R29, RZ, 0x1, !P4 ;  /* 0x00000001ff1d1807 */ /* 0x000fe40006000000 */
[----:B----4-:R-:W-:Y:S01]  /*04d0*/  @P2 LOP3.LUT P5, RZ, R26, 0xff, RZ, 0xc0, !PT ;  /* 0x000000ff1aff2812 */ /* 0x010fe200078ac0ff */
[----:B------:R2:W-:Y:S01]  /*04e0*/  @P0 STG.E.U8 desc[UR4][R22.64], R17 ;  /* 0x0000001116000986 */ /* 0x0005e2000c101104 */
[----:B------:R-:W-:-:S03]  /*04f0*/  @P3 IADD3 R12, P0, R25, R3, RZ ;  /* 0x00000003190c3210 */ /* 0x000fc60007f1e0ff */
[----:B------:R2:W-:Y:S01]  /*0500*/  @P1 STG.E.U8 desc[UR4][R20.64], R29 ;  /* 0x0000001d14001986 */ /* 0x0005e2000c101104 */
[C---:B------:R-:W-:Y:S01]  /*0510*/  ISETP.LT.U32.AND P1, PT, R10.reuse, R2, PT ;  /* 0x000000020a00720c */ /* 0x040fe20003f21070 */
[----:B------:R-:W-:Y:S01]  /*0520*/  @P3 IMAD.X R13, R13, 0x1, R5, P0 ;  /* 0x000000010d0d3824 */ /* 0x000fe200000e0605 */
[----:B------:R-:W-:Y:S02]  /*0530*/  ISETP.GE.U32.AND P0, PT, R10, 0x10000, PT ;  /* 0x000100000a00780c */ /* 0x000fe40003f06070 */
[C---:B------:R-:W-:Y:S02]  /*0540*/  ISETP.LT.AND.EX P1, PT, R11.reuse, R6, PT, P1 ;  /* 0x000000060b00720c */ /* 0x040fe40003f21310 */
[----:B------:R-:W-:Y:S02]  /*0550*/  ISETP.GE.U32.AND.EX P0, PT, R11, RZ, PT, P0 ;  /* 0x000000ff0b00720c */ /* 0x000fe40003f06100 */
[----:B-----5:R-:W-:Y:S02]  /*0560*/  @P3 LOP3.LUT P4, RZ, R14, 0xff, RZ, 0xc0, !PT ;  /* 0x000000ff0eff3812 */ /* 0x020fe4000788c0ff */
[----:B------:R-:W-:-:S02]  /*0570*/  @P2 IADD3 R14, P6, R27, R3, RZ ;  /* 0x000000031b0e2210 */ /* 0x000fc40007fde0ff */
[----:B------:R-:W-:-:S03]  /*0580*/  @P3 SEL R19, RZ, 0x1, !P4 ;  /* 0x00000001ff133807 */ /* 0x000fc60006000000 */
[----:B------:R-:W-:Y:S01]  /*0590*/  @P2 IMAD.X R15, R9, 0x1, R5, P6 ;  /* 0x00000001090f2824 */ /* 0x000fe200030e0605 */
[----:B------:R-:W-:-:S05]  /*05a0*/  @P2 SEL R9, RZ, 0x1, !P5 ;  /* 0x00000001ff092807 */ /* 0x000fca0006800000 */
[----:B------:R2:W-:Y:S04]  /*05b0*/  @P2 STG.E.U8 desc[UR4][R14.64], R9 ;  /* 0x000000090e002986 */ /* 0x0005e8000c101104 */
[----:B------:R2:W-:Y:S01]  /*05c0*/  @P3 STG.E.U8 desc[UR4][R12.64], R19 ;  /* 0x000000130c003986 */ /* 0x0005e2000c101104 */
[----:B------:R-:W-:Y:S05]  /*05d0*/  @!P0 BRA P1, `(.L_x_9) ;  /* 0xfffffff800f48947 */ /* 0x000fea000083ffff */
[----:B------:R-:W-:Y:S05]  /*05e0*/  EXIT ;  /* 0x000000000000794d */ /* 0x000fea0003800000 */
.L_x_8:
[----:B------:R-:W0:Y:S02]  /*05f0*/  S2R R15, SR_TID.X ;  /* 0x00000000000f7919 */ /* 0x000e240000002100 */
[----:B0-----:R-:W-:-:S03]  /*0600*/  IMAD.WIDE.U32 R8, R15, 0x4, RZ ;  /* 0x000000040f087825 */ /* 0x001fc600078e00ff */
[----:B------:R-:W-:-:S04]  /*0610*/  ISETP.GE.U32.AND P0, PT, R8, R2, PT ;  /* 0x000000020800720c */ /* 0x000fc80003f06070 */
[----:B------:R-:W-:-:S04]  /*0620*/  ISETP.GE.AND.EX P0, PT, R9, R6, PT, P0 ;  /* 0x000000060900720c */ /* 0x000fc80003f06300 */
[----:B------:R-:W-:-:S13]  /*0630*/  ISETP.GT.U32.OR P0, PT, R15, 0x3fff, P0 ;  /* 0x00003fff0f00780c */ /* 0x000fda0000704470 */
[----:B------:R-:W-:Y:S05]  /*0640*/  @P0 EXIT ;  /* 0x000000000000094d */ /* 0x000fea0003800000 */
[----:B------:R-:W-:Y:S01]  /*0650*/  IMAD.MOV.U32 R16, RZ, RZ, RZ ;  /* 0x000000ffff107224 */ /* 0x000fe200078e00ff */
[----:B------:R-:W-:-:S06]  /*0660*/  ULDC UR6, c[0x0][0x0] ;  /* 0x0000000000067ab9 */ /* 0x000fcc0000000800 */
.L_x_10:
[C---:B------:R-:W-:Y:S01]  /*0670*/  IMAD.SHL.U32 R13, R15.reuse, 0x4, RZ ;  /* 0x000000040f0d7824 */ /* 0x040fe200078e00ff */
[----:B------:R-:W-:-:S04]  /*0680*/  SHF.L.U64.HI R14, R15, 0x2, R16 ;  /* 0x000000020f0e7819 */ /* 0x000fc80000010210 */
[----:B------:R-:W-:-:S05]  /*0690*/  IADD3 R8, P0, R13, R0, RZ ;  /* 0x000000000d087210 */ /* 0x000fca0007f1e0ff */
[----:B------:R-:W-:-:S05]  /*06a0*/  IMAD.X R9, R14, 0x1, R4, P0 ;  /* 0x000000010e097824 */ /* 0x000fca00000e0604 */
[----:B------:R-:W2:Y:S02]  /*06b0*/  LDG.E R8, desc[UR4][R8.64] ;  /* 0x0000000408087981 */ /* 0x000ea4000c1e1900 */
[C---:B--2---:R-:W-:Y:S02]  /*06c0*/  PRMT R7, R8.reuse, 0x7770, RZ ;  /* 0x0000777008077816 */ /* 0x044fe400000000ff */
[C---:B------:R-:W-:Y:S02]  /*06d0*/  PRMT R10, R8.reuse, 0x7771, RZ ;  /* 0x00007771080a7816 */ /* 0x040fe400000000ff */
[----:B------:R-:W-:Y:S02]  /*06e0*/  PRMT R11, R8, 0x7772, RZ ;  /* 0x00007772080b7816 */ /* 0x000fe400000000ff */
[----:B------:R-:W-:Y:S02]  /*06f0*/  ISETP.NE.AND P0, PT, R7, RZ, PT ;  /* 0x000000ff0700720c */ /* 0x000fe40003f05270 */
[----:B------:R-:W-:-:S02]  /*0700*/  ISETP.NE.AND P1, PT, R10, RZ, PT ;  /* 0x000000ff0a00720c */ /* 0x000fc40003f25270 */
[----:B------:R-:W-:Y:S02]  /*0710*/  PRMT R7, R8, 0x7773, RZ ;  /* 0x0000777308077816 */ /* 0x000fe400000000ff */
[----:B------:R-:W-:Y:S02]  /*0720*/  ISETP.NE.AND P2, PT, R11, RZ, PT ;  /* 0x000000ff0b00720c */ /* 0x000fe40003f45270 */
[----:B------:R-:W-:Y:S02]  /*0730*/  SEL R10, RZ, 0x1, !P0 ;  /* 0x00000001ff0a7807 */ /* 0x000fe40004000000 */
[----:B------:R-:W-:Y:S02]  /*0740*/  SEL R11, RZ, 0x1, !P1 ;  /* 0x00000001ff0b7807 */ /* 0x000fe40004800000 */
[----:B------:R-:W-:Y:S02]  /*0750*/  ISETP.NE.AND P0, PT, R7, RZ, PT ;  /* 0x000000ff0700720c */ /* 0x000fe40003f05270 */
[----:B------:R-:W-:-:S02]  /*0760*/  SEL R7, RZ, 0x1, !P2 ;  /* 0x00000001ff077807 */ /* 0x000fc40005000000 */
[----:B------:R-:W-:Y:S02]  /*0770*/  PRMT R12, R11, 0x7604, R10 ;  /* 0x000076040b0c7816 */ /* 0x000fe4000000000a */
[----:B------:R-:W-:Y:S02]  /*0780*/  SEL R10, RZ, 0x1, !P0 ;  /* 0x00000001ff0a7807 */ /* 0x000fe40004000000 */
[----:B------:R-:W-:Y:S02]  /*0790*/  IADD3 R8, P1, R13, R3, RZ ;  /* 0x000000030d087210 */ /* 0x000fe40007f3e0ff */
[----:B------:R-:W-:Y:S02]  /*07a0*/  IADD3 R15, P0, R15, UR6, RZ ;  /* 0x000000060f0f7c10 */ /* 0x000fe4000ff1e0ff */
[----:B------:R-:W-:Y:S01]  /*07b0*/  PRMT R7, R7, 0x7054, R12 ;  /* 0x0000705407077816 */ /* 0x000fe2000000000c */
[----:B------:R-:W-:Y:S01]  /*07c0*/  IMAD.X R9, R14, 0x1, R5, P1 ;  /* 0x000000010e097824 */ /* 0x000fe200008e0605 */
[C---:B------:R-:W-:Y:S01]  /*07d0*/  ISETP.LT.U32.AND P1, PT, R15.reuse, 0x4000, PT ;  /* 0x000040000f00780c */ /* 0x040fe20003f21070 */
[----:B------:R-:W-:Y:S01]  /*07e0*/  IMAD.SHL.U32 R11, R15, 0x4, RZ ;  /* 0x000000040f0b7824 */ /* 0x000fe200078e00ff */
[----:B------:R-:W-:Y:S01]  /*07f0*/  PRMT R7, R10, 0x654, R7 ;  /* 0x000006540a077816 */ /* 0x000fe20000000007 */
[----:B------:R-:W-:-:S03]  /*0800*/  IMAD.X R16, RZ, RZ, R16, P0 ;  /* 0x000000ffff107224 */ /* 0x000fc600000e0610 */
[----:B------:R-:W-:Y:S01]  /*0810*/  ISETP.GE.U32.AND P0, PT, R11, R2, PT ;  /* 0x000000020b00720c */ /* 0x000fe20003f06070 */
[----:B------:R0:W-:Y:S01]  /*0820*/  STG.E desc[UR4][R8.64], R7 ;  /* 0x0000000708007986 */ /* 0x0001e2000c101904 */
[----:B------:R-:W-:Y:S02]  /*0830*/  SHF.L.U64.HI R11, R15, 0x2, R16 ;  /* 0x000000020f0b7819 */ /* 0x000fe40000010210 */
[----:B------:R-:W-:Y:S02]  /*0840*/  ISETP.LT.U32.AND.EX P1, PT, R16, RZ, PT, P1 ;  /* 0x000000ff1000720c */ /* 0x000fe40003f21110 */
[----:B------:R-:W-:-:S13]  /*0850*/  ISETP.GE.AND.EX P0, PT, R11, R6, PT, P0 ;  /* 0x000000060b00720c */ /* 0x000fda0003f06300 */
[----:B0-----:R-:W-:Y:S05]  /*0860*/  @!P0 BRA P1, `(.L_x_10) ;  /* 0xfffffffc00808947 */ /* 0x001fea000083ffff */
[----:B------:R-:W-:Y:S05]  /*0870*/  EXIT ;  /* 0x000000000000794d */ /* 0x000fea0003800000 */
.L_x_11:
        /* <DEDUP_REMOVED lines=16> */
.L_x_510:


//--------------------- .text._ZN2at6native63_GLOBAL__N__862fb238_30_ForeachBinaryOpScalarTensor_cu_64fe0ca525multi_tensor_apply_kernelINS1_18TensorListMetadataILi2EEENS1_27BinaryOpScalarTensorFunctorIN3c107complexIfEELi2ELi1ELi1EEEJSt7dividesIS8_EPS8_S8_EEEvT_T0_DpT1_ --------------------------
	.section	.text._ZN2at6native63_GLOBAL__N__862fb238_30_ForeachBinaryOpScalarTensor_cu_64fe0ca525multi_tensor_apply_kernelINS1_18TensorListMetadataILi2EEENS1_27BinaryOpScalarTensorFunctorIN3c107complexIfEELi2ELi1ELi1EEEJSt7dividesIS8_EPS8_S8_EEEvT_T0_DpT1_,"ax",@progbits
	.align	128
.text._ZN2at6native63_GLOBAL__N__862fb238_30_ForeachBinaryOpScalarTensor_cu_64fe0ca525multi_tensor_apply_kernelINS1_18TensorListMetadataILi2EEENS1_27BinaryOpScalarTensorFunctorIN3c107complexIfEELi2ELi1ELi1EEEJSt7dividesIS8_EPS8_S8_EEEvT_T0_DpT1_:
        .type           _ZN2at6native63_GLOBAL__N__862fb238_30_ForeachBinaryOpScalarTensor_cu_64fe0ca525multi_tensor_apply_kernelINS1_18TensorListMetadataILi2EEENS1_27BinaryOpScalarTensorFunctorIN3c107complexIfEELi2ELi1ELi1EEEJSt7dividesIS8_EPS8_S8_EEEvT_T0_DpT1_,@function
        .size           _ZN2at6native63_GLOBAL__N__862fb238_30_ForeachBinaryOpScalarTensor_cu_64fe0ca525multi_tensor_apply_kernelINS1_18TensorListMetadataILi2EEENS1_27BinaryOpScalarTensorFunctorIN3c107complexIfEELi2ELi1ELi1EEEJSt7dividesIS8_EPS8_S8_EEEvT_T0_DpT1_,(.L_x_511 - _ZN2at6native63_GLOBAL__N__862fb238_30_ForeachBinaryOpScalarTensor_cu_64fe0ca525multi_tensor_apply_kernelINS1_18TensorListMetadataILi2EEENS1_27BinaryOpScalarTensorFunctorIN3c107complexIfEELi2ELi1ELi1EEEJSt7dividesIS8_EPS8_S8_EEEvT_T0_DpT1_)
        .other          _ZN2at6native63_GLOBAL__N__862fb238_30_ForeachBinaryOpScalarTensor_cu_64fe0ca525multi_tensor_apply_kernelINS1_18TensorListMetadataILi2EEENS1_27BinaryOpScalarTensorFunctorIN3c107complexIfEELi2ELi1ELi1EEEJSt7dividesIS8_EPS8_S8_EEEvT_T0_DpT1_,@"STO_CUDA_ENTRY STV_DEFAULT"
_ZN2at6native63_GLOBAL__N__862fb238_30_ForeachBinaryOpScalarTensor_cu_64fe0ca525multi_tensor_apply_kernelINS1_18TensorListMetadataILi2EEENS1_27BinaryOpScalarTensorFunctorIN3c107complexIfEELi2ELi1ELi1EEEJSt7dividesIS8_EPS8_S8_EEEvT_T0_DpT1_:
[----:B------:R-:W-:Y:S08]  /*0000*/  LDC R1, c[0x0][0x28] ;  /* 0x00000a00ff017b82 */ /* 0x000ff00000000800 */
[----:B------:R-:W0:Y:S01]  /*0010*/  S2UR UR4, SR_CTAID.X ;  /* 0x00000000000479c3 */ /* 0x000e220000002500 */
[----:B------:R-:W-:Y:S02]  /*0020*/  UMOV UR5, 0x740 ;  /* 0x0000074000057882 */ /* 0x000fe40000000000 */
[----:B0-----:R-:W-:-:S03]  /*0030*/  ULEA UR5, UR4, UR5, 0x2 ;  /* 0x0000000504057291 */ /* 0x001fc6000f8e103f */
[----:B------:R-:W-:Y:S02]  /*0040*/  ULDC.U8 UR4, c[0x0][UR4+0x810] ;  /* 0x0002040004047abb */ /* 0x000fe40008000000 */
[----:B------:R-:W-:-:S07]  /*0050*/  USHF.L.U32 UR10, UR4, 0x3, URZ ;  /* 0x00000003040a7899 */ /* 0x000fce000800063f */
[----:B------:R-:W-:Y:S02]  /*0060*/  ULDC UR11, c[0x0][UR5+0x210] ;  /* 0x00008400050b7abb */ /* 0x000fe40008000800 */
[----:B------:R-:W-:-:S03]  /*0070*/  UIMAD.WIDE UR4, UR11, 0x10000, URZ ;  /* 0x000100000b0478a5 */ /* 0x000fc6000f8e023f */
[----:B------:R-:W-:Y:S01]  /*0080*/  ULDC.64 UR6, c[0x0][UR10+0x210] ;  /* 0x000084000a067abb */ /* 0x000fe20008000a00 */
[----:B------:R-:W-:Y:S01]  /*0090*/  ULDC.64 UR8, c[0x0][UR10+0x410] ;  /* 0x000104000a087abb */ /* 0x000fe20008000a00 */
[----:B------:R-:W-:Y:S02]  /*00a0*/  UIMAD.WIDE UR6, UR11, 0x80000, UR6 ;  /* 0x000800000b0678a5 */ /* 0x000fe4000f8e0206 */
[----:B------:R-:W-:-:S03]  /*00b0*/  UIMAD.WIDE UR8, UR11, 0x80000, UR8 ;  /* 0x000800000b0878a5 */ /* 0x000fc6000f8e0208 */
[----:B------:R-:W-:Y:S02]  /*00c0*/  ULDC.64 UR10, c[0x0][UR10+0x610] ;  /* 0x000184000a0a7abb */ /* 0x000fe40008000a00 */
[----:B------:R-:W-:Y:S02]  /*00d0*/  UIADD3 UR12, UP1, -UR4, UR10, URZ ;  /* 0x0000000a040c7290 */ /* 0x000fe4000ff3e13f */
[----:B------:R-:W-:-:S04]  /*00e0*/  ULOP3.LUT UR4, UR8, 0x1f, UR6, 0xc8, !UPT ;  /* 0x0000001f08047892 */ /* 0x000fc8000f8ec806 */
[----:B------:R-:W-:Y:S02]  /*00f0*/  ULOP3.LUT UP0, URZ, UR4, 0x3, UR12, 0xf8, !UPT ;  /* 0x00000003043f7892 */ /* 0x000fe4000f80f80c */
[----:B------:R-:W-:Y:S02]  /*0100*/  UIADD3.X UR4, ~UR5, UR11, URZ, UP1, !UPT ;  /* 0x0000000b05047290 */ /* 0x000fe40008ffe53f */
[----:B------:R-:W-:Y:S01]  /*0110*/  ULOP3.LUT UP0, URZ, URZ, URZ, URZ, 0xfc, UP0 ;  /* 0x0000003f3f3f7292 */ /* 0x000fe2000800fc3f */
[----:B------:R-:W-:-:S05]  /*0120*/  ULDC.64 UR10, c[0x0][0x208] ;  /* 0x00008200000a7ab9 */ /* 0x000fca0000000a00 */
[----:B------:R-:W-:-:S13]  /*0130*/  PLOP3.LUT P0, PT, PT, PT, UP0, 0x80, 0x0 ;  /* 0x000000000000781c */ /* 0x000fda0003f0f008 */
[----:B------:R-:W-:Y:S05]  /*0140*/  @!P0 BRA `(.L_x_12) ;  /* 0x0000000800148947 */ /* 0x000fea0003800000 */
[----:B------:R-:W-:-:S04]  /*0150*/  UISETP.GE.U32.AND UP0, UPT, UR12, 0x1, UPT ;  /* 0x000000010c00788c */ /* 0x000fc8000bf06070 */
[----:B------:R-:W-:-:S06]  /*0160*/  UISETP.GE.AND.EX UP0, UPT, UR4, URZ, UPT, UP0 ;  /* 0x0000003f0400728c */ /* 0x000fcc000bf06300 */
[----:B------:R-:W-:-:S13]  /*0170*/  PLOP3.LUT P0, PT, PT, PT, UP0, 0x80, 0x0 ;  /* 0x000000000000781c */ /* 0x000fda0003f0f008 */
[----:B------:R-:W-:Y:S05]  /*0180*/  @!P0 EXIT ;  /* 0x000000000000894d */ /* 0x000fea0003800000 */
[----:B------:R-:W0:Y:S01]  /*0190*/  S2R R23, SR_TID.X ;  /* 0x0000000000177919 */ /* 0x000e220000002100 */
[----:B------:R-:W1:Y:S01]  /*01a0*/  LDC R0, c[0x0][RZ] ;  /* 0x00000000ff007b82 */ /* 0x000e620000000800 */
[----:B------:R-:W-:Y:S01]  /*01b0*/  CS2R R2, SRZ ;  /* 0x0000000000027805 */ /* 0x000fe2000001ff00 */
[----:B------:R-:W-:-:S06]  /*01c0*/  ULDC.64 UR14, c[0x0][0xe68] ;  /* 0x00039a00000e7ab9 */ /* 0x000fcc0000000a00 */
.L_x_16:
[----:B------:R-:W2:Y:S01]  /*01d0*/  LDC.64 R18, c[0x0][0xe60] ;  /* 0x00039800ff127b82 */ /* 0x000ea20000000a00 */
[----:B0-----:R-:W-:Y:S02]  /*01e0*/  IADD3 R5, P1, R23, R2, RZ ;  /* 0x0000000217057210 */ /* 0x001fe40007f3e0ff */
[----:B------:R-:W-:Y:S02]  /*01f0*/  CS2R R10, SRZ ;  /* 0x00000000000a7805 */ /* 0x000fe4000001ff00 */
[C---:B-1----:R-:W-:Y:S02]  /*0200*/  LEA R20, R0.reuse, R0, 0x1 ;  /* 0x0000000000147211 */ /* 0x042fe400078e08ff */
[----:B------:R-:W-:Y:S02]  /*0210*/  ISETP.GE.U32.AND P0, PT, R5, 0x10000, PT ;  /* 0x000100000500780c */ /* 0x000fe40003f06070 */
[----:B------:R-:W-:Y:S02]  /*0220*/  IADD3.X R4, RZ, R3, RZ, P1, !PT ;  /* 0x00000003ff047210 */ /* 0x000fe40000ffe4ff */
[----:B------:R-:W-:-:S02]  /*0230*/  IADD3 R6, P3, R0, R5, RZ ;  /* 0x0000000500067210 */ /* 0x000fc40007f7e0ff */
[----:B------:R-:W-:Y:S02]  /*0240*/  LEA R7, P4, R0, R5, 0x1 ;  /* 0x0000000500077211 */ /* 0x000fe400078808ff */
[----:B------:R-:W-:Y:S02]  /*0250*/  ISETP.LT.U32.AND P2, PT, R5, UR12, PT ;  /* 0x0000000c05007c0c */ /* 0x000fe4000bf41070 */
[----:B------:R-:W-:Y:S02]  /*0260*/  ISETP.GE.U32.AND.EX P0, PT, R4, RZ, PT, P0 ;  /* 0x000000ff0400720c */ /* 0x000fe40003f06100 */
[----:B------:R-:W-:Y:S02]  /*0270*/  ISETP.GE.U32.AND P1, PT, R6, 0x10000, PT ;  /* 0x000100000600780c */ /* 0x000fe40003f26070 */
[----:B------:R-:W-:Y:S02]  /*0280*/  IADD3.X R9, RZ, R4, RZ, P3, !PT ;  /* 0x00000004ff097210 */ /* 0x000fe40001ffe4ff */
[----:B------:R-:W-:-:S02]  /*0290*/  ISETP.GE.U32.AND P3, PT, R7, 0x10000, PT ;  /* 0x000100000700780c */ /* 0x000fc40003f66070 */
[----:B------:R-:W-:Y:S01]  /*02a0*/  IADD3.X R8, RZ, R4, RZ, P4, !PT ;  /* 0x00000004ff087210 */ /* 0x000fe200027fe4ff */
[----:B--2---:R-:W2:Y:S01]  /*02b0*/  LDG.E.64 R18, desc[UR10][R18.64] ;  /* 0x0000000a12127981 */ /* 0x004ea2000c1e1b00 */
[----:B------:R-:W-:Y:S02]  /*02c0*/  ISETP.LT.AND.EX P0, PT, R4, UR4, !P0, P2 ;  /* 0x0000000404007c0c */ /* 0x000fe4000c701320 */
[----:B------:R-:W-:Y:S02]  /*02d0*/  ISETP.GE.U32.AND.EX P4, PT, R9, RZ, PT, P1 ;  /* 0x000000ff0900720c */ /* 0x000fe40003f86110 */
[----:B------:R-:W-:Y:S02]  /*02e0*/  ISETP.LT.U32.AND P2, PT, R6, UR12, PT ;  /* 0x0000000c06007c0c */ /* 0x000fe4000bf41070 */
[----:B------:R-:W-:Y:S02]  /*02f0*/  ISETP.LT.U32.AND P1, PT, R7, UR12, PT ;  /* 0x0000000c07007c0c */ /* 0x000fe4000bf21070 */
[----:B------:R-:W-:-:S02]  /*0300*/  ISETP.GE.U32.AND.EX P3, PT, R8, RZ, PT, P3 ;  /* 0x000000ff0800720c */ /* 0x000fc40003f66130 */
[----:B------:R-:W-:Y:S02]  /*0310*/  IADD3 R20, P5, R20, R5, RZ ;  /* 0x0000000514147210 */ /* 0x000fe40007fbe0ff */
[----:B------:R-:W-:Y:S02]  /*0320*/  ISETP.LT.AND.EX P2, PT, R9, UR4, !P4, P2 ;  /* 0x0000000409007c0c */ /* 0x000fe4000e741320 */
[----:B------:R-:W-:Y:S02]  /*0330*/  ISETP.LT.AND.EX P1, PT, R8, UR4, !P3, P1 ;  /* 0x0000000408007c0c */ /* 0x000fe4000df21310 */
[C---:B------:R-:W-:Y:S02]  /*0340*/  ISETP.GE.U32.AND P4, PT, R20.reuse, 0x10000, PT ;  /* 0x000100001400780c */ /* 0x040fe40003f86070 */
[----:B------:R-:W-:Y:S02]  /*0350*/  IADD3.X R21, RZ, R4, RZ, P5, !PT ;  /* 0x00000004ff157210 */ /* 0x000fe40002ffe4ff */
[----:B------:R-:W-:-:S02]  /*0360*/  ISETP.LT.U32.AND P5, PT, R20, UR12, PT ;  /* 0x0000000c14007c0c */ /* 0x000fc4000bfa1070 */
[C---:B------:R-:W-:Y:S02]  /*0370*/  ISETP.GE.U32.AND.EX P3, PT, R21.reuse, RZ, PT, P4 ;  /* 0x000000ff1500720c */ /* 0x040fe40003f66140 */
[----:B------:R-:W-:Y:S02]  /*0380*/  CS2R R12, SRZ ;  /* 0x00000000000c7805 */ /* 0x000fe4000001ff00 */
[----:B------:R-:W-:Y:S02]  /*0390*/  CS2R R14, SRZ ;  /* 0x00000000000e7805 */ /* 0x000fe4000001ff00 */
[----:B------:R-:W-:Y:S02]  /*03a0*/  @P2 LEA R28, P4, R6, UR6, 0x3 ;  /* 0x00000006061c2c11 */ /* 0x000fe4000f8818ff */
[----:B------:R-:W-:Y:S02]  /*03b0*/  ISETP.LT.AND.EX P3, PT, R21, UR4, !P3, P5 ;  /* 0x0000000415007c0c */ /* 0x000fe4000df61350 */
[----:B------:R-:W-:-:S02]  /*03c0*/  @P1 LEA R26, P5, R7, UR6, 0x3 ;  /* 0x00000006071a1c11 */ /* 0x000fc4000f8a18ff */
[----:B------:R-:W-:Y:S02]  /*03d0*/  @P2 LEA.HI.X R29, R6, UR7, R9, 0x3, P4 ;  /* 0x00000007061d2c11 */ /* 0x000fe4000a0f1c09 */
[----:B------:R-:W-:Y:S02]  /*03e0*/  @P1 LEA.HI.X R27, R7, UR7, R8, 0x3, P5 ;  /* 0x00000007071b1c11 */ /* 0x000fe4000a8f1c08 */
[C---:B------:R-:W-:Y:S01]  /*03f0*/  @P0 LEA R16, P6, R5.reuse, UR6, 0x3 ;  /* 0x0000000605100c11 */ /* 0x040fe2000f8c18ff */
[----:B------:R-:W5:Y:S03]  /*0400*/  @P2 LDG.E.64 R12, desc[UR10][R28.64] ;  /* 0x0000000a1c0c2981 */ /* 0x000f66000c1e1b00 */
[----:B------:R-:W-:Y:S01]  /*0410*/  @P0 LEA.HI.X R17, R5, UR7, R4, 0x3, P6 ;  /* 0x0000000705110c11 */ /* 0x000fe2000b0f1c04 */
[----:B------:R-:W5:Y:S01]  /*0420*/  @P1 LDG.E.64 R14, desc[UR10][R26.64] ;  /* 0x0000000a1a0e1981 */ /* 0x000f62000c1e1b00 */
[----:B------:R-:W-:-:S03]  /*0430*/  @P3 LEA R24, P4, R20, UR6, 0x3 ;  /* 0x0000000614183c11 */ /* 0x000fc6000f8818ff */
[----:B------:R0:W5:Y:S01]  /*0440*/  @P0 LDG.E.64 R10, desc[UR10][R16.64] ;  /* 0x0000000a100a0981 */ /* 0x000162000c1e1b00 */
[----:B------:R-:W-:Y:S02]  /*0450*/  @P3 LEA.HI.X R25, R20, UR7, R21, 0x3, P4 ;  /* 0x0000000714193c11 */ /* 0x000fe4000a0f1c15 */
[----:B0-----:R-:W-:-:S06]  /*0460*/  CS2R R16, SRZ ;  /* 0x0000000000107805 */ /* 0x001fcc000001ff00 */
[----:B------:R0:W5:Y:S01]  /*0470*/  @P3 LDG.E.64 R16, desc[UR10][R24.64] ;  /* 0x0000000a18103981 */ /* 0x000162000c1e1b00 */
[----:B--2---:R-:W-:Y:S01]  /*0480*/  FMUL.FTZ R22, R19, UR15 ;  /* 0x0000000f13167c20 */ /* 0x004fe20008410000 */
[----:B0-----:R-:W-:-:S03]  /*0490*/  FMUL.FTZ R24, R18, UR15 ;  /* 0x0000000f12187c20 */ /* 0x001fc60008410000 */
[----:B------:R-:W-:Y:S01]  /*04a0*/  FFMA.FTZ R18, R18, UR14, -R22 ;  /* 0x0000000e12127c23 */ /* 0x000fe20008010816 */
[----:B------:R-:W-:-:S05]  /*04b0*/  FFMA.FTZ R25, R19, UR14, R24 ;  /* 0x0000000e13197c23 */ /* 0x000fca0008010018 */
[----:B------:R-:W-:-:S13]  /*04c0*/  FSETP.GE.FTZ.AND P4, PT, |R18|, |R25|, PT ;  /* 0x400000191200720b */ /* 0x000fda0003f96200 */
[----:B------:R-:W-:Y:S05]  /*04d0*/  @!P4 BRA `(.L_x_13) ;  /* 0x000000000094c947 */ /* 0x000fea0003800000 */
[C---:B------:R-:W-:Y:S01]  /*04e0*/  FSETP.NEU.FTZ.AND P5, PT, |R18|.reuse, RZ, PT ;  /* 0x000000ff1200720b */ /* 0x040fe20003fbd200 */
[----:B------:R-:W-:Y:S01]  /*04f0*/  FADD.FTZ R19, |R18|, -RZ ;  /* 0x800000ff12137221 */ /* 0x000fe20000010200 */
[C---:B------:R-:W-:Y:S01]  /*0500*/  FSETP.NEU.FTZ.AND P4, PT, |R25|.reuse, RZ, PT ;  /* 0x000000ff1900720b */ /* 0x040fe20003f9d200 */
[----:B------:R-:W-:-:S12]  /*0510*/  FADD.FTZ R22, |R25|, -RZ ;  /* 0x800000ff19167221 */ /* 0x000fd80000010200 */
[----:B------:R-:W-:Y:S05]  /*0520*/  @!P4 BRA !P5, `(.L_x_14) ;  /* 0x000000000054c947 */ /* 0x000fea0006800000 */
[----:B------:R-:W0:Y:S02]  /*0530*/  MUFU.RCP R22, R18 ;  /* 0x0000001200167308 */ /* 0x000e240000001000 */
[----:B0-----:R-:W-:-:S04]  /*0540*/  FMUL.FTZ R19, R25, R22 ;  /* 0x0000001619137220 */ /* 0x001fc80000410000 */
[----:B------:R-:W-:Y:S01]  /*0550*/  FFMA.FTZ R24, R25, R19, R18 ;  /* 0x0000001319187223 */ /* 0x000fe20000010012 */
[C---:B-----5:R-:W-:Y:S01]  /*0560*/  FFMA.FTZ R22, R19.reuse, R11, R10 ;  /* 0x0000000b13167223 */ /* 0x060fe2000001000a */
[C---:B------:R-:W-:Y:S01]  /*0570*/  FFMA.FTZ R25, R19.reuse, R13, R12 ;  /* 0x0000000d13197223 */ /* 0x040fe2000001000c */
[C---:B------:R-:W-:Y:S01]  /*0580*/  FFMA.FTZ R27, R19.reuse, R15, R14 ;  /* 0x0000000f131b7223 */ /* 0x040fe2000001000e */
[----:B------:R-:W0:Y:S01]  /*0590*/  MUFU.RCP R18, R24 ;  /* 0x0000001800127308 */ /* 0x000e220000001000 */
[C---:B------:R-:W-:Y:S01]  /*05a0*/  FFMA.FTZ R29, R19.reuse, R17, R16 ;  /* 0x00000011131d7223 */ /* 0x040fe20000010010 */
[C---:B------:R-:W-:Y:S01]  /*05b0*/  FFMA.FTZ R11, R19.reuse, -R10, R11 ;  /* 0x8000000a130b7223 */ /* 0x040fe2000001000b */
[C---:B------:R-:W-:Y:S01]  /*05c0*/  FFMA.FTZ R13, R19.reuse, -R12, R13 ;  /* 0x8000000c130d7223 */ /* 0x040fe2000001000d */
[C---:B------:R-:W-:Y:S01]  /*05d0*/  FFMA.FTZ R15, R19.reuse, -R14, R15 ;  /* 0x8000000e130f7223 */ /* 0x040fe2000001000f */
[----:B------:R-:W-:Y:S01]  /*05e0*/  FFMA.FTZ R17, R19, -R16, R17 ;  /* 0x8000001013117223 */ /* 0x000fe20000010011 */
[C---:B0-----:R-:W-:Y:S01]  /*05f0*/  FMUL.FTZ R10, R18.reuse, R22 ;  /* 0x00000016120a7220 */ /* 0x041fe20000410000 */
[C---:B------:R-:W-:Y:S01]  /*0600*/  FMUL.FTZ R11, R18.reuse, R11 ;  /* 0x0000000b120b7220 */ /* 0x040fe20000410000 */
[C---:B------:R-:W-:Y:S01]  /*0610*/  FMUL.FTZ R12, R18.reuse, R25 ;  /* 0x00000019120c7220 */ /* 0x040fe20000410000 */
[C---:B------:R-:W-:Y:S01]  /*0620*/  FMUL.FTZ R13, R18.reuse, R13 ;  /* 0x0000000d120d7220 */ /* 0x040fe20000410000 */
[C---:B------:R-:W-:Y:S01]  /*0630*/  FMUL.FTZ R14, R18.reuse, R27 ;  /* 0x0000001b120e7220 */ /* 0x040fe20000410000 */
[C---:B------:R-:W-:Y:S01]  /*0640*/  FMUL.FTZ R15, R18.reuse, R15 ;  /* 0x0000000f120f7220 */ /* 0x040fe20000410000 */
[C---:B------:R-:W-:Y:S01]  /*0650*/  FMUL.FTZ R16, R18.reuse, R29 ;  /* 0x0000001d12107220 */ /* 0x040fe20000410000 */
[----:B------:R-:W-:Y:S01]  /*0660*/  FMUL.FTZ R17, R18, R17 ;  /* 0x0000001112117220 */ /* 0x000fe20000410000 */
[----:B------:R-:W-:Y:S06]  /*0670*/  BRA `(.L_x_15) ;  /* 0x00000000007c7947 */ /* 0x000fec0003800000 */
.L_x_14:
[----:B------:R-:W0:Y:S08]  /*0680*/  MUFU.RCP R19, R19 ;  /* 0x0000001300137308 */ /* 0x000e300000001000 */
[----:B------:R-:W1:Y:S01]  /*0690*/  MUFU.RCP R22, R22 ;  /* 0x0000001600167308 */ /* 0x000e620000001000 */
[C---:B0----5:R-:W-:Y:S01]  /*06a0*/  FMUL.FTZ R10, R19.reuse, R10 ;  /* 0x0000000a130a7220 */ /* 0x061fe20000410000 */
[C---:B------:R-:W-:Y:S01]  /*06b0*/  FMUL.FTZ R12, R19.reuse, R12 ;  /* 0x0000000c130c7220 */ /* 0x040fe20000410000 */
[C---:B------:R-:W-:Y:S01]  /*06c0*/  FMUL.FTZ R14, R19.reuse, R14 ;  /* 0x0000000e130e7220 */ /* 0x040fe20000410000 */
[----:B------:R-:W-:Y:S01]  /*06d0*/  FMUL.FTZ R16, R19, R16 ;  /* 0x0000001013107220 */ /* 0x000fe20000410000 */
[C---:B-1----:R-:W-:Y:S01]  /*06e0*/  FMUL.FTZ R11, R22.reuse, R11 ;  /* 0x0000000b160b7220 */ /* 0x042fe20000410000 */
[C---:B------:R-:W-:Y:S01]  /*06f0*/  FMUL.FTZ R13, R22.reuse, R13 ;  /* 0x0000000d160d7220 */ /* 0x040fe20000410000 */
[C---:B------:R-:W-:Y:S01]  /*0700*/  FMUL.FTZ R15, R22.reuse, R15 ;  /* 0x0000000f160f7220 */ /* 0x040fe20000410000 */
[----:B------:R-:W-:Y:S01]  /*0710*/  FMUL.FTZ R17, R22, R17 ;  /* 0x0000001116117220 */ /* 0x000fe20000410000 */
[----:B------:R-:W-:Y:S06]  /*0720*/  BRA `(.L_x_15) ;  /* 0x0000000000507947 */ /* 0x000fec0003800000 */
.L_x_13:
[----:B------:R-:W0:Y:S02]  /*0730*/  MUFU.RCP R19, R25 ;  /* 0x0000001900137308 */ /* 0x000e240000001000 */
[----:B0-----:R-:W-:-:S04]  /*0740*/  FMUL.FTZ R22, R18, R19 ;  /* 0x0000001312167220 */ /* 0x001fc80000410000 */
[----:B------:R-:W-:Y:S01]  /*0750*/  FFMA.FTZ R18, R18, R22, R25 ;  /* 0x0000001612127223 */ /* 0x000fe20000010019 */
[C---:B-----5:R-:W-:Y:S01]  /*0760*/  FFMA.FTZ R29, R22.reuse, R10, R11 ;  /* 0x0000000a161d7223 */ /* 0x060fe2000001000b */
[C---:B------:R-:W-:Y:S01]  /*0770*/  FFMA.FTZ R19, R22.reuse, R12, R13 ;  /* 0x0000000c16137223 */ /* 0x040fe2000001000d */
[C---:B------:R-:W-:Y:S01]  /*0780*/  FFMA.FTZ R25, R22.reuse, R14, R15 ;  /* 0x0000000e16197223 */ /* 0x040fe2000001000f */
[C---:B------:R-:W-:Y:S01]  /*0790*/  FFMA.FTZ R27, R22.reuse, R16, R17 ;  /* 0x00000010161b7223 */ /* 0x040fe20000010011 */
[C---:B------:R-:W-:Y:S01]  /*07a0*/  FFMA.FTZ R11, R22.reuse, R11, -R10 ;  /* 0x0000000b160b7223 */ /* 0x040fe2000001080a */
[----:B------:R-:W0:Y:S01]  /*07b0*/  MUFU.RCP R18, R18 ;  /* 0x0000001200127308 */ /* 0x000e220000001000 */
[C---:B------:R-:W-:Y:S01]  /*07c0*/  FFMA.FTZ R13, R22.reuse, R13, -R12 ;  /* 0x0000000d160d7223 */ /* 0x040fe2000001080c */
[C---:B------:R-:W-:Y:S01]  /*07d0*/  FFMA.FTZ R15, R22.reuse, R15, -R14 ;  /* 0x0000000f160f7223 */ /* 0x040fe2000001080e */
[----:B------:R-:W-:Y:S01]  /*07e0*/  FFMA.FTZ R17, R22, R17, -R16 ;  /* 0x0000001116117223 */ /* 0x000fe20000010810 */
[C---:B0-----:R-:W-:Y:S01]  /*07f0*/  FMUL.FTZ R10, R18.reuse, R29 ;  /* 0x0000001d120a7220 */ /* 0x041fe20000410000 */
[C---:B------:R-:W-:Y:S01]  /*0800*/  FMUL.FTZ R11, R18.reuse, R11 ;  /* 0x0000000b120b7220 */ /* 0x040fe20000410000 */
[C---:B------:R-:W-:Y:S01]  /*0810*/  FMUL.FTZ R12, R18.reuse, R19 ;  /* 0x00000013120c7220 */ /* 0x040fe20000410000 */
[C---:B------:R-:W-:Y:S01]  /*0820*/  FMUL.FTZ R13, R18.reuse, R13 ;  /* 0x0000000d120d7220 */ /* 0x040fe20000410000 */
[C---:B------:R-:W-:Y:S01]  /*0830*/  FMUL.FTZ R14, R18.reuse, R25 ;  /* 0x00000019120e7220 */ /* 0x040fe20000410000 */
[C---:B------:R-:W-:Y:S01]  /*0840*/  FMUL.FTZ R15, R18.reuse, R15 ;  /* 0x0000000f120f7220 */ /* 0x040fe20000410000 */
[C---:B------:R-:W-:Y:S01]  /*0850*/  FMUL.FTZ R16, R18.reuse, R27 ;  /* 0x0000001b12107220 */ /* 0x040fe20000410000 */
[----:B------:R-:W-:-:S07]  /*0860*/  FMUL.FTZ R17, R18, R17 ;  /* 0x0000001112117220 */ /* 0x000fce0000410000 */
.L_x_15:
[----:B------:R-:W-:Y:S01]  /*0870*/  @P0 LEA R26, P6, R5, UR8, 0x3 ;  /* 0x00000008051a0c11 */ /* 0x000fe2000f8c18ff */
[----:B------:R-:W-:Y:S01]  /*0880*/  IMAD.WIDE.U32 R2, R0, 0x4, R2 ;  /* 0x0000000400027825 */ /* 0x000fe200078e0002 */
[----:B------:R-:W-:Y:S02]  /*0890*/  @P2 LEA R24, P5, R6, UR8, 0x3 ;  /* 0x0000000806182c11 */ /* 0x000fe4000f8a18ff */
[----:B------:R-:W-:Y:S02]  /*08a0*/  @P1 LEA R18, P4, R7, UR8, 0x3 ;  /* 0x0000000807121c11 */ /* 0x000fe4000f8818ff */
[----:B------:R-:W-:Y:S02]  /*08b0*/  @P0 LEA.HI.X R27, R5, UR9, R4, 0x3, P6 ;  /* 0x00000009051b0c11 */ /* 0x000fe4000b0f1c04 */
[----:B------:R-:W-:Y:S02]  /*08c0*/  @P3 LEA R4, P6, R20, UR8, 0x3 ;  /* 0x0000000814043c11 */ /* 0x000fe4000f8c18ff */
[----:B------:R-:W-:Y:S01]  /*08d0*/  @P2 LEA.HI.X R25, R6, UR9, R9, 0x3, P5 ;  /* 0x0000000906192c11 */ /* 0x000fe2000a8f1c09 */
[----:B------:R2:W-:Y:S01]  /*08e0*/  @P0 STG.E.64 desc[UR10][R26.64], R10 ;  /* 0x0000000a1a000986 */ /* 0x0005e2000c101b0a */
[----:B------:R-:W-:-:S02]  /*08f0*/  @P1 LEA.HI.X R19, R7, UR9, R8, 0x3, P4 ;  /* 0x0000000907131c11 */ /* 0x000fc4000a0f1c08 */
[----:B------:R-:W-:Y:S01]  /*0900*/  @P3 LEA.HI.X R5, R20, UR9, R21, 0x3, P6 ;  /* 0x0000000914053c11 */ /* 0x000fe2000b0f1c15 */
[----:B------:R2:W-:Y:S01]  /*0910*/  @P2 STG.E.64 desc[UR10][R24.64], R12 ;  /* 0x0000000c18002986 */ /* 0x0005e2000c101b0a */
[----:B------:R-:W-:-:S03]  /*0920*/  ISETP.GE.U32.AND P0, PT, R2, 0x10000, PT ;  /* 0x000100000200780c */ /* 0x000fc60003f06070 */
[----:B------:R2:W-:Y:S01]  /*0930*/  @P1 STG.E.64 desc[UR10][R18.64], R14 ;  /* 0x0000000e12001986 */ /* 0x0005e2000c101b0a */
[----:B------:R-:W-:Y:S02]  /*0940*/  ISETP.LT.U32.AND P1, PT, R2, UR12, PT ;  /* 0x0000000c02007c0c */ /* 0x000fe4000bf21070 */
[C---:B------:R-:W-:Y:S01]  /*0950*/  ISETP.GE.U32.AND.EX P0, PT, R3.reuse, RZ, PT, P0 ;  /* 0x000000ff0300720c */ /* 0x040fe20003f06100 */
[----:B------:R2:W-:Y:S01]  /*0960*/  @P3 STG.E.64 desc[UR10][R4.64], R16 ;  /* 0x0000001004003986 */ /* 0x0005e2000c101b0a */
[----:B------:R-:W-:-:S13]  /*0970*/  ISETP.LT.AND.EX P1, PT, R3, UR4, PT, P1 ;  /* 0x0000000403007c0c */ /* 0x000fda000bf21310 */
[----:B--2---:R-:W-:Y:S05]  /*0980*/  @!P0 BRA P1, `(.L_x_16) ;  /* 0xfffffff800108947 */ /* 0x004fea000083ffff */
[----:B------:R-:W-:Y:S05]  /*0990*/  EXIT ;  /* 0x000000000000794d */ /* 0x000fea0003800000 */
.L_x_12:
[----:B------:R-:W0:Y:S02]  /*09a0*/  S2R R12, SR_TID.X ;  /* 0x00000000000c7919 */ /* 0x000e240000002100 */
[----:B0-----:R-:W-:-:S03]  /*09b0*/  IMAD.WIDE.U32 R2, R12, 0x4, RZ ;  /* 0x000000040c027825 */ /* 0x001fc600078e00ff */
[----:B------:R-:W-:-:S04]  /*09c0*/  ISETP.GE.U32.AND P0, PT, R2, UR12, PT ;  /* 0x0000000c02007c0c */ /* 0x000fc8000bf06070 */
[----:B------:R-:W-:-:S04]  /*09d0*/  ISETP.GE.AND.EX P0, PT, R3, UR4, PT, P0 ;  /* 0x0000000403007c0c */ /* 0x000fc8000bf06300 */
[----:B------:R-:W-:-:S13]  /*09e0*/  ISETP.GT.U32.OR P0, PT, R12, 0x3fff, P0 ;  /* 0x00003fff0c00780c */ /* 0x000fda0000704470 */
[----:B------:R-:W-:Y:S05]  /*09f0*/  @P0 EXIT ;  /* 0x000000000000094d */ /* 0x000fea0003800000 */
[----:B------:R-:W0:Y:S01]  /*0a00*/  LDC.64 R2, c[0x0][0xe60] ;  /* 0x00039800ff027b82 */ /* 0x000e220000000a00 */
[----:B------:R-:W-:Y:S01]  /*0a10*/  HFMA2.MMA R13, -RZ, RZ, 0, 0 ;  /* 0x00000000ff0d7435 */ /* 0x000fe200000001ff */
[----:B------:R-:W-:Y:S01]  /*0a20*/  ULDC UR5, c[0x0][0x0] ;  /* 0x0000000000057ab9 */ /* 0x000fe20000000800 */
[----:B------:R-:W-:-:S09]  /*0a30*/  ULDC.64 UR14, c[0x0][0xe68] ;  /* 0x00039a00000e7ab9 */ /* 0x000fd20000000a00 */
.L_x_20:
[----:B0-----:R-:W2:Y:S01]  /*0a40*/  LDG.E.64 R18, desc[UR10][R2.64] ;  /* 0x0000000a02127981 */ /* 0x001ea2000c1e1b00 */
[C---:B------:R-:W-:Y:S02]  /*0a50*/  SHF.L.U32 R14, R12.reuse, 0x5, RZ ;  /* 0x000000050c0e7819 */ /* 0x040fe400000006ff */
[----:B------:R-:W-:Y:S02]  /*0a60*/  SHF.L.U64.HI R0, R12, 0x5, R13 ;  /* 0x000000050c007819 */ /* 0x000fe4000001020d */
[----:B------:R-:W-:-:S04]  /*0a70*/  IADD3 R16, P0, R14, UR6, RZ ;  /* 0x000000060e107c10 */ /* 0x000fc8000ff1e0ff */
[----:B------:R-:W-:-:S05]  /*0a80*/  IADD3.X R17, R0, UR7, RZ, P0, !PT ;  /* 0x0000000700117c10 */ /* 0x000fca00087fe4ff */
[----:B------:R0:W5:Y:S04]  /*0a90*/  LDG.E.128 R8, desc[UR10][R16.64] ;  /* 0x0000000a10087981 */ /* 0x000168000c1e1d00 */
[----:B------:R0:W5:Y:S01]  /*0aa0*/  LDG.E.128 R4, desc[UR10][R16.64+0x10] ;  /* 0x0000100a10047981 */ /* 0x000162000c1e1d00 */
[----:B--2---:R-:W-:Y:S01]  /*0ab0*/  FMUL.FTZ R15, R19, UR15 ;  /* 0x0000000f130f7c20 */ /* 0x004fe20008410000 */
[----:B------:R-:W-:-:S03]  /*0ac0*/  FMUL.FTZ R20, R18, UR15 ;  /* 0x0000000f12147c20 */ /* 0x000fc60008410000 */
[----:B------:R-:W-:Y:S01]  /*0ad0*/  FFMA.FTZ R18, R18, UR14, -R15 ;  /* 0x0000000e12127c23 */ /* 0x000fe2000801080f */
[----:B------:R-:W-:-:S05]  /*0ae0*/  FFMA.FTZ R19, R19, UR14, R20 ;  /* 0x0000000e13137c23 */ /* 0x000fca0008010014 */
[----:B------:R-:W-:-:S13]  /*0af0*/  FSETP.GE.FTZ.AND P0, PT, |R18|, |R19|, PT ;  /* 0x400000131200720b */ /* 0x000fda0003f16200 */
[----:B0-----:R-:W-:Y:S05]  /*0b00*/  @!P0 BRA `(.L_x_17) ;  /* 0x0000000000948947 */ /* 0x001fea0003800000 */
[C---:B------:R-:W-:Y:S01]  /*0b10*/  FSETP.NEU.FTZ.AND P0, PT, |R19|.reuse, RZ, PT ;  /* 0x000000ff1300720b */ /* 0x040fe20003f1d200 */
[C---:B------:R-:W-:Y:S01]  /*0b20*/  FADD.FTZ R15, |R18|.reuse, -RZ ;  /* 0x800000ff120f7221 */ /* 0x040fe20000010200 */
[----:B------:R-:W-:Y:S01]  /*0b30*/  FSETP.NEU.FTZ.AND P1, PT, |R18|, RZ, PT ;  /* 0x000000ff1200720b */ /* 0x000fe20003f3d200 */
[----:B------:R-:W-:-:S12]  /*0b40*/  FADD.FTZ R16, |R19|, -RZ ;  /* 0x800000ff13107221 */ /* 0x000fd80000010200 */
[----:B------:R-:W-:Y:S05]  /*0b50*/  @!P0 BRA !P1, `(.L_x_18) ;  /* 0x0000000000548947 */ /* 0x000fea0004800000 */
[----:B------:R-:W0:Y:S02]  /*0b60*/  MUFU.RCP R16, R18 ;  /* 0x0000001200107308 */ /* 0x000e240000001000 */
[----:B0-----:R-:W-:-:S04]  /*0b70*/  FMUL.FTZ R16, R19, R16 ;  /* 0x0000001013107220 */ /* 0x001fc80000410000 */
[-C--:B------:R-:W-:Y:S01]  /*0b80*/  FFMA.FTZ R15, R19, R16.reuse, R18 ;  /* 0x00000010130f7223 */ /* 0x080fe20000010012 */
[-C--:B-----5:R-:W-:Y:S01]  /*0b90*/  FFMA.FTZ R28, R5, R16.reuse, R4 ;  /* 0x00000010051c7223 */ /* 0x0a0fe20000010004 */
[-C--:B------:R-:W-:Y:S01]  /*0ba0*/  FFMA.FTZ R20, R9, R16.reuse, R8 ;  /* 0x0000001009147223 */ /* 0x080fe20000010008 */
[-C--:B------:R-:W-:Y:S01]  /*0bb0*/  FFMA.FTZ R22, -R8, R16.reuse, R9 ;  /* 0x0000001008167223 */ /* 0x080fe20000010109 */
[-C--:B------:R-:W-:Y:S01]  /*0bc0*/  FFMA.FTZ R24, R11, R16.reuse, R10 ;  /* 0x000000100b187223 */ /* 0x080fe2000001000a */
[-C--:B------:R-:W-:Y:S01]  /*0bd0*/  FFMA.FTZ R26, -R10, R16.reuse, R11 ;  /* 0x000000100a1a7223 */ /* 0x080fe2000001010b */
[----:B------:R-:W0:Y:S01]  /*0be0*/  MUFU.RCP R15, R15 ;  /* 0x0000000f000f7308 */ /* 0x000e220000001000 */
[-C--:B------:R-:W-:Y:S01]  /*0bf0*/  FFMA.FTZ R5, -R4, R16.reuse, R5 ;  /* 0x0000001004057223 */ /* 0x080fe20000010105 */
[-C--:B------:R-:W-:Y:S01]  /*0c00*/  FFMA.FTZ R17, R7, R16.reuse, R6 ;  /* 0x0000001007117223 */ /* 0x080fe20000010006 */
[----:B------:R-:W-:Y:S01]  /*0c10*/  FFMA.FTZ R16, -R6, R16, R7 ;  /* 0x0000001006107223 */ /* 0x000fe20000010107 */
        /* <DEDUP_REMOVED lines=9> */
.L_x_18:
[----:B------:R-:W0:Y:S08]  /*0cb0*/  MUFU.RCP R15, R15 ;  /* 0x0000000f000f7308 */ /* 0x000e300000001000 */
[----:B------:R-:W1:Y:S01]  /*0cc0*/  MUFU.RCP R16, R16 ;  /* 0x0000001000107308 */ /* 0x000e620000001000 */
[-C--:B0----5:R-:W-:Y:S01]  /*0cd0*/  FMUL.FTZ R8, R8, R15.reuse ;  /* 0x0000000f08087220 */ /* 0x0a1fe20000410000 */
[-C--:B------:R-:W-:Y:S01]  /*0ce0*/  FMUL.FTZ R10, R10, R15.reuse ;  /* 0x0000000f0a0a7220 */ /* 0x080fe20000410000 */
[-C--:B------:R-:W-:Y:S01]  /*0cf0*/  FMUL.FTZ R4, R4, R15.reuse ;  /* 0x0000000f04047220 */ /* 0x080fe20000410000 */
[----:B------:R-:W-:Y:S01]  /*0d00*/  FMUL.FTZ R6, R6, R15 ;  /* 0x0000000f06067220 */ /* 0x000fe20000410000 */
[-C--:B-1----:R-:W-:Y:S01]  /*0d10*/  FMUL.FTZ R9, R9, R16.reuse ;  /* 0x0000001009097220 */ /* 0x082fe20000410000 */
[-C--:B------:R-:W-:Y:S01]  /*0d20*/  FMUL.FTZ R11, R11, R16.reuse ;  /* 0x000000100b0b7220 */ /* 0x080fe20000410000 */
[-C--:B------:R-:W-:Y:S01]  /*0d30*/  FMUL.FTZ R5, R5, R16.reuse ;  /* 0x0000001005057220 */ /* 0x080fe20000410000 */
[----:B------:R-:W-:Y:S01]  /*0d40*/  FMUL.FTZ R7, R7, R16 ;  /* 0x0000001007077220 */ /* 0x000fe20000410000 */
[----:B------:R-:W-:Y:S06]  /*0d50*/  BRA `(.L_x_19) ;  /* 0x0000000000507947 */ /* 0x000fec0003800000 */
.L_x_17:
[----:B------:R-:W0:Y:S02]  /*0d60*/  MUFU.RCP R15, R19 ;  /* 0x00000013000f7308 */ /* 0x000e240000001000 */
[----:B0-----:R-:W-:-:S04]  /*0d70*/  FMUL.FTZ R16, R18, R15 ;  /* 0x0000000f12107220 */ /* 0x001fc80000410000 */
[-C--:B------:R-:W-:Y:S01]  /*0d80*/  FFMA.FTZ R15, R18, R16.reuse, R19 ;  /* 0x00000010120f7223 */ /* 0x080fe20000010013 */
[-C--:B-----5:R-:W-:Y:S01]  /*0d90*/  FFMA.FTZ R18, R8, R16.reuse, R9 ;  /* 0x0000001008127223 */ /* 0x0a0fe20000010009 */
[-C--:B------:R-:W-:Y:S01]  /*0da0*/  FFMA.FTZ R20, R9, R16.reuse, -R8 ;  /* 0x0000001009147223 */ /* 0x080fe20000010808 */
[-C--:B------:R-:W-:Y:S01]  /*0db0*/  FFMA.FTZ R22, R10, R16.reuse, R11 ;  /* 0x000000100a167223 */ /* 0x080fe2000001000b */
[-C--:B------:R-:W-:Y:S01]  /*0dc0*/  FFMA.FTZ R24, R11, R16.reuse, -R10 ;  /* 0x000000100b187223 */ /* 0x080fe2000001080a */
[-C--:B------:R-:W-:Y:S01]  /*0dd0*/  FFMA.FTZ R26, R4, R16.reuse, R5 ;  /* 0x00000010041a7223 */ /* 0x080fe20000010005 */
[----:B------:R-:W0:Y:S01]  /*0de0*/  MUFU.RCP R15, R15 ;  /* 0x0000000f000f7308 */ /* 0x000e220000001000 */
[-C--:B------:R-:W-:Y:S01]  /*0df0*/  FFMA.FTZ R28, R5, R16.reuse, -R4 ;  /* 0x00000010051c7223 */ /* 0x080fe20000010804 */
[-C--:B------:R-:W-:Y:S01]  /*0e00*/  FFMA.FTZ R17, R6, R16.reuse, R7 ;  /* 0x0000001006117223 */ /* 0x080fe20000010007 */
        /* <DEDUP_REMOVED lines=9> */
.L_x_19:
[----:B------:R-:W-:-:S04]  /*0ea0*/  IADD3 R14, P0, R14, UR8, RZ ;  /* 0x000000080e0e7c10 */ /* 0x000fc8000ff1e0ff */
[----:B------:R-:W-:Y:S02]  /*0eb0*/  IADD3.X R15, R0, UR9, RZ, P0, !PT ;  /* 0x00000009000f7c10 */ /* 0x000fe400087fe4ff */
[----:B------:R-:W-:-:S03]  /*0ec0*/  IADD3 R12, P0, R12, UR5, RZ ;  /* 0x000000050c0c7c10 */ /* 0x000fc6000ff1e0ff */
[----:B------:R1:W-:Y:S01]  /*0ed0*/  STG.E.128 desc[UR10][R14.64], R8 ;  /* 0x000000080e007986 */ /* 0x0003e2000c101d0a */
[----:B------:R-:W-:Y:S02]  /*0ee0*/  SHF.L.U32 R0, R12, 0x2, RZ ;  /* 0x000000020c007819 */ /* 0x000fe400000006ff */
[----:B------:R-:W-:Y:S01]  /*0ef0*/  IADD3.X R13, RZ, R13, RZ, P0, !PT ;  /* 0x0000000dff0d7210 */ /* 0x000fe200007fe4ff */
[----:B------:R1:W-:Y:S01]  /*0f00*/  STG.E.128 desc[UR10][R14.64+0x10], R4 ;  /* 0x000010040e007986 */ /* 0x0003e2000c101d0a */
[----:B------:R-:W-:Y:S02]  /*0f10*/  ISETP.GE.U32.AND P0, PT, R0, UR12, PT ;  /* 0x0000000c00007c0c */ /* 0x000fe4000bf06070 */
[C---:B------:R-:W-:Y:S02]  /*0f20*/  SHF.L.U64.HI R0, R12.reuse, 0x2, R13 ;  /* 0x000000020c007819 */ /* 0x040fe4000001020d */
[----:B------:R-:W-:Y:S02]  /*0f30*/  ISETP.LT.U32.AND P1, PT, R12, 0x4000, PT ;  /* 0x000040000c00780c */ /* 0x000fe40003f21070 */
[----:B------:R-:W-:-:S02]  /*0f40*/  ISETP.GE.AND.EX P0, PT, R0, UR4, PT, P0 ;  /* 0x0000000400007c0c */ /* 0x000fc4000bf06300 */
[----:B------:R-:W-:-:S13]  /*0f50*/  ISETP.LT.U32.AND.EX P1, PT, R13, RZ, PT, P1 ;  /* 0x000000ff0d00720c */ /* 0x000fda0003f21110 */
[----:B-1----:R-:W-:Y:S05]  /*0f60*/  @!P0 BRA P1, `(.L_x_20) ;  /* 0xfffffff800b48947 */ /* 0x002fea000083ffff */
[----:B------:R-:W-:Y:S05]  /*0f70*/  EXIT ;  /* 0x000000000000794d */ /* 0x000fea0003800000 */
.L_x_21:
        /* <DEDUP_REMOVED lines=16> */
.L_x_511:


//--------------------- .text._ZN2at6native63_GLOBAL__N__862fb238_30_ForeachBinaryOpScalarTensor_cu_64fe0ca525multi_tensor_apply_kernelINS1_18TensorListMetadataILi2EEENS1_27BinaryOpScalarTensorFunctorIN3c107complexIdEELi2ELi1ELi1EEEJSt7dividesIS8_EPS8_S8_EEEvT_T0_DpT1_ --------------------------
	.section	.text._ZN2at6native63_GLOBAL__N__862fb238_30_ForeachBinaryOpScalarTensor_cu_64fe0ca525multi_tensor_apply_kernelINS1_18TensorListMetadataILi2EEENS1_27BinaryOpScalarTensorFunctorIN3c107complexIdEELi2ELi1ELi1EEEJSt7dividesIS8_EPS8_S8_EEEvT_T0_DpT1_,"ax",@progbits
	.align	128
.text._ZN2at6native63_GLOBAL__N__862fb238_30_ForeachBinaryOpScalarTensor_cu_64fe0ca525multi_tensor_apply_kernelINS1_18TensorListMetadataILi2EEENS1_27BinaryOpScalarTensorFunctorIN3c107complexIdEELi2ELi1ELi1EEEJSt7dividesIS8_EPS8_S8_EEEvT_T0_DpT1_:
        .type           _ZN2at6native63_GLOBAL__N__862fb238_30_ForeachBinaryOpScalarTensor_cu_64fe0ca525multi_tensor_apply_kernelINS1_18TensorListMetadataILi2EEENS1_27BinaryOpScalarTensorFunctorIN3c107complexIdEELi2ELi1ELi1EEEJSt7dividesIS8_EPS8_S8_EEEvT_T0_DpT1_,@function
        .size           _ZN2at6native63_GLOBAL__N__862fb238_30_ForeachBinaryOpScalarTensor_cu_64fe0ca525multi_tensor_apply_kernelINS1_18TensorListMetadataILi2EEENS1_27BinaryOpScalarTensorFunctorIN3c107complexIdEELi2ELi1ELi1EEEJSt7dividesIS8_EPS8_S8_EEEvT_T0_DpT1_,(.L_x_512 - _ZN2at6native63_GLOBAL__N__862fb238_30_ForeachBinaryOpScalarTensor_cu_64fe0ca525multi_tensor_apply_kernelINS1_18TensorListMetadataILi2EEENS1_27BinaryOpScalarTensorFunctorIN3c107complexIdEELi2ELi1ELi1EEEJSt7dividesIS8_EPS8_S8_EEEvT_T0_DpT1_)
        .other          _ZN2at6native63_GLOBAL__N__862fb238_30_ForeachBinaryOpScalarTensor_cu_64fe0ca525multi_tensor_apply_kernelINS1_18TensorListMetadataILi2EEENS1_27BinaryOpScalarTensorFunctorIN3c107complexIdEELi2ELi1ELi1EEEJSt7dividesIS8_EPS8_S8_EEEvT_T0_DpT1_,@"STO_CUDA_ENTRY STV_DEFAULT"
_ZN2at6native63_GLOBAL__N__862fb238_30_ForeachBinaryOpScalarTensor_cu_64fe0ca525multi_tensor_apply_kernelINS1_18TensorListMetadataILi2EEENS1_27BinaryOpScalarTensorFunctorIN3c107complexIdEELi2ELi1ELi1EEEJSt7dividesIS8_EPS8_S8_EEEvT_T0_DpT1_:
[----:B------:R-:W-:Y:S08]  /*0000*/  LDC R1, c[0x0][0x28] ;  /* 0x00000a00ff017b82 */ /* 0x000ff00000000800 */
[----:B------:R-:W0:Y:S01]  /*0010*/  S2UR UR4, SR_CTAID.X ;  /* 0x00000000000479c3 */ /* 0x000e220000002500 */
[----:B------:R-:W-:Y:S01]  /*0020*/  UMOV UR5, 0x740 ;  /* 0x0000074000057882 */ /* 0x000fe20000000000 */
[----:B------:R-:W-:Y:S01]  /*0030*/  ULDC.64 UR14, c[0x0][0x208] ;  /* 0x00008200000e7ab9 */ /* 0x000fe20000000a00 */
        /* <DEDUP_REMOVED lines=11> */
[----:B------:R-:W-:Y:S02]  /*00f0*/  ULOP3.LUT UR4, UR8, 0x3f, UR6, 0xc8, !UPT ;  /* 0x0000003f08047892 */ /* 0x000fe4000f8ec806 */
[----:B------:R-:W-:Y:S02]  /*0100*/  UIADD3.X UR10, ~UR5, UR11, URZ, UP1, !UPT ;  /* 0x0000000b050a7290 */ /* 0x000fe40008ffe53f */
[----:B------:R-:W-:-:S04]  /*0110*/  ULOP3.LUT UP0, URZ, UR4, 0x3, UR16, 0xf8, !UPT ;  /* 0x00000003043f7892 */ /* 0x000fc8000f80f810 */
[----:B------:R-:W-:-:S06]  /*0120*/  ULOP3.LUT UP0, URZ, URZ, URZ, URZ, 0xfc, UP0 ;  /* 0x0000003f3f3f7292 */ /* 0x000fcc000800fc3f */
[----:B------:R-:W-:-:S13]  /*0130*/  PLOP3.LUT P0, PT, PT, PT, UP0, 0x80, 0x0 ;  /* 0x000000000000781c */ /* 0x000fda0003f0f008 */
[----:B------:R-:W-:Y:S05]  /*0140*/  @!P0 BRA `(.L_x_22) ;  /* 0x0000001800508947 */ /* 0x000fea0003800000 */
[----:B------:R-:W-:-:S04]  /*0150*/  UISETP.GE.U32.AND UP0, UPT, UR16, 0x1, UPT ;  /* 0x000000011000788c */ /* 0x000fc8000bf06070 */
[----:B------:R-:W-:-:S06]  /*0160*/  UISETP.GE.AND.EX UP0, UPT, UR10, URZ, UPT, UP0 ;  /* 0x0000003f0a00728c */ /* 0x000fcc000bf06300 */
[----:B------:R-:W-:-:S13]  /*0170*/  PLOP3.LUT P0, PT, PT, PT, UP0, 0x80, 0x0 ;  /* 0x000000000000781c */ /* 0x000fda0003f0f008 */
[----:B------:R-:W-:Y:S05]  /*0180*/  @!P0 EXIT ;  /* 0x000000000000894d */ /* 0x000fea0003800000 */
[----:B------:R-:W0:Y:S01]  /*0190*/  S2R R31, SR_TID.X ;  /* 0x00000000001f7919 */ /* 0x000e220000002100 */
[----:B------:R-:W-:Y:S01]  /*01a0*/  ULDC UR13, c[0x0][0x0] ;  /* 0x00000000000d7ab9 */ /* 0x000fe20000000800 */
[----:B------:R-:W-:Y:S01]  /*01b0*/  UMOV UR4, URZ ;  /* 0x0000003f00047c82 */ /* 0x000fe20008000000 */
[----:B------:R-:W-:Y:S02]  /*01c0*/  USHF.L.U32 UR11, UR13, 0x1, URZ ;  /* 0x000000010d0b7899 */ /* 0x000fe4000800063f */
[----:B------:R-:W-:Y:S01]  /*01d0*/  UIMAD UR12, UR13, 0x3, URZ ;  /* 0x000000030d0c78a4 */ /* 0x000fe2000f8e023f */
[----:B------:R-:W-:Y:S01]  /*01e0*/  UMOV UR5, URZ ;  /* 0x0000003f00057c82 */ /* 0x000fe20008000000 */
[----:B------:R-:W-:Y:S01]  /*01f0*/  ULDC.64 UR18, c[0x0][0xe78] ;  /* 0x00039e0000127ab9 */ /* 0x000fe20000000a00 */
[----:B------:R-:W-:-:S09]  /*0200*/  ULDC.64 UR20, c[0x0][0xe70] ;  /* 0x00039c0000147ab9 */ /* 0x000fd20000000a00 */
.L_x_48:
[----:B-1----:R-:W1:Y:S02]  /*0210*/  LDC.64 R44, c[0x0][0xe60] ;  /* 0x00039800ff2c7b82 */ /* 0x002e640000000a00 */
[----:B-1----:R-:W2:Y:S01]  /*0220*/  LDG.E.128 R44, desc[UR14][R44.64] ;  /* 0x0000000e2c2c7981 */ /* 0x002ea2000c1e1d00 */
[----:B0-----:R-:W-:Y:S01]  /*0230*/  IADD3 R0, P1, R31, UR4, RZ ;  /* 0x000000041f007c10 */ /* 0x001fe2000ff3e0ff */
[----:B------:R-:W-:Y:S01]  /*0240*/  IMAD.U32 R30, RZ, RZ, UR13 ;  /* 0x0000000dff1e7e24 */ /* 0x000fe2000f8e00ff */
[----:B------:R-:W-:Y:S01]  /*0250*/  CS2R R22, SRZ ;  /* 0x0000000000167805 */ /* 0x000fe2000001ff00 */
[----:B------:R-:W-:Y:S01]  /*0260*/  IMAD.U32 R28, RZ, RZ, UR11 ;  /* 0x0000000bff1c7e24 */ /* 0x000fe2000f8e00ff */
[C---:B------:R-:W-:Y:S01]  /*0270*/  ISETP.GE.U32.AND P0, PT, R0.reuse, 0x10000, PT ;  /* 0x000100000000780c */ /* 0x040fe20003f06070 */
[----:B------:R-:W-:Y:S01]  /*0280*/  IMAD.X R3, RZ, RZ, UR5, P1 ;  /* 0x00000005ff037e24 */ /* 0x000fe200088e06ff */
[----:B------:R-:W-:Y:S01]  /*0290*/  ISETP.LT.U32.AND P1, PT, R0, UR16, PT ;  /* 0x0000001000007c0c */ /* 0x000fe2000bf21070 */
[----:B------:R-:W-:Y:S01]  /*02a0*/  IMAD.U32 R10, RZ, RZ, UR12 ;  /* 0x0000000cff0a7e24 */ /* 0x000fe2000f8e00ff */
[----:B------:R-:W-:-:S02]  /*02b0*/  IADD3 R30, P2, P3, R30, UR4, R31 ;  /* 0x000000041e1e7c10 */ /* 0x000fc4000fb5e01f */
[----:B------:R-:W-:Y:S02]  /*02c0*/  CS2R R20, SRZ ;  /* 0x0000000000147805 */ /* 0x000fe4000001ff00 */
[C---:B------:R-:W-:Y:S02]  /*02d0*/  ISETP.GE.U32.AND.EX P0, PT, R3.reuse, RZ, PT, P0 ;  /* 0x000000ff0300720c */ /* 0x040fe40003f06100 */
[----:B------:R-:W-:Y:S02]  /*02e0*/  IADD3 R10, P4, P6, R10, UR4, R31 ;  /* 0x000000040a0a7c10 */ /* 0x000fe4000fe9e01f */
[----:B------:R-:W-:Y:S02]  /*02f0*/  ISETP.LT.AND.EX P0, PT, R3, UR10, !P0, P1 ;  /* 0x0000000a03007c0c */ /* 0x000fe4000c701310 */
[----:B------:R-:W-:Y:S02]  /*0300*/  IADD3.X R29, RZ, UR5, RZ, P2, P3 ;  /* 0x00000005ff1d7c10 */ /* 0x000fe400097e64ff */
[----:B------:R-:W-:-:S02]  /*0310*/  IADD3.X R9, RZ, UR5, RZ, P4, P6 ;  /* 0x00000005ff097c10 */ /* 0x000fc4000a7ec4ff */
[----:B------:R-:W-:Y:S02]  /*0320*/  ISETP.GE.U32.AND P3, PT, R30, 0x10000, PT ;  /* 0x000100001e00780c */ /* 0x000fe40003f66070 */
[----:B------:R-:W-:Y:S02]  /*0330*/  ISETP.GE.U32.AND P6, PT, R10, 0x10000, PT ;  /* 0x000100000a00780c */ /* 0x000fe40003fc6070 */
[----:B------:R-:W-:Y:S02]  /*0340*/  ISETP.LT.U32.AND P2, PT, R30, UR16, PT ;  /* 0x000000101e007c0c */ /* 0x000fe4000bf41070 */
[----:B------:R-:W-:Y:S02]  /*0350*/  ISETP.GE.U32.AND.EX P3, PT, R29, RZ, PT, P3 ;  /* 0x000000ff1d00720c */ /* 0x000fe40003f66130 */
[----:B------:R-:W-:Y:S02]  /*0360*/  @P0 LEA R2, P1, R0, UR6, 0x4 ;  /* 0x0000000600020c11 */ /* 0x000fe4000f8220ff */
[----:B------:R-:W-:-:S02]  /*0370*/  ISETP.LT.U32.AND P4, PT, R10, UR16, PT ;  /* 0x000000100a007c0c */ /* 0x000fc4000bf81070 */
[----:B------:R-:W-:Y:S02]  /*0380*/  @P0 LEA.HI.X R3, R0, UR7, R3, 0x4, P1 ;  /* 0x0000000700030c11 */ /* 0x000fe400088f2403 */
[----:B------:R-:W-:Y:S02]  /*0390*/  IADD3 R28, P1, P5, R28, UR4, R31 ;  /* 0x000000041c1c7c10 */ /* 0x000fe4000fd3e01f */
[----:B------:R-:W-:Y:S02]  /*03a0*/  ISETP.GE.U32.AND.EX P6, PT, R9, RZ, PT, P6 ;  /* 0x000000ff0900720c */ /* 0x000fe40003fc6160 */
[----:B------:R-:W-:Y:S02]  /*03b0*/  CS2R R26, SRZ ;  /* 0x00000000001a7805 */ /* 0x000fe4000001ff00 */
[----:B------:R-:W-:Y:S02]  /*03c0*/  IADD3.X R11, RZ, UR5, RZ, P1, P5 ;  /* 0x00000005ff0b7c10 */ /* 0x000fe40008fea4ff */
[----:B------:R-:W-:-:S02]  /*03d0*/  CS2R R24, SRZ ;  /* 0x0000000000187805 */ /* 0x000fc4000001ff00 */
[C---:B------:R-:W-:Y:S02]  /*03e0*/  ISETP.GE.U32.AND P5, PT, R28.reuse, 0x10000, PT ;  /* 0x000100001c00780c */ /* 0x040fe40003fa6070 */
[----:B------:R-:W-:Y:S02]  /*03f0*/  CS2R R14, SRZ ;  /* 0x00000000000e7805 */ /* 0x000fe4000001ff00 */
[----:B------:R-:W-:Y:S02]  /*0400*/  ISETP.LT.U32.AND P1, PT, R28, UR16, PT ;  /* 0x000000101c007c0c */ /* 0x000fe4000bf21070 */
[----:B------:R-:W-:Y:S02]  /*0410*/  CS2R R12, SRZ ;  /* 0x00000000000c7805 */ /* 0x000fe4000001ff00 */
[----:B------:R-:W-:Y:S02]  /*0420*/  ISETP.GE.U32.AND.EX P5, PT, R11, RZ, PT, P5 ;  /* 0x000000ff0b00720c */ /* 0x000fe40003fa6150 */
[----:B------:R-:W-:-:S02]  /*0430*/  CS2R R18, SRZ ;  /* 0x0000000000127805 */ /* 0x000fc4000001ff00 */
[----:B------:R-:W-:Y:S02]  /*0440*/  ISETP.LT.AND.EX P2, PT, R29, UR10, !P3, P2 ;  /* 0x0000000a1d007c0c */ /* 0x000fe4000df41320 */
[----:B------:R-:W-:Y:S02]  /*0450*/  CS2R R16, SRZ ;  /* 0x0000000000107805 */ /* 0x000fe4000001ff00 */
[----:B------:R-:W-:Y:S01]  /*0460*/  ISETP.LT.AND.EX P1, PT, R11, UR10, !P5, P1 ;  /* 0x0000000a0b007c0c */ /* 0x000fe2000ef21310 */
[----:B------:R0:W5:Y:S01]  /*0470*/  @P0 LDG.E.128 R20, desc[UR14][R2.64] ;  /* 0x0000000e02140981 */ /* 0x000162000c1e1d00 */
[----:B------:R-:W-:-:S07]  /*0480*/  ISETP.LT.AND.EX P4, PT, R9, UR10, !P6, P4 ;  /* 0x0000000a09007c0c */ /* 0x000fce000f781340 */
[----:B------:R-:W-:-:S04]  /*0490*/  @P2 LEA R6, P3, R30, UR6, 0x4 ;  /* 0x000000061e062c11 */ /* 0x000fc8000f8620ff */
[----:B------:R-:W-:Y:S02]  /*04a0*/  @P1 LEA R32, P5, R28, UR6, 0x4 ;  /* 0x000000061c201c11 */ /* 0x000fe4000f8a20ff */
[----:B------:R-:W-:Y:S02]  /*04b0*/  @P4 LEA R34, P6, R10, UR6, 0x4 ;  /* 0x000000060a224c11 */ /* 0x000fe4000f8c20ff */
[----:B------:R-:W-:Y:S02]  /*04c0*/  @P2 LEA.HI.X R7, R30, UR7, R29, 0x4, P3 ;  /* 0x000000071e072c11 */ /* 0x000fe400098f241d */
[----:B------:R-:W-:Y:S02]  /*04d0*/  @P1 LEA.HI.X R33, R28, UR7, R11, 0x4, P5 ;  /* 0x000000071c211c11 */ /* 0x000fe4000a8f240b */
[----:B------:R-:W-:Y:S01]  /*04e0*/  @P4 LEA.HI.X R35, R10, UR7, R9, 0x4, P6 ;  /* 0x000000070a234c11 */ /* 0x000fe2000b0f2409 */
[----:B------:R1:W5:Y:S04]  /*04f0*/  @P2 LDG.E.128 R24, desc[UR14][R6.64] ;  /* 0x0000000e06182981 */ /* 0x000368000c1e1d00 */
[----:B------:R1:W5:Y:S04]  /*0500*/  @P1 LDG.E.128 R12, desc[UR14][R32.64] ;  /* 0x0000000e200c1981 */ /* 0x000368000c1e1d00 */
[----:B------:R1:W5:Y:S01]  /*0510*/  @P4 LDG.E.128 R16, desc[UR14][R34.64] ;  /* 0x0000000e22104981 */ /* 0x000362000c1e1d00 */
[----:B0-----:R-:W-:Y:S01]  /*0520*/  IMAD.MOV.U32 R2, RZ, RZ, 0x1 ;  /* 0x00000001ff027424 */ /* 0x001fe200078e00ff */
[----:B--2---:R-:W-:-:S08]  /*0530*/  DMUL R42, R44, UR18 ;  /* 0x000000122c2a7c28 */ /* 0x004fd00008000000 */
[----:B------:R-:W-:-:S06]  /*0540*/  DFMA R42, R46, UR20, R42 ;  /* 0x000000142e2a7c2b */ /* 0x000fcc000800002a */
[----:B------:R-:W0:Y:S02]  /*0550*/  MUFU.RCP64H R3, R43 ;  /* 0x0000002b00037308 */ /* 0x000e240000001800 */
[----:B0-----:R-:W-:-:S08]  /*0560*/  DFMA R4, -R42, R2, 1 ;  /* 0x3ff000002a04742b */ /* 0x001fd00000000102 */
[----:B------:R-:W-:-:S08]  /*0570*/  DFMA R4, R4, R4, R4 ;  /* 0x000000040404722b */ /* 0x000fd00000000004 */
[----:B------:R-:W-:Y:S02]  /*0580*/  DFMA R4, R2, R4, R2 ;  /* 0x000000040204722b */ /* 0x000fe40000000002 */
[----:B------:R-:W-:-:S06]  /*0590*/  DMUL R46, R46, UR18 ;  /* 0x000000122e2e7c28 */ /* 0x000fcc0008000000 */
[----:B------:R-:W-:Y:S02]  /*05a0*/  DFMA R2, -R42, R4, 1 ;  /* 0x3ff000002a02742b */ /* 0x000fe40000000104 */
[----:B------:R-:W-:-:S06]  /*05b0*/  DFMA R44, R44, UR20, -R46 ;  /* 0x000000142c2c7c2b */ /* 0x000fcc000800082e */
[----:B------:R-:W-:-:S08]  /*05c0*/  DFMA R2, R4, R2, R4 ;  /* 0x000000020402722b */ /* 0x000fd00000000004 */
[----:B------:R-:W-:-:S08]  /*05d0*/  DMUL R50, R44, R2 ;  /* 0x000000022c327228 */ /* 0x000fd00000000000 */
[----:B------:R-:W-:-:S08]  /*05e0*/  DFMA R4, -R42, R50, R44 ;  /* 0x000000322a04722b */ /* 0x000fd0000000012c */
[----:B------:R-:W-:Y:S01]  /*05f0*/  DFMA R50, R2, R4, R50 ;  /* 0x000000040232722b */ /* 0x000fe20000000032 */
[----:B------:R-:W-:-:S09]  /*0600*/  FSETP.GEU.AND P6, PT, |R45|, 6.5827683646048100446e-37, PT ;  /* 0x036000002d00780b */ /* 0x000fd20003fce200 */
[----:B------:R-:W-:-:S05]  /*0610*/  FFMA R0, RZ, R43, R51 ;  /* 0x0000002bff007223 */ /* 0x000fca0000000033 */
[----:B------:R-:W-:Y:S01]  /*0620*/  FSETP.GT.AND P3, PT, |R0|, 1.469367938527859385e-39, PT ;  /* 0x001000000000780b */ /* 0x000fe20003f64200 */
[----:B------:R-:W-:-:S12]  /*0630*/  DSETP.GE.AND P5, PT, |R44|, |R42|, PT ;  /* 0x4000002a2c00722a */ /* 0x000fd80003fa6200 */
[----:B-1----:R-:W-:Y:S05]  /*0640*/  @P3 BRA P6, `(.L_x_23) ;  /* 0x0000000000203947 */ /* 0x002fea0003000000 */
[----:B------:R-:W-:Y:S01]  /*0650*/  IMAD.MOV.U32 R2, RZ, RZ, R44 ;  /* 0x000000ffff027224 */ /* 0x000fe200078e002c */
[----:B------:R-:W-:Y:S01]  /*0660*/  MOV R7, R43 ;  /* 0x0000002b00077202 */ /* 0x000fe20000000f00 */
[----:B------:R-:W-:Y:S01]  /*0670*/  IMAD.MOV.U32 R3, RZ, RZ, R45 ;  /* 0x000000ffff037224 */ /* 0x000fe200078e002d */
[----:B------:R-:W-:Y:S01]  /*0680*/  MOV R0, 0x6b0 ;  /* 0x000006b000007802 */ /* 0x000fe20000000f00 */
[----:B------:R-:W-:-:S07]  /*0690*/  IMAD.MOV.U32 R6, RZ, RZ, R42 ;  /* 0x000000ffff067224 */ /* 0x000fce00078e002a */
[----:B-----5:R-:W-:Y:S05]  /*06a0*/  CALL.REL.NOINC `($__internal_1_$__cuda_sm20_div_rn_f64_full) ;  /* 0x0000002c00487944 */ /* 0x020fea0003c00000 */
[----:B------:R-:W-:Y:S02]  /*06b0*/  IMAD.MOV.U32 R50, RZ, RZ, R2 ;  /* 0x000000ffff327224 */ /* 0x000fe400078e0002 */
[----:B------:R-:W-:-:S07]  /*06c0*/  IMAD.MOV.U32 R51, RZ, RZ, R3 ;  /* 0x000000ffff337224 */ /* 0x000fce00078e0003 */
.L_x_23:
[----:B------:R-:W0:Y:S01]  /*06d0*/  MUFU.RCP64H R3, R45 ;  /* 0x0000002d00037308 */ /* 0x000e220000001800 */
[----:B------:R-:W-:Y:S01]  /*06e0*/  IMAD.MOV.U32 R2, RZ, RZ, 0x1 ;  /* 0x00000001ff027424 */ /* 0x000fe200078e00ff */
[----:B------:R-:W-:Y:S01]  /*06f0*/  FSETP.GEU.AND P6, PT, |R43|, 6.5827683646048100446e-37, PT ;  /* 0x036000002b00780b */ /* 0x000fe20003fce200 */
[----:B------:R-:W-:-:S04]  /*0700*/  DFMA R48, R44, R50, R42 ;  /* 0x000000322c30722b */ /* 0x000fc8000000002a */
[----:B0-----:R-:W-:-:S08]  /*0710*/  DFMA R4, -R44, R2, 1 ;  /* 0x3ff000002c04742b */ /* 0x001fd00000000102 */
[----:B------:R-:W-:-:S08]  /*0720*/  DFMA R4, R4, R4, R4 ;  /* 0x000000040404722b */ /* 0x000fd00000000004 */
[----:B------:R-:W-:-:S08]  /*0730*/  DFMA R4, R2, R4, R2 ;  /* 0x000000040204722b */ /* 0x000fd00000000002 */
[----:B------:R-:W-:-:S08]  /*0740*/  DFMA R2, -R44, R4, 1 ;  /* 0x3ff000002c02742b */ /* 0x000fd00000000104 */
[----:B------:R-:W-:-:S08]  /*0750*/  DFMA R2, R4, R2, R4 ;  /* 0x000000020402722b */ /* 0x000fd00000000004 */
[----:B------:R-:W-:-:S08]  /*0760*/  DMUL R36, R42, R2 ;  /* 0x000000022a247228 */ /* 0x000fd00000000000 */
[----:B------:R-:W-:-:S08]  /*0770*/  DFMA R4, -R44, R36, R42 ;  /* 0x000000242c04722b */ /* 0x000fd0000000012a */
[----:B------:R-:W-:-:S10]  /*0780*/  DFMA R36, R2, R4, R36 ;  /* 0x000000040224722b */ /* 0x000fd40000000024 */
[----:B------:R-:W-:-:S05]  /*0790*/  FFMA R0, RZ, R45, R37 ;  /* 0x0000002dff007223 */ /* 0x000fca0000000025 */
[----:B------:R-:W-:-:S13]  /*07a0*/  FSETP.GT.AND P3, PT, |R0|, 1.469367938527859385e-39, PT ;  /* 0x001000000000780b */ /* 0x000fda0003f64200 */
[----:B------:R-:W-:Y:S05]  /*07b0*/  @P3 BRA P6, `(.L_x_24) ;  /* 0x0000000000203947 */ /* 0x000fea0003000000 */
[----:B------:R-:W-:Y:S01]  /*07c0*/  IMAD.MOV.U32 R2, RZ, RZ, R42 ;  /* 0x000000ffff027224 */ /* 0x000fe200078e002a */
[----:B------:R-:W-:Y:S01]  /*07d0*/  MOV R0, 0x820 ;  /* 0x0000082000007802 */ /* 0x000fe20000000f00 */
[----:B------:R-:W-:Y:S02]  /*07e0*/  IMAD.MOV.U32 R3, RZ, RZ, R43 ;  /* 0x000000ffff037224 */ /* 0x000fe400078e002b */
[----:B------:R-:W-:Y:S02]  /*07f0*/  IMAD.MOV.U32 R6, RZ, RZ, R44 ;  /* 0x000000ffff067224 */ /* 0x000fe400078e002c */
[----:B------:R-:W-:-:S07]  /*0800*/  IMAD.MOV.U32 R7, RZ, RZ, R45 ;  /* 0x000000ffff077224 */ /* 0x000fce00078e002d */
[----:B-----5:R-:W-:Y:S05]  /*0810*/  CALL.REL.NOINC `($__internal_1_$__cuda_sm20_div_rn_f64_full) ;  /* 0x0000002800ec7944 */ /* 0x020fea0003c00000 */
[----:B------:R-:W-:Y:S01]  /*0820*/  IMAD.MOV.U32 R36, RZ, RZ, R2 ;  /* 0x000000ffff247224 */ /* 0x000fe200078e0002 */
[----:B------:R-:W-:-:S07]  /*0830*/  MOV R37, R3 ;  /* 0x0000000300257202 */ /* 0x000fce0000000f00 */
.L_x_24:
[----:B------:R-:W-:Y:S05]  /*0840*/  @!P5 BRA `(.L_x_25) ;  /* 0x0000000c00a0d947 */ /* 0x000fea0003800000 */
[----:B------:R-:W-:Y:S02]  /*0850*/  DSETP.NEU.AND P3, PT, |R42|, RZ, PT ;  /* 0x000000ff2a00722a */ /* 0x000fe40003f6d200 */
[----:B------:R-:W-:Y:S02]  /*0860*/  DSETP.EQ.AND P5, PT, |R44|, RZ, PT ;  /* 0x000000ff2c00722a */ /* 0x000fe40003fa2200 */
[----:B------:R-:W-:-:S12]  /*0870*/  DFMA R32, R42, R36, R44 ;  /* 0x000000242a20722b */ /* 0x000fd8000000002c */
[----:B------:R-:W-:Y:S05]  /*0880*/  @!P3 BRA P5, `(.L_x_26) ;  /* 0x00000000008cb947 */ /* 0x000fea0002800000 */
[----:B------:R-:W0:Y:S01]  /*0890*/  MUFU.RCP64H R3, R33 ;  /* 0x0000002100037308 */ /* 0x000e220000001800 */
[----:B------:R-:W-:Y:S01]  /*08a0*/  VIADD R2, R33, 0x300402 ;  /* 0x0030040221027836 */ /* 0x000fe20000000000 */
[----:B------:R-:W-:Y:S04]  /*08b0*/  BSSY B0, `(.L_x_27) ;  /* 0x000000f000007945 */ /* 0x000fe80003800000 */
[----:B------:R-:W-:Y:S01]  /*08c0*/  FSETP.GEU.AND P3, PT, |R2|, 5.8789094863358348022e-39, PT ;  /* 0x004004020200780b */ /* 0x000fe20003f6e200 */
[----:B0-----:R-:W-:-:S08]  /*08d0*/  DFMA R4, -R32, R2, 1 ;  /* 0x3ff000002004742b */ /* 0x001fd00000000102 */
[----:B------:R-:W-:-:S08]  /*08e0*/  DFMA R4, R4, R4, R4 ;  /* 0x000000040404722b */ /* 0x000fd00000000004 */
[----:B------:R-:W-:-:S08]  /*08f0*/  DFMA R4, R2, R4, R2 ;  /* 0x000000040204722b */ /* 0x000fd00000000002 */
[----:B------:R-:W-:-:S08]  /*0900*/  DFMA R6, -R32, R4, 1 ;  /* 0x3ff000002006742b */ /* 0x000fd00000000104 */
[----:B------:R-:W-:Y:S01]  /*0910*/  DFMA R2, R4, R6, R4 ;  /* 0x000000060402722b */ /* 0x000fe20000000004 */
[----:B------:R-:W-:Y:S10]  /*0920*/  @P3 BRA `(.L_x_28) ;  /* 0x00000000001c3947 */ /* 0x000ff40003800000 */
[----:B------:R-:W-:Y:S01]  /*0930*/  LOP3.LUT R35, R33, 0x7fffffff, RZ, 0xc0, !PT ;  /* 0x7fffffff21237812 */ /* 0x000fe200078ec0ff */
[----:B------:R-:W-:Y:S01]  /*0940*/  IMAD.MOV.U32 R2, RZ, RZ, R32 ;  /* 0x000000ffff027224 */ /* 0x000fe200078e0020 */
[----:B------:R-:W-:-:S03]  /*0950*/  MOV R0, 0x980 ;  /* 0x0000098000007802 */ /* 0x000fc60000000f00 */
[----:B------:R-:W-:-:S07]  /*0960*/  VIADD R35, R35, 0xfff00000 ;  /* 0xfff0000023237836 */ /* 0x000fce0000000000 */
[----:B-----5:R-:W-:Y:S05]  /*0970*/  CALL.REL.NOINC `($__internal_0_$__cuda_sm20_dblrcp_rn_slowpath_v3) ;  /* 0x0000002400ec7944 */ /* 0x020fea0003c00000 */
[----:B------:R-:W-:Y:S02]  /*0980*/  IMAD.MOV.U32 R2, RZ, RZ, R4 ;  /* 0x000000ffff027224 */ /* 0x000fe400078e0004 */
[----:B------:R-:W-:-:S07]  /*0990*/  IMAD.MOV.U32 R3, RZ, RZ, R5 ;  /* 0x000000ffff037224 */ /* 0x000fce00078e0005 */
.L_x_28:
[----:B------:R-:W-:Y:S05]  /*09a0*/  BSYNC B0 ;  /* 0x0000000000007941 */ /* 0x000fea0003800000 */
.L_x_27:
[C---:B-----5:R-:W-:Y:S02]  /*09b0*/  DFMA R4, R36.reuse, R22, R20 ;  /* 0x000000162404722b */ /* 0x060fe40000000014 */
[C---:B------:R-:W-:Y:S02]  /*09c0*/  DFMA R6, R36.reuse, R26, R24 ;  /* 0x0000001a2406722b */ /* 0x040fe40000000018 */
[C---:B------:R-:W-:Y:S02]  /*09d0*/  DFMA R32, R36.reuse, R14, R12 ;  /* 0x0000000e2420722b */ /* 0x040fe4000000000c */
[C---:B------:R-:W-:Y:S02]  /*09e0*/  DFMA R34, R36.reuse, R18, R16 ;  /* 0x000000122422722b */ /* 0x040fe40000000010 */
[C---:B------:R-:W-:Y:S02]  /*09f0*/  DFMA R22, R36.reuse, -R20, R22 ;  /* 0x800000142416722b */ /* 0x040fe40000000016 */
[----:B------:R-:W-:-:S02]  /*0a00*/  DFMA R26, R36, -R24, R26 ;  /* 0x80000018241a722b */ /* 0x000fc4000000001a */
[C---:B------:R-:W-:Y:S02]  /*0a10*/  DFMA R14, R36.reuse, -R12, R14 ;  /* 0x8000000c240e722b */ /* 0x040fe4000000000e */
[----:B------:R-:W-:Y:S02]  /*0a20*/  DFMA R18, R36, -R16, R18 ;  /* 0x800000102412722b */ /* 0x000fe40000000012 */
[-C--:B------:R-:W-:Y:S02]  /*0a30*/  DMUL R20, R4, R2.reuse ;  /* 0x0000000204147228 */ /* 0x080fe40000000000 */
[-C--:B------:R-:W-:Y:S02]  /*0a40*/  DMUL R22, R22, R2.reuse ;  /* 0x0000000216167228 */ /* 0x080fe40000000000 */
[-C--:B------:R-:W-:Y:S02]  /*0a50*/  DMUL R24, R6, R2.reuse ;  /* 0x0000000206187228 */ /* 0x080fe40000000000 */
[----:B------:R-:W-:-:S02]  /*0a60*/  DMUL R26, R26, R2 ;  /* 0x000000021a1a7228 */ /* 0x000fc40000000000 */
[-C--:B------:R-:W-:Y:S02]  /*0a70*/  DMUL R12, R32, R2.reuse ;  /* 0x00000002200c7228 */ /* 0x080fe40000000000 */
[-C--:B------:R-:W-:Y:S02]  /*0a80*/  DMUL R14, R14, R2.reuse ;  /* 0x000000020e0e7228 */ /* 0x080fe40000000000 */
[-C--:B------:R-:W-:Y:S02]  /*0a90*/  DMUL R16, R34, R2.reuse ;  /* 0x0000000222107228 */ /* 0x080fe40000000000 */
[----:B------:R-:W-:Y:S01]  /*0aa0*/  DMUL R18, R18, R2 ;  /* 0x0000000212127228 */ /* 0x000fe20000000000 */
[----:B------:R-:W-:Y:S10]  /*0ab0*/  BRA `(.L_x_29) ;  /* 0x0000000c00907947 */ /* 0x000ff40003800000 */
.L_x_26:
[----:B------:R-:W-:Y:S01]  /*0ac0*/  DADD R6, -RZ, |R44| ;  /* 0x00000000ff067229 */ /* 0x000fe2000000052c */
[----:B------:R-:W-:Y:S01]  /*0ad0*/  IMAD.MOV.U32 R2, RZ, RZ, 0x1 ;  /* 0x00000001ff027424 */ /* 0x000fe200078e00ff */
[----:B-----5:R-:W-:Y:S01]  /*0ae0*/  FSETP.GEU.AND P5, PT, |R21|, 6.5827683646048100446e-37, PT ;  /* 0x036000001500780b */ /* 0x020fe20003fae200 */
[----:B------:R-:W-:Y:S03]  /*0af0*/  BSSY B1, `(.L_x_30) ;  /* 0x0000013000017945 */ /* 0x000fe60003800000 */
[----:B------:R-:W0:Y:S02]  /*0b00*/  MUFU.RCP64H R3, R7 ;  /* 0x0000000700037308 */ /* 0x000e240000001800 */
[----:B0-----:R-:W-:-:S08]  /*0b10*/  DFMA R4, -|R44|, R2, 1 ;  /* 0x3ff000002c04742b */ /* 0x001fd00000000302 */
[----:B------:R-:W-:-:S08]  /*0b20*/  DFMA R4, R4, R4, R4 ;  /* 0x000000040404722b */ /* 0x000fd00000000004 */
[----:B------:R-:W-:-:S08]  /*0b30*/  DFMA R4, R2, R4, R2 ;  /* 0x000000040204722b */ /* 0x000fd00000000002 */
[----:B------:R-:W-:-:S08]  /*0b40*/  DFMA R2, -|R44|, R4, 1 ;  /* 0x3ff000002c02742b */ /* 0x000fd00000000304 */
[----:B------:R-:W-:-:S08]  /*0b50*/  DFMA R2, R4, R2, R4 ;  /* 0x000000020402722b */ /* 0x000fd00000000004 */
[----:B------:R-:W-:-:S08]  /*0b60*/  DMUL R4, R2, R20 ;  /* 0x0000001402047228 */ /* 0x000fd00000000000 */
[----:B------:R-:W-:-:S08]  /*0b70*/  DFMA R32, -|R44|, R4, R20 ;  /* 0x000000042c20722b */ /* 0x000fd00000000314 */
[----:B------:R-:W-:-:S10]  /*0b80*/  DFMA R4, R2, R32, R4 ;  /* 0x000000200204722b */ /* 0x000fd40000000004 */
[----:B------:R-:W-:-:S05]  /*0b90*/  FFMA R0, RZ, R7, R5 ;  /* 0x00000007ff007223 */ /* 0x000fca0000000005 */
[----:B------:R-:W-:-:S13]  /*0ba0*/  FSETP.GT.AND P3, PT, |R0|, 1.469367938527859385e-39, PT ;  /* 0x001000000000780b */ /* 0x000fda0003f64200 */
[----:B------:R-:W-:Y:S05]  /*0bb0*/  @P3 BRA P5, `(.L_x_31) ;  /* 0x0000000000183947 */ /* 0x000fea0002800000 */
[----:B------:R-:W-:Y:S01]  /*0bc0*/  IMAD.MOV.U32 R2, RZ, RZ, R20 ;  /* 0x000000ffff027224 */ /* 0x000fe200078e0014 */
[----:B------:R-:W-:Y:S01]  /*0bd0*/  MOV R0, 0xc00 ;  /* 0x00000c0000007802 */ /* 0x000fe20000000f00 */
[----:B------:R-:W-:-:S07]  /*0be0*/  IMAD.MOV.U32 R3, RZ, RZ, R21 ;  /* 0x000000ffff037224 */ /* 0x000fce00078e0015 */
[----:B------:R-:W-:Y:S05]  /*0bf0*/  CALL.REL.NOINC `($__internal_1_$__cuda_sm20_div_rn_f64_full) ;  /* 0x0000002400f47944 */ /* 0x000fea0003c00000 */
[----:B------:R-:W-:Y:S01]  /*0c00*/  MOV R4, R2 ;  /* 0x0000000200047202 */ /* 0x000fe20000000f00 */
[----:B------:R-:W-:-:S07]  /*0c10*/  IMAD.MOV.U32 R5, RZ, RZ, R3 ;  /* 0x000000ffff057224 */ /* 0x000fce00078e0003 */
.L_x_31:
[----:B------:R-:W-:Y:S05]  /*0c20*/  BSYNC B1 ;  /* 0x0000000000017941 */ /* 0x000fea0003800000 */
.L_x_30:
[----:B------:R-:W-:Y:S01]  /*0c30*/  DADD R6, -RZ, |R42| ;  /* 0x00000000ff067229 */ /* 0x000fe2000000052a */
[----:B------:R-:W-:Y:S01]  /*0c40*/  IMAD.MOV.U32 R2, RZ, RZ, 0x1 ;  /* 0x00000001ff027424 */ /* 0x000fe200078e00ff */
[----:B------:R-:W-:Y:S01]  /*0c50*/  FSETP.GEU.AND P5, PT, |R23|, 6.5827683646048100446e-37, PT ;  /* 0x036000001700780b */ /* 0x000fe20003fae200 */
        /* <DEDUP_REMOVED lines=9> */
[----:B------:R-:W-:Y:S01]  /*0cf0*/  DFMA R2, R2, R32, R20 ;  /* 0x000000200202722b */ /* 0x000fe20000000014 */
[----:B------:R-:W-:Y:S02]  /*0d00*/  IMAD.MOV.U32 R20, RZ, RZ, R4 ;  /* 0x000000ffff147224 */ /* 0x000fe400078e0004 */
[----:B------:R-:W-:-:S07]  /*0d10*/  IMAD.MOV.U32 R21, RZ, RZ, R5 ;  /* 0x000000ffff157224 */ /* 0x000fce00078e0005 */
[----:B------:R-:W-:-:S05]  /*0d20*/  FFMA R0, RZ, R7, R3 ;  /* 0x00000007ff007223 */ /* 0x000fca0000000003 */
[----:B------:R-:W-:-:S13]  /*0d30*/  FSETP.GT.AND P3, PT, |R0|, 1.469367938527859385e-39, PT ;  /* 0x001000000000780b */ /* 0x000fda0003f64200 */
[----:B------:R-:W-:Y:S05]  /*0d40*/  @P3 BRA P5, `(.L_x_33) ;  /* 0x0000000000103947 */ /* 0x000fea0002800000 */
[----:B------:R-:W-:Y:S01]  /*0d50*/  IMAD.MOV.U32 R2, RZ, RZ, R22 ;  /* 0x000000ffff027224 */ /* 0x000fe200078e0016 */
[----:B------:R-:W-:Y:S01]  /*0d60*/  MOV R0, 0xd90 ;  /* 0x00000d9000007802 */ /* 0x000fe20000000f00 */
[----:B------:R-:W-:-:S07]  /*0d70*/  IMAD.MOV.U32 R3, RZ, RZ, R23 ;  /* 0x000000ffff037224 */ /* 0x000fce00078e0017 */
[----:B------:R-:W-:Y:S05]  /*0d80*/  CALL.REL.NOINC `($__internal_1_$__cuda_sm20_div_rn_f64_full) ;  /* 0x0000002400907944 */ /* 0x000fea0003c00000 */
.L_x_33:
[----:B------:R-:W-:Y:S05]  /*0d90*/  BSYNC B1 ;  /* 0x0000000000017941 */ /* 0x000fea0003800000 */
.L_x_32:
        /* <DEDUP_REMOVED lines=13> */
[----:B------:R-:W-:Y:S01]  /*0e70*/  IMAD.MOV.U32 R22, RZ, RZ, R2 ;  /* 0x000000ffff167224 */ /* 0x000fe200078e0002 */
[----:B------:R-:W-:-:S08]  /*0e80*/  MOV R23, R3 ;  /* 0x0000000300177202 */ /* 0x000fd00000000f00 */
[----:B------:R-:W-:-:S05]  /*0e90*/  FFMA R0, RZ, R7, R5 ;  /* 0x00000007ff007223 */ /* 0x000fca0000000005 */
[----:B------:R-:W-:-:S13]  /*0ea0*/  FSETP.GT.AND P3, PT, |R0|, 1.469367938527859385e-39, PT ;  /* 0x001000000000780b */ /* 0x000fda0003f64200 */
[----:B------:R-:W-:Y:S05]  /*0eb0*/  @P3 BRA P5, `(.L_x_35) ;  /* 0x0000000000183947 */ /* 0x000fea0002800000 */
[----:B------:R-:W-:Y:S01]  /*0ec0*/  IMAD.MOV.U32 R2, RZ, RZ, R24 ;  /* 0x000000ffff027224 */ /* 0x000fe200078e0018 */
[----:B------:R-:W-:Y:S01]  /*0ed0*/  MOV R0, 0xf00 ;  /* 0x00000f0000007802 */ /* 0x000fe20000000f00 */
[----:B------:R-:W-:-:S07]  /*0ee0*/  IMAD.MOV.U32 R3, RZ, RZ, R25 ;  /* 0x000000ffff037224 */ /* 0x000fce00078e0019 */
[----:B------:R-:W-:Y:S05]  /*0ef0*/  CALL.REL.NOINC `($__internal_1_$__cuda_sm20_div_rn_f64_full) ;  /* 0x0000002400347944 */ /* 0x000fea0003c00000 */
[----:B------:R-:W-:Y:S02]  /*0f00*/  IMAD.MOV.U32 R4, RZ, RZ, R2 ;  /* 0x000000ffff047224 */ /* 0x000fe400078e0002 */
[----:B------:R-:W-:-:S07]  /*0f10*/  IMAD.MOV.U32 R5, RZ, RZ, R3 ;  /* 0x000000ffff057224 */ /* 0x000fce00078e0003 */
.L_x_35:
[----:B------:R-:W-:Y:S05]  /*0f20*/  BSYNC B1 ;  /* 0x0000000000017941 */ /* 0x000fea0003800000 */
.L_x_34:
        /* <DEDUP_REMOVED lines=18> */
[----:B------:R-:W-:Y:S01]  /*1050*/  MOV R2, R26 ;  /* 0x0000001a00027202 */ /* 0x000fe20000000f00 */
[----:B------:R-:W-:Y:S01]  /*1060*/  IMAD.MOV.U32 R3, RZ, RZ, R27 ;  /* 0x000000ffff037224 */ /* 0x000fe200078e001b */
[----:B------:R-:W-:-:S07]  /*1070*/  MOV R0, 0x1090 ;  /* 0x0000109000007802 */ /* 0x000fce0000000f00 */
[----:B------:R-:W-:Y:S05]  /*1080*/  CALL.REL.NOINC `($__internal_1_$__cuda_sm20_div_rn_f64_full) ;  /* 0x0000002000d07944 */ /* 0x000fea0003c00000 */
.L_x_37:
[----:B------:R-:W-:Y:S05]  /*1090*/  BSYNC B1 ;  /* 0x0000000000017941 */ /* 0x000fea0003800000 */
.L_x_36:
        /* <DEDUP_REMOVED lines=22> */
[----:B------:R-:W-:Y:S01]  /*1200*/  IMAD.MOV.U32 R4, RZ, RZ, R2 ;  /* 0x000000ffff047224 */ /* 0x000fe200078e0002 */
[----:B------:R-:W-:-:S07]  /*1210*/  MOV R5, R3 ;  /* 0x0000000300057202 */ /* 0x000fce0000000f00 */
.L_x_39:
[----:B------:R-:W-:Y:S05]  /*1220*/  BSYNC B1 ;  /* 0x0000000000017941 */ /* 0x000fea0003800000 */
.L_x_38:
        /* <DEDUP_REMOVED lines=22> */
.L_x_41:
[----:B------:R-:W-:Y:S05]  /*1390*/  BSYNC B1 ;  /* 0x0000000000017941 */ /* 0x000fea0003800000 */
.L_x_40:
        /* <DEDUP_REMOVED lines=24> */
.L_x_43:
[----:B------:R-:W-:Y:S05]  /*1520*/  BSYNC B1 ;  /* 0x0000000000017941 */ /* 0x000fea0003800000 */
.L_x_42:
        /* <DEDUP_REMOVED lines=22> */
.L_x_45:
[----:B------:R-:W-:Y:S05]  /*1690*/  BSYNC B1 ;  /* 0x0000000000017941 */ /* 0x000fea0003800000 */
.L_x_44:
[----:B------:R-:W-:Y:S02]  /*16a0*/  IMAD.MOV.U32 R18, RZ, RZ, R2 ;  /* 0x000000ffff127224 */ /* 0x000fe400078e0002 */
[----:B------:R-:W-:Y:S01]  /*16b0*/  IMAD.MOV.U32 R19, RZ, RZ, R3 ;  /* 0x000000ffff137224 */ /* 0x000fe200078e0003 */
[----:B------:R-:W-:Y:S06]  /*16c0*/  BRA `(.L_x_29) ;  /* 0x00000000008c7947 */ /* 0x000fec0003800000 */
.L_x_25:
        /* <DEDUP_REMOVED lines=12> */
[----:B------:R-:W-:Y:S01]  /*1790*/  MOV R0, 0x17d0 ;  /* 0x000017d000007802 */ /* 0x000fe20000000f00 */
[----:B------:R-:W-:Y:S02]  /*17a0*/  IMAD.MOV.U32 R33, RZ, RZ, R49 ;  /* 0x000000ffff217224 */ /* 0x000fe400078e0031 */
[----:B------:R-:W-:-:S07]  /*17b0*/  VIADD R35, R35, 0xfff00000 ;  /* 0xfff0000023237836 */ /* 0x000fce0000000000 */
[----:B-----5:R-:W-:Y:S05]  /*17c0*/  CALL.REL.NOINC `($__internal_0_$__cuda_sm20_dblrcp_rn_slowpath_v3) ;  /* 0x0000001800587944 */ /* 0x020fea0003c00000 */
[----:B------:R-:W-:Y:S01]  /*17d0*/  MOV R2, R4 ;  /* 0x0000000400027202 */ /* 0x000fe20000000f00 */
[----:B------:R-:W-:-:S07]  /*17e0*/  IMAD.MOV.U32 R3, RZ, RZ, R5 ;  /* 0x000000ffff037224 */ /* 0x000fce00078e0005 */
.L_x_47:
[----:B------:R-:W-:Y:S05]  /*17f0*/  BSYNC B0 ;  /* 0x0000000000007941 */ /* 0x000fea0003800000 */
.L_x_46:
[C---:B-----5:R-:W-:Y:S02]  /*1800*/  DFMA R4, R50.reuse, R20, R22 ;  /* 0x000000143204722b */ /* 0x060fe40000000016 */
[C---:B------:R-:W-:Y:S02]  /*1810*/  DFMA R6, R50.reuse, R24, R26 ;  /* 0x000000183206722b */ /* 0x040fe4000000001a */
[C---:B------:R-:W-:Y:S02]  /*1820*/  DFMA R32, R50.reuse, R12, R14 ;  /* 0x0000000c3220722b */ /* 0x040fe4000000000e */
[C---:B------:R-:W-:Y:S02]  /*1830*/  DFMA R34, R50.reuse, R16, R18 ;  /* 0x000000103222722b */ /* 0x040fe40000000012 */
[C---:B------:R-:W-:Y:S02]  /*1840*/  DFMA R22, R50.reuse, R22, -R20 ;  /* 0x000000163216722b */ /* 0x040fe40000000814 */
[----:B------:R-:W-:-:S02]  /*1850*/  DFMA R26, R50, R26, -R24 ;  /* 0x0000001a321a722b */ /* 0x000fc40000000818 */
[C---:B------:R-:W-:Y:S02]  /*1860*/  DFMA R14, R50.reuse, R14, -R12 ;  /* 0x0000000e320e722b */ /* 0x040fe4000000080c */
[----:B------:R-:W-:Y:S02]  /*1870*/  DFMA R18, R50, R18, -R16 ;  /* 0x000000123212722b */ /* 0x000fe40000000810 */
[-C--:B------:R-:W-:Y:S02]  /*1880*/  DMUL R20, R4, R2.reuse ;  /* 0x0000000204147228 */ /* 0x080fe40000000000 */
[-C--:B------:R-:W-:Y:S02]  /*1890*/  DMUL R22, R22, R2.reuse ;  /* 0x0000000216167228 */ /* 0x080fe40000000000 */
[-C--:B------:R-:W-:Y:S02]  /*18a0*/  DMUL R24, R6, R2.reuse ;  /* 0x0000000206187228 */ /* 0x080fe40000000000 */
[----:B------:R-:W-:-:S02]  /*18b0*/  DMUL R26, R26, R2 ;  /* 0x000000021a1a7228 */ /* 0x000fc40000000000 */
[-C--:B------:R-:W-:Y:S02]  /*18c0*/  DMUL R12, R32, R2.reuse ;  /* 0x00000002200c7228 */ /* 0x080fe40000000000 */
[-C--:B------:R-:W-:Y:S02]  /*18d0*/  DMUL R14, R14, R2.reuse ;  /* 0x000000020e0e7228 */ /* 0x080fe40000000000 */
[-C--:B------:R-:W-:Y:S02]  /*18e0*/  DMUL R16, R34, R2.reuse ;  /* 0x0000000222107228 */ /* 0x080fe40000000000 */
[----:B------:R-:W-:-:S11]  /*18f0*/  DMUL R18, R18, R2 ;  /* 0x0000000212127228 */ /* 0x000fd60000000000 */
.L_x_29:
[----:B------:R-:W-:Y:S02]  /*1900*/  @P0 IADD3 R0, P3, R31, UR4, RZ ;  /* 0x000000041f000c10 */ /* 0x000fe4000ff7e0ff */
[----:B------:R-:W-:Y:S02]  /*1910*/  @P2 LEA R4, P5, R30, UR8, 0x4 ;  /* 0x000000081e042c11 */ /* 0x000fe4000f8a20ff */
[----:B------:R-:W-:Y:S01]  /*1920*/  @P0 LEA R2, P6, R0, UR8, 0x4 ;  /* 0x0000000800020c11 */ /* 0x000fe2000f8c20ff */
[----:B------:R-:W-:Y:S01]  /*1930*/  @P0 IMAD.X R3, RZ, RZ, UR5, P3 ;  /* 0x00000005ff030e24 */ /* 0x000fe200098e06ff */
[----:B------:R-:W-:Y:S01]  /*1940*/  @P1 LEA R6, P3, R28, UR8, 0x4 ;  /* 0x000000081c061c11 */ /* 0x000fe2000f8620ff */
[----:B------:R-:W-:Y:S01]  /*1950*/  UIMAD.WIDE.U32 UR4, UR13, 0x4, UR4 ;  /* 0x000000040d0478a5 */ /* 0x000fe2000f8e0004 */
[----:B------:R-:W-:Y:S02]  /*1960*/  @P2 LEA.HI.X R5, R30, UR9, R29, 0x4, P5 ;  /* 0x000000091e052c11 */ /* 0x000fe4000a8f241d */
[----:B------:R-:W-:Y:S01]  /*1970*/  @P0 LEA.HI.X R3, R0, UR9, R3, 0x4, P6 ;  /* 0x0000000900030c11 */ /* 0x000fe2000b0f2403 */
[----:B------:R-:W-:Y:S01]  /*1980*/  UISETP.LT.U32.AND UP1, UPT, UR4, UR16, UPT ;  /* 0x000000100400728c */ /* 0x000fe2000bf21070 */
[----:B------:R-:W-:Y:S01]  /*1990*/  @P4 LEA R8, P6, R10, UR8, 0x4 ;  /* 0x000000080a084c11 */ /* 0x000fe2000f8c20ff */
[----:B------:R-:W-:Y:S01]  /*19a0*/  UISETP.GE.U32.AND UP0, UPT, UR4, 0x10000, UPT ;  /* 0x000100000400788c */ /* 0x000fe2000bf06070 */
[----:B------:R-:W-:Y:S01]  /*19b0*/  @P1 LEA.HI.X R7, R28, UR9, R11, 0x4, P3 ;  /* 0x000000091c071c11 */ /* 0x000fe200098f240b */
[----:B------:R1:W-:Y:S01]  /*19c0*/  @P0 STG.E.128 desc[UR14][R2.64], R20 ;  /* 0x0000001402000986 */ /* 0x0003e2000c101d0e */
[----:B------:R-:W-:Y:S01]  /*19d0*/  @P4 LEA.HI.X R9, R10, UR9, R9, 0x4, P6 ;  /* 0x000000090a094c11 */ /* 0x000fe2000b0f2409 */
[----:B------:R-:W-:-:S02]  /*19e0*/  UISETP.GE.U32.AND.EX UP0, UPT, UR5, URZ, UPT, UP0 ;  /* 0x0000003f0500728c */ /* 0x000fc4000bf06100 */
[----:B------:R-:W-:Y:S01]  /*19f0*/  IMAD.U32 R11, RZ, RZ, UR5 ;  /* 0x00000005ff0b7e24 */ /* 0x000fe2000f8e00ff */
[----:B------:R1:W-:Y:S01]  /*1a00*/  @P2 STG.E.128 desc[UR14][R4.64], R24 ;  /* 0x0000001804002986 */ /* 0x0003e2000c101d0e */
[----:B------:R-:W-:Y:S01]  /*1a10*/  PLOP3.LUT P0, PT, PT, PT, UP1, 0x80, 0x0 ;  /* 0x000000000000781c */ /* 0x000fe20003f0f018 */
[----:B------:R-:W-:Y:S02]  /*1a20*/  IMAD.U32 R10, RZ, RZ, UR4 ;  /* 0x00000004ff0a7e24 */ /* 0x000fe4000f8e00ff */
[----:B------:R1:W-:Y:S01]  /*1a30*/  @P1 STG.E.128 desc[UR14][R6.64], R12 ;  /* 0x0000000c06001986 */ /* 0x0003e2000c101d0e */
[----:B------:R-:W-:Y:S02]  /*1a40*/  ISETP.LT.AND.EX P0, PT, R11, UR10, PT, P0 ;  /* 0x0000000a0b007c0c */ /* 0x000fe4000bf01300 */
[----:B------:R-:W-:Y:S01]  /*1a50*/  PLOP3.LUT P1, PT, PT, PT, UP0, 0x80, 0x0 ;  /* 0x000000000000781c */ /* 0x000fe20003f2f008 */
[----:B------:R1:W-:-:S12]  /*1a60*/  @P4 STG.E.128 desc[UR14][R8.64], R16 ;  /* 0x0000001008004986 */ /* 0x0003d8000c101d0e */
[----:B------:R-:W-:Y:S05]  /*1a70*/  @!P1 BRA P0, `(.L_x_48) ;  /* 0xffffffe400e49947 */ /* 0x000fea000003ffff */
[----:B------:R-:W-:Y:S05]  /*1a80*/  EXIT ;  /* 0x000000000000794d */ /* 0x000fea0003800000 */
.L_x_22:
[----:B------:R-:W0:Y:S02]  /*1a90*/  S2R R28, SR_TID.X ;  /* 0x00000000001c7919 */ /* 0x000e240000002100 */
[----:B0-----:R-:W-:-:S03]  /*1aa0*/  IMAD.WIDE.U32 R2, R28, 0x4, RZ ;  /* 0x000000041c027825 */ /* 0x001fc600078e00ff */
[----:B------:R-:W-:-:S04]  /*1ab0*/  ISETP.GE.U32.AND P0, PT, R2, UR16, PT ;  /* 0x0000001002007c0c */ /* 0x000fc8000bf06070 */
[----:B------:R-:W-:-:S04]  /*1ac0*/  ISETP.GE.AND.EX P0, PT, R3, UR10, PT, P0 ;  /* 0x0000000a03007c0c */ /* 0x000fc8000bf06300 */
[----:B------:R-:W-:-:S13]  /*1ad0*/  ISETP.GT.U32.OR P0, PT, R28, 0x3fff, P0 ;  /* 0x00003fff1c00780c */ /* 0x000fda0000704470 */
[----:B------:R-:W-:Y:S05]  /*1ae0*/  @P0 EXIT ;  /* 0x000000000000094d */ /* 0x000fea0003800000 */
[----:B------:R-:W-:Y:S01]  /*1af0*/  IMAD.MOV.U32 R11, RZ, RZ, RZ ;  /* 0x000000ffff0b7224 */ /* 0x000fe200078e00ff */
[----:B------:R-:W-:Y:S01]  /*1b00*/  ULDC UR4, c[0x0][0x0] ;  /* 0x0000000000047ab9 */ /* 0x000fe20000000800 */
[----:B------:R-:W-:Y:S01]  /*1b10*/  ULDC.64 UR12, c[0x0][0xe78] ;  /* 0x00039e00000c7ab9 */ /* 0x000fe20000000a00 */
[----:B------:R-:W-:-:S05]  /*1b20*/  ULDC.64 UR18, c[0x0][0xe70] ;  /* 0x00039c0000127ab9 */ /* 0x000fca0000000a00 */
.L_x_74:
[----:B0-----:R-:W0:Y:S02]  /*1b30*/  LDC.64 R4, c[0x0][0xe60] ;  /* 0x00039800ff047b82 */ /* 0x001e240000000a00 */
[----:B0-----:R-:W2:Y:S01]  /*1b40*/  LDG.E.128 R4, desc[UR14][R4.64] ;  /* 0x0000000e04047981 */ /* 0x001ea2000c1e1d00 */
[----:B------:R-:W-:Y:S01]  /*1b50*/  IMAD.MOV.U32 R32, RZ, RZ, 0x1 ;  /* 0x00000001ff207424 */ /* 0x000fe200078e00ff */
[C---:B------:R-:W-:Y:S01]  /*1b60*/  SHF.L.U64.HI R10, R28.reuse, 0x6, R11 ;  /* 0x000000061c0a7819 */ /* 0x040fe2000001020b */
[----:B------:R-:W-:-:S05]  /*1b70*/  IMAD.SHL.U32 R9, R28, 0x40, RZ ;  /* 0x000000401c097824 */ /* 0x000fca00078e00ff */
[----:B------:R-:W-:-:S04]  /*1b80*/  IADD3 R2, P0, R9, UR6, RZ ;  /* 0x0000000609027c10 */ /* 0x000fc8000ff1e0ff */
[----:B------:R-:W-:-:S05]  /*1b90*/  IADD3.X R3, R10, UR7, RZ, P0, !PT ;  /* 0x000000070a037c10 */ /* 0x000fca00087fe4ff */
[----:B------:R-:W5:Y:S04]  /*1ba0*/  LDG.E.128 R20, desc[UR14][R2.64] ;  /* 0x0000000e02147981 */ /* 0x000f68000c1e1d00 */
[----:B------:R-:W5:Y:S04]  /*1bb0*/  LDG.E.128 R24, desc[UR14][R2.64+0x10] ;  /* 0x0000100e02187981 */ /* 0x000f68000c1e1d00 */
[----:B------:R-:W5:Y:S04]  /*1bc0*/  LDG.E.128 R12, desc[UR14][R2.64+0x20] ;  /* 0x0000200e020c7981 */ /* 0x000f68000c1e1d00 */
[----:B------:R0:W5:Y:S01]  /*1bd0*/  LDG.E.128 R16, desc[UR14][R2.64+0x30] ;  /* 0x0000300e02107981 */ /* 0x000162000c1e1d00 */
[----:B--2---:R-:W-:-:S02]  /*1be0*/  DMUL R30, R4, UR12 ;  /* 0x0000000c041e7c28 */ /* 0x004fc40008000000 */
[----:B------:R-:W-:-:S06]  /*1bf0*/  DMUL R42, R6, UR12 ;  /* 0x0000000c062a7c28 */ /* 0x000fcc0008000000 */
[----:B------:R-:W-:Y:S02]  /*1c00*/  DFMA R30, R6, UR18, R30 ;  /* 0x00000012061e7c2b */ /* 0x000fe4000800001e */
[----:B------:R-:W-:-:S04]  /*1c10*/  DFMA R42, R4, UR18, -R42 ;  /* 0x00000012042a7c2b */ /* 0x000fc8000800082a */
[----:B------:R-:W1:Y:S04]  /*1c20*/  MUFU.RCP64H R33, R31 ;  /* 0x0000001f00217308 */ /* 0x000e680000001800 */
[----:B------:R-:W-:Y:S02]  /*1c30*/  DSETP.GE.AND P0, PT, |R42|, |R30|, PT ;  /* 0x4000001e2a00722a */ /* 0x000fe40003f06200 */
[----:B------:R-:W-:Y:S01]  /*1c40*/  FSETP.GEU.AND P2, PT, |R43|, 6.5827683646048100446e-37, PT ;  /* 0x036000002b00780b */ /* 0x000fe20003f4e200 */
[----:B-1----:R-:W-:-:S08]  /*1c50*/  DFMA R34, -R30, R32, 1 ;  /* 0x3ff000001e22742b */ /* 0x002fd00000000120 */
[----:B------:R-:W-:-:S08]  /*1c60*/  DFMA R34, R34, R34, R34 ;  /* 0x000000222222722b */ /* 0x000fd00000000022 */
[----:B------:R-:W-:-:S08]  /*1c70*/  DFMA R34, R32, R34, R32 ;  /* 0x000000222022722b */ /* 0x000fd00000000020 */
[----:B------:R-:W-:-:S08]  /*1c80*/  DFMA R6, -R30, R34, 1 ;  /* 0x3ff000001e06742b */ /* 0x000fd00000000122 */
[----:B------:R-:W-:-:S08]  /*1c90*/  DFMA R6, R34, R6, R34 ;  /* 0x000000062206722b */ /* 0x000fd00000000022 */
[----:B------:R-:W-:-:S08]  /*1ca0*/  DMUL R48, R42, R6 ;  /* 0x000000062a307228 */ /* 0x000fd00000000000 */
[----:B0-----:R-:W-:-:S08]  /*1cb0*/  DFMA R2, -R30, R48, R42 ;  /* 0x000000301e02722b */ /* 0x001fd0000000012a */
[----:B------:R-:W-:-:S10]  /*1cc0*/  DFMA R48, R6, R2, R48 ;  /* 0x000000020630722b */ /* 0x000fd40000000030 */
[----:B------:R-:W-:-:S05]  /*1cd0*/  FFMA R0, RZ, R31, R49 ;  /* 0x0000001fff007223 */ /* 0x000fca0000000031 */
[----:B------:R-:W-:-:S13]  /*1ce0*/  FSETP.GT.AND P1, PT, |R0|, 1.469367938527859385e-39, PT ;  /* 0x001000000000780b */ /* 0x000fda0003f24200 */
[----:B------:R-:W-:Y:S05]  /*1cf0*/  @P1 BRA P2, `(.L_x_49) ;  /* 0x0000000000201947 */ /* 0x000fea0001000000 */
[----:B------:R-:W-:Y:S01]  /*1d00*/  MOV R2, R42 ;  /* 0x0000002a00027202 */ /* 0x000fe20000000f00 */
[----:B------:R-:W-:Y:S01]  /*1d10*/  IMAD.MOV.U32 R3, RZ, RZ, R43 ;  /* 0x000000ffff037224 */ /* 0x000fe200078e002b */
[----:B------:R-:W-:Y:S01]  /*1d20*/  MOV R0, 0x1d60 ;  /* 0x00001d6000007802 */ /* 0x000fe20000000f00 */
[----:B------:R-:W-:Y:S02]  /*1d30*/  IMAD.MOV.U32 R6, RZ, RZ, R30 ;  /* 0x000000ffff067224 */ /* 0x000fe400078e001e */
[----:B------:R-:W-:-:S07]  /*1d40*/  IMAD.MOV.U32 R7, RZ, RZ, R31 ;  /* 0x000000ffff077224 */ /* 0x000fce00078e001f */
[----:B-----5:R-:W-:Y:S05]  /*1d50*/  CALL.REL.NOINC `($__internal_1_$__cuda_sm20_div_rn_f64_full) ;  /* 0x00000014009c7944 */ /* 0x020fea0003c00000 */
[----:B------:R-:W-:Y:S02]  /*1d60*/  IMAD.MOV.U32 R48, RZ, RZ, R2 ;  /* 0x000000ffff307224 */ /* 0x000fe400078e0002 */
[----:B------:R-:W-:-:S07]  /*1d70*/  IMAD.MOV.U32 R49, RZ, RZ, R3 ;  /* 0x000000ffff317224 */ /* 0x000fce00078e0003 */
.L_x_49:
        /* <DEDUP_REMOVED lines=23> */
.L_x_50:
        /* <DEDUP_REMOVED lines=20> */
.L_x_54:
[----:B------:R-:W-:Y:S05]  /*2030*/  BSYNC B0 ;  /* 0x0000000000007941 */ /* 0x000fea0003800000 */
.L_x_53:
[-C--:B-----5:R-:W-:Y:S02]  /*2040*/  DFMA R2, R22, R36.reuse, R20 ;  /* 0x000000241602722b */ /* 0x0a0fe40000000014 */
[-C--:B------:R-:W-:Y:S02]  /*2050*/  DFMA R6, R26, R36.reuse, R24 ;  /* 0x000000241a06722b */ /* 0x080fe40000000018 */
[-C--:B------:R-:W-:Y:S02]  /*2060*/  DFMA R30, R14, R36.reuse, R12 ;  /* 0x000000240e1e722b */ /* 0x080fe4000000000c */
[-C--:B------:R-:W-:Y:S02]  /*2070*/  DFMA R32, R18, R36.reuse, R16 ;  /* 0x000000241220722b */ /* 0x080fe40000000010 */
[-C--:B------:R-:W-:Y:S02]  /*2080*/  DFMA R22, -R20, R36.reuse, R22 ;  /* 0x000000241416722b */ /* 0x080fe40000000116 */
[----:B------:R-:W-:-:S02]  /*2090*/  DFMA R26, -R24, R36, R26 ;  /* 0x00000024181a722b */ /* 0x000fc4000000011a */
[-C--:B------:R-:W-:Y:S02]  /*20a0*/  DFMA R14, -R12, R36.reuse, R14 ;  /* 0x000000240c0e722b */ /* 0x080fe4000000010e */
[----:B------:R-:W-:Y:S02]  /*20b0*/  DFMA R18, -R16, R36, R18 ;  /* 0x000000241012722b */ /* 0x000fe40000000112 */
        /* <DEDUP_REMOVED lines=9> */
.L_x_52:
[----:B------:R-:W-:Y:S01]  /*2150*/  DADD R32, -RZ, |R42| ;  /* 0x00000000ff207229 */ /* 0x000fe2000000052a */
[----:B------:R-:W-:Y:S01]  /*2160*/  MOV R2, 0x1 ;  /* 0x0000000100027802 */ /* 0x000fe20000000f00 */
[----:B------:R-:W-:Y:S01]  /*2170*/  BSSY B1, `(.L_x_56) ;  /* 0x0000014000017945 */ /* 0x000fe20003800000 */
[----:B-----5:R-:W-:-:S03]  /*2180*/  FSETP.GEU.AND P1, PT, |R21|, 6.5827683646048100446e-37, PT ;  /* 0x036000001500780b */ /* 0x020fc60003f2e200 */
        /* <DEDUP_REMOVED lines=17> */
[----:B------:R-:W-:Y:S05]  /*22a0*/  CALL.REL.NOINC `($__internal_1_$__cuda_sm20_div_rn_f64_full) ;  /* 0x0000001000487944 */ /* 0x000fea0003c00000 */
.L_x_57:
[----:B------:R-:W-:Y:S05]  /*22b0*/  BSYNC B1 ;  /* 0x0000000000017941 */ /* 0x000fea0003800000 */
.L_x_56:
        /* <DEDUP_REMOVED lines=23> */
[----:B------:R-:W-:Y:S05]  /*2430*/  CALL.REL.NOINC `($__internal_1_$__cuda_sm20_div_rn_f64_full) ;  /* 0x0000000c00e47944 */ /* 0x000fea0003c00000 */
[----:B------:R-:W-:Y:S02]  /*2440*/  IMAD.MOV.U32 R4, RZ, RZ, R2 ;  /* 0x000000ffff047224 */ /* 0x000fe400078e0002 */
[----:B------:R-:W-:-:S07]  /*2450*/  IMAD.MOV.U32 R5, RZ, RZ, R3 ;  /* 0x000000ffff057224 */ /* 0x000fce00078e0003 */
.L_x_59:
[----:B------:R-:W-:Y:S05]  /*2460*/  BSYNC B1 ;  /* 0x0000000000017941 */ /* 0x000fea0003800000 */
.L_x_58:
        /* <DEDUP_REMOVED lines=24> */
.L_x_61:
[----:B------:R-:W-:Y:S05]  /*25f0*/  BSYNC B1 ;  /* 0x0000000000017941 */ /* 0x000fea0003800000 */
.L_x_60:
        /* <DEDUP_REMOVED lines=26> */
.L_x_63:
[----:B------:R-:W-:Y:S05]  /*27a0*/  BSYNC B1 ;  /* 0x0000000000017941 */ /* 0x000fea0003800000 */
.L_x_62:
        /* <DEDUP_REMOVED lines=24> */
.L_x_65:
[----:B------:R-:W-:Y:S05]  /*2930*/  BSYNC B1 ;  /* 0x0000000000017941 */ /* 0x000fea0003800000 */
.L_x_64:
        /* <DEDUP_REMOVED lines=26> */
.L_x_67:
[----:B------:R-:W-:Y:S05]  /*2ae0*/  BSYNC B1 ;  /* 0x0000000000017941 */ /* 0x000fea0003800000 */
.L_x_66:
        /* <DEDUP_REMOVED lines=22> */
.L_x_69:
[----:B------:R-:W-:Y:S05]  /*2c50*/  BSYNC B1 ;  /* 0x0000000000017941 */ /* 0x000fea0003800000 */
.L_x_68:
        /* <DEDUP_REMOVED lines=24> */
.L_x_71:
[----:B------:R-:W-:Y:S05]  /*2de0*/  BSYNC B1 ;  /* 0x0000000000017941 */ /* 0x000fea0003800000 */
.L_x_70:
[----:B------:R-:W-:Y:S02]  /*2df0*/  IMAD.MOV.U32 R18, RZ, RZ, R4 ;  /* 0x000000ffff127224 */ /* 0x000fe400078e0004 */
[----:B------:R-:W-:Y:S01]  /*2e00*/  IMAD.MOV.U32 R19, RZ, RZ, R5 ;  /* 0x000000ffff137224 */ /* 0x000fe200078e0005 */
[----:B------:R-:W-:Y:S06]  /*2e10*/  BRA `(.L_x_55) ;  /* 0x0000000000847947 */ /* 0x000fec0003800000 */
.L_x_51:
        /* <DEDUP_REMOVED lines=16> */
.L_x_73:
[----:B------:R-:W-:Y:S05]  /*2f20*/  BSYNC B0 ;  /* 0x0000000000007941 */ /* 0x000fea0003800000 */
.L_x_72:
[-C--:B-----5:R-:W-:Y:S02]  /*2f30*/  DFMA R2, R20, R48.reuse, R22 ;  /* 0x000000301402722b */ /* 0x0a0fe40000000016 */
[-C--:B------:R-:W-:Y:S02]  /*2f40*/  DFMA R6, R24, R48.reuse, R26 ;  /* 0x000000301806722b */ /* 0x080fe4000000001a */
[-C--:B------:R-:W-:Y:S02]  /*2f50*/  DFMA R30, R12, R48.reuse, R14 ;  /* 0x000000300c1e722b */ /* 0x080fe4000000000e */
[-C--:B------:R-:W-:Y:S02]  /*2f60*/  DFMA R32, R16, R48.reuse, R18 ;  /* 0x000000301020722b */ /* 0x080fe40000000012 */
[-C--:B------:R-:W-:Y:S02]  /*2f70*/  DFMA R22, R22, R48.reuse, -R20 ;  /* 0x000000301616722b */ /* 0x080fe40000000814 */
[----:B------:R-:W-:-:S02]  /*2f80*/  DFMA R26, R26, R48, -R24 ;  /* 0x000000301a1a722b */ /* 0x000fc40000000818 */
[-C--:B------:R-:W-:Y:S02]  /*2f90*/  DFMA R14, R14, R48.reuse, -R12 ;  /* 0x000000300e0e722b */ /* 0x080fe4000000080c */
        /* <DEDUP_REMOVED lines=9> */
.L_x_55:
[----:B------:R-:W-:-:S04]  /*3030*/  IADD3 R2, P0, R9, UR8, RZ ;  /* 0x0000000809027c10 */ /* 0x000fc8000ff1e0ff */
[----:B------:R-:W-:Y:S02]  /*3040*/  IADD3.X R3, R10, UR9, RZ, P0, !PT ;  /* 0x000000090a037c10 */ /* 0x000fe400087fe4ff */
[----:B------:R-:W-:-:S03]  /*3050*/  IADD3 R28, P0, R28, UR4, RZ ;  /* 0x000000041c1c7c10 */ /* 0x000fc6000ff1e0ff */
[----:B------:R0:W-:Y:S01]  /*3060*/  STG.E.128 desc[UR14][R2.64], R20 ;  /* 0x0000001402007986 */ /* 0x0001e2000c101d0e */
[C---:B------:R-:W-:Y:S01]  /*3070*/  SHF.L.U32 R0, R28.reuse, 0x2, RZ ;  /* 0x000000021c007819 */ /* 0x040fe200000006ff */
[----:B------:R-:W-:Y:S01]  /*3080*/  IMAD.X R11, RZ, RZ, R11, P0 ;  /* 0x000000ffff0b7224 */ /* 0x000fe200000e060b */
[----:B------:R-:W-:Y:S01]  /*3090*/  ISETP.LT.U32.AND P1, PT, R28, 0x4000, PT ;  /* 0x000040001c00780c */ /* 0x000fe20003f21070 */
[----:B------:R0:W-:Y:S01]  /*30a0*/  STG.E.128 desc[UR14][R2.64+0x10], R24 ;  /* 0x0000101802007986 */ /* 0x0001e2000c101d0e */
[----:B------:R-:W-:Y:S02]  /*30b0*/  ISETP.GE.U32.AND P0, PT, R0, UR16, PT ;  /* 0x0000001000007c0c */ /* 0x000fe4000bf06070 */
[----:B------:R-:W-:Y:S01]  /*30c0*/  SHF.L.U64.HI R0, R28, 0x2, R11 ;  /* 0x000000021c007819 */ /* 0x000fe2000001020b */
[----:B------:R0:W-:Y:S01]  /*30d0*/  STG.E.128 desc[UR14][R2.64+0x20], R12 ;  /* 0x0000200c02007986 */ /* 0x0001e2000c101d0e */
[----:B------:R-:W-:Y:S02]  /*30e0*/  ISETP.LT.U32.AND.EX P1, PT, R11, RZ, PT, P1 ;  /* 0x000000ff0b00720c */ /* 0x000fe40003f21110 */
[----:B------:R-:W-:Y:S01]  /*30f0*/  ISETP.GE.AND.EX P0, PT, R0, UR10, PT, P0 ;  /* 0x0000000a00007c0c */ /* 0x000fe2000bf06300 */
[----:B------:R0:W-:-:S12]  /*3100*/  STG.E.128 desc[UR14][R2.64+0x30], R16 ;  /* 0x0000301002007986 */ /* 0x0001d8000c101d0e */
[----:B------:R-:W-:Y:S05]  /*3110*/  @!P0 BRA P1, `(.L_x_74) ;  /* 0xffffffe800848947 */ /* 0x000fea000083ffff */
[----:B------:R-:W-:Y:S05]  /*3120*/  EXIT ;  /* 0x000000000000794d */ /* 0x000fea0003800000 */
        .weak           $__internal_0_$__cuda_sm20_dblrcp_rn_slowpath_v3
        .type           $__internal_0_$__cuda_sm20_dblrcp_rn_slowpath_v3,@function
        .size           $__internal_0_$__cuda_sm20_dblrcp_rn_slowpath_v3,($__internal_1_$__cuda_sm20_div_rn_f64_full - $__internal_0_$__cuda_sm20_dblrcp_rn_slowpath_v3)
$__internal_0_$__cuda_sm20_dblrcp_rn_slowpath_v3:
[----:B------:R-:W-:Y:S01]  /*3130*/  IMAD.MOV.U32 R3, RZ, RZ, R33 ;  /* 0x000000ffff037224 */ /* 0x000fe200078e0021 */
[----:B------:R-:W-:Y:S05]  /*3140*/  BSSY B1, `(.L_x_75) ;  /* 0x0000025000017945 */ /* 0x000fea0003800000 */
[----:B------:R-:W-:-:S14]  /*3150*/  DSETP.GTU.AND P3, PT, |R2|, +INF , PT ;  /* 0x7ff000000200742a */ /* 0x000fdc0003f6c200 */
[----:B------:R-:W-:Y:S05]  /*3160*/  @P3 BRA `(.L_x_76) ;  /* 0x0000000000803947 */ /* 0x000fea0003800000 */
[----:B------:R-:W-:-:S05]  /*3170*/  LOP3.LUT R6, R33, 0x7fffffff, RZ, 0xc0, !PT ;  /* 0x7fffffff21067812 */ /* 0x000fca00078ec0ff */
[----:B------:R-:W-:-:S05]  /*3180*/  VIADD R4, R6, 0xffffffff ;  /* 0xffffffff06047836 */ /* 0x000fca0000000000 */
[----:B------:R-:W-:-:S13]  /*3190*/  ISETP.GE.U32.AND P3, PT, R4, 0x7fefffff, PT ;  /* 0x7fefffff0400780c */ /* 0x000fda0003f66070 */
[----:B------:R-:W-:Y:S01]  /*31a0*/  @P3 LOP3.LUT R5, R3, 0x7ff00000, RZ, 0x3c, !PT ;  /* 0x7ff0000003053812 */ /* 0x000fe200078e3cff */
[----:B------:R-:W-:Y:S01]  /*31b0*/  @P3 IMAD.MOV.U32 R4, RZ, RZ, RZ ;  /* 0x000000ffff043224 */ /* 0x000fe200078e00ff */
[----:B------:R-:W-:Y:S06]  /*31c0*/  @P3 BRA `(.L_x_77) ;  /* 0x0000000000703947 */ /* 0x000fec0003800000 */
[----:B------:R-:W-:-:S13]  /*31d0*/  ISETP.GE.U32.AND P3, PT, R6, 0x1000001, PT ;  /* 0x010000010600780c */ /* 0x000fda0003f66070 */
[----:B------:R-:W-:Y:S05]  /*31e0*/  @!P3 BRA `(.L_x_78) ;  /* 0x000000000038b947 */ /* 0x000fea0003800000 */
[----:B------:R-:W-:Y:S02]  /*31f0*/  VIADD R33, R3, 0xc0200000 ;  /* 0xc020000003217836 */ /* 0x000fe40000000000 */
[----:B------:R-:W-:Y:S02]  /*3200*/  IMAD.MOV.U32 R32, RZ, RZ, R2 ;  /* 0x000000ffff207224 */ /* 0x000fe400078e0002 */
[----:B------:R-:W0:Y:S01]  /*3210*/  MUFU.RCP64H R7, R33 ;  /* 0x0000002100077308 */ /* 0x000e220000001800 */
[----:B------:R-:W-:-:S06]  /*3220*/  IMAD.MOV.U32 R6, RZ, RZ, R35 ;  /* 0x000000ffff067224 */ /* 0x000fcc00078e0023 */
[----:B0-----:R-:W-:-:S08]  /*3230*/  DFMA R4, -R32, R6, 1 ;  /* 0x3ff000002004742b */ /* 0x001fd00000000106 */
[----:B------:R-:W-:-:S08]  /*3240*/  DFMA R4, R4, R4, R4 ;  /* 0x000000040404722b */ /* 0x000fd00000000004 */
[----:B------:R-:W-:-:S08]  /*3250*/  DFMA R4, R6, R4, R6 ;  /* 0x000000040604722b */ /* 0x000fd00000000006 */
[----:B------:R-:W-:-:S08]  /*3260*/  DFMA R6, -R32, R4, 1 ;  /* 0x3ff000002006742b */ /* 0x000fd00000000104 */
[----:B------:R-:W-:-:S08]  /*3270*/  DFMA R4, R4, R6, R4 ;  /* 0x000000060404722b */ /* 0x000fd00000000004 */
[----:B------:R-:W-:-:S08]  /*3280*/  DMUL R4, R4, 2.2250738585072013831e-308 ;  /* 0x0010000004047828 */ /* 0x000fd00000000000 */
[----:B------:R-:W-:-:S08]  /*3290*/  DFMA R2, -R2, R4, 1 ;  /* 0x3ff000000202742b */ /* 0x000fd00000000104 */
[----:B------:R-:W-:-:S08]  /*32a0*/  DFMA R2, R2, R2, R2 ;  /* 0x000000020202722b */ /* 0x000fd00000000002 */
[----:B------:R-:W-:Y:S01]  /*32b0*/  DFMA R4, R4, R2, R4 ;  /* 0x000000020404722b */ /* 0x000fe20000000004 */
[----:B------:R-:W-:Y:S10]  /*32c0*/  BRA `(.L_x_77) ;  /* 0x0000000000307947 */ /* 0x000ff40003800000 */
.L_x_78:
[----:B------:R-:W-:Y:S01]  /*32d0*/  DMUL R6, R2, 8.11296384146066816958e+31 ;  /* 0x4690000002067828 */ /* 0x000fe20000000000 */
[----:B------:R-:W-:-:S05]  /*32e0*/  MOV R4, R35 ;  /* 0x0000002300047202 */ /* 0x000fca0000000f00 */
[----:B------:R-:W0:Y:S02]  /*32f0*/  MUFU.RCP64H R5, R7 ;  /* 0x0000000700057308 */ /* 0x000e240000001800 */
[----:B0-----:R-:W-:-:S08]  /*3300*/  DFMA R2, -R6, R4, 1 ;  /* 0x3ff000000602742b */ /* 0x001fd00000000104 */
[----:B------:R-:W-:-:S08]  /*3310*/  DFMA R2, R2, R2, R2 ;  /* 0x000000020202722b */ /* 0x000fd00000000002 */
[----:B------:R-:W-:-:S08]  /*3320*/  DFMA R2, R4, R2, R4 ;  /* 0x000000020402722b */ /* 0x000fd00000000004 */
[----:B------:R-:W-:-:S08]  /*3330*/  DFMA R4, -R6, R2, 1 ;  /* 0x3ff000000604742b */ /* 0x000fd00000000102 */
[----:B------:R-:W-:-:S08]  /*3340*/  DFMA R4, R2, R4, R2 ;  /* 0x000000040204722b */ /* 0x000fd00000000002 */
[----:B------:R-:W-:Y:S01]  /*3350*/  DMUL R4, R4, 8.11296384146066816958e+31 ;  /* 0x4690000004047828 */ /* 0x000fe20000000000 */
[----:B------:R-:W-:Y:S10]  /*3360*/  BRA `(.L_x_77) ;  /* 0x0000000000087947 */ /* 0x000ff40003800000 */
.L_x_76:
[----:B------:R-:W-:Y:S01]  /*3370*/  LOP3.LUT R5, R3, 0x80000, RZ, 0xfc, !PT ;  /* 0x0008000003057812 */ /* 0x000fe200078efcff */
[----:B------:R-:W-:-:S07]  /*3380*/  IMAD.MOV.U32 R4, RZ, RZ, R2 ;  /* 0x000000ffff047224 */ /* 0x000fce00078e0002 */
.L_x_77:
[----:B------:R-:W-:Y:S05]  /*3390*/  BSYNC B1 ;  /* 0x0000000000017941 */ /* 0x000fea0003800000 */
.L_x_75:
[----:B------:R-:W-:Y:S02]  /*33a0*/  IMAD.MOV.U32 R2, RZ, RZ, R0 ;  /* 0x000000ffff027224 */ /* 0x000fe400078e0000 */
[----:B------:R-:W-:-:S04]  /*33b0*/  IMAD.MOV.U32 R3, RZ, RZ, 0x0 ;  /* 0x00000000ff037424 */ /* 0x000fc800078e00ff */
[----:B------:R-:W-:Y:S05]  /*33c0*/  RET.REL.NODEC R2 `(_ZN2at6native63_GLOBAL__N__862fb238_30_ForeachBinaryOpScalarTensor_cu_64fe0ca525multi_tensor_apply_kernelINS1_18TensorListMetadataILi2EEENS1_27BinaryOpScalarTensorFunctorIN3c107complexIdEELi2ELi1ELi1EEEJSt7dividesIS8_EPS8_S8_EEEvT_T0_DpT1_) ;  /* 0xffffffcc020c7950 */ /* 0x000fea0003c3ffff */
        .weak           $__internal_1_$__cuda_sm20_div_rn_f64_full
        .type           $__internal_1_$__cuda_sm20_div_rn_f64_full,@function
        .size           $__internal_1_$__cuda_sm20_div_rn_f64_full,(.L_x_512 - $__internal_1_$__cuda_sm20_div_rn_f64_full)
$__internal_1_$__cuda_sm20_div_rn_f64_full:
[----:B------:R-:W-:Y:S01]  /*33d0*/  IMAD.MOV.U32 R37, RZ, RZ, R3 ;  /* 0x000000ffff257224 */ /* 0x000fe200078e0003 */
[----:B------:R-:W-:Y:S01]  /*33e0*/  MOV R3, 0x1ca00000 ;  /* 0x1ca0000000037802 */ /* 0x000fe20000000f00 */
[----:B------:R-:W-:Y:S01]  /*33f0*/  IMAD.MOV.U32 R33, RZ, RZ, R7 ;  /* 0x000000ffff217224 */ /* 0x000fe200078e0007 */
[----:B------:R-:W-:Y:S01]  /*3400*/  BSSY B0, `(.L_x_79) ;  /* 0x000005e000007945 */ /* 0x000fe20003800000 */
[----:B------:R-:W-:Y:S01]  /*3410*/  IMAD.MOV.U32 R36, RZ, RZ, R2 ;  /* 0x000000ffff247224 */ /* 0x000fe200078e0002 */
[C---:B------:R-:W-:Y:S01]  /*3420*/  FSETP.GEU.AND P3, PT, |R37|.reuse, 1.469367938527859385e-39, PT ;  /* 0x001000002500780b */ /* 0x040fe20003f6e200 */
[--C-:B------:R-:W-:Y:S01]  /*3430*/  IMAD.MOV.U32 R32, RZ, RZ, R6.reuse ;  /* 0x000000ffff207224 */ /* 0x100fe200078e0006 */
[----:B------:R-:W-:Y:S01]  /*3440*/  LOP3.LUT R2, R37, 0x7ff00000, RZ, 0xc0, !PT ;  /* 0x7ff0000025027812 */ /* 0x000fe200078ec0ff */
[----:B------:R-:W-:Y:S02]  /*3450*/  IMAD.MOV.U32 R34, RZ, RZ, R6 ;  /* 0x000000ffff227224 */ /* 0x000fe400078e0006 */
[----:B------:R-:W-:-:S02]  /*3460*/  IMAD.MOV.U32 R38, RZ, RZ, 0x1 ;  /* 0x00000001ff267424 */ /* 0x000fc400078e00ff */
[----:B------:R-:W-:-:S06]  /*3470*/  IMAD.MOV.U32 R40, RZ, RZ, R36 ;  /* 0x000000ffff287224 */ /* 0x000fcc00078e0024 */
[----:B------:R-:W-:-:S04]  /*3480*/  @!P3 LOP3.LUT R5, R33, 0x7ff00000, RZ, 0xc0, !PT ;  /* 0x7ff000002105b812 */ /* 0x000fc800078ec0ff */
[C---:B------:R-:W-:Y:S02]  /*3490*/  @!P3 ISETP.GE.U32.AND P6, PT, R2.reuse, R5, PT ;  /* 0x000000050200b20c */ /* 0x040fe40003fc6070 */
[----:B------:R-:W-:Y:S02]  /*34a0*/  LOP3.LUT R5, R7, 0x7ff00000, RZ, 0xc0, !PT ;  /* 0x7ff0000007057812 */ /* 0x000fe400078ec0ff */
[C---:B------:R-:W-:Y:S02]  /*34b0*/  @!P3 SEL R4, R3.reuse, 0x63400000, !P6 ;  /* 0x634000000304b807 */ /* 0x040fe40007000000 */
[----:B------:R-:W-:Y:S02]  /*34c0*/  ISETP.GE.U32.AND P6, PT, R2, R5, PT ;  /* 0x000000050200720c */ /* 0x000fe40003fc6070 */
[----:B------:R-:W-:Y:S02]  /*34d0*/  @!P3 LOP3.LUT R4, R4, 0x80000000, R37, 0xf8, !PT ;  /* 0x800000000404b812 */ /* 0x000fe400078ef825 */
[----:B------:R-:W-:-:S02]  /*34e0*/  SEL R8, R3, 0x63400000, !P6 ;  /* 0x6340000003087807 */ /* 0x000fc40007000000 */
[C---:B------:R-:W-:Y:S02]  /*34f0*/  FSETP.GEU.AND P6, PT, |R7|.reuse, 1.469367938527859385e-39, PT ;  /* 0x001000000700780b */ /* 0x040fe40003fce200 */
[----:B------:R-:W-:Y:S02]  /*3500*/  LOP3.LUT R7, R7, 0x800fffff, RZ, 0xc0, !PT ;  /* 0x800fffff07077812 */ /* 0x000fe400078ec0ff */
[----:B------:R-:W-:Y:S02]  /*3510*/  LOP3.LUT R41, R8, 0x800fffff, R37, 0xf8, !PT ;  /* 0x800fffff08297812 */ /* 0x000fe400078ef825 */
[----:B------:R-:W-:-:S07]  /*3520*/  LOP3.LUT R35, R7, 0x3ff00000, RZ, 0xfc, !PT ;  /* 0x3ff0000007237812 */ /* 0x000fce00078efcff */
[----:B------:R-:W-:-:S06]  /*3530*/  @!P6 DMUL R34, R32, 8.98846567431157953865e+307 ;  /* 0x7fe000002022e828 */ /* 0x000fcc0000000000 */
[----:B------:R-:W0:Y:S02]  /*3540*/  MUFU.RCP64H R39, R35 ;  /* 0x0000002300277308 */ /* 0x000e240000001800 */
[----:B0-----:R-:W-:-:S08]  /*3550*/  DFMA R6, R38, -R34, 1 ;  /* 0x3ff000002606742b */ /* 0x001fd00000000822 */
[----:B------:R-:W-:-:S08]  /*3560*/  DFMA R6, R6, R6, R6 ;  /* 0x000000060606722b */ /* 0x000fd00000000006 */
[----:B------:R-:W-:Y:S01]  /*3570*/  DFMA R6, R38, R6, R38 ;  /* 0x000000062606722b */ /* 0x000fe20000000026 */
[----:B------:R-:W-:Y:S01]  /*3580*/  @!P3 LOP3.LUT R39, R4, 0x100000, RZ, 0xfc, !PT ;  /* 0x001000000427b812 */ /* 0x000fe200078efcff */
[----:B------:R-:W-:Y:S02]  /*3590*/  @!P3 IMAD.MOV.U32 R38, RZ, RZ, RZ ;  /* 0x000000ffff26b224 */ /* 0x000fe400078e00ff */
[----:B------:R-:W-:-:S04]  /*35a0*/  IMAD.MOV.U32 R4, RZ, RZ, R2 ;  /* 0x000000ffff047224 */ /* 0x000fc800078e0002 */
[----:B------:R-:W-:Y:S02]  /*35b0*/  DFMA R46, R6, -R34, 1 ;  /* 0x3ff00000062e742b */ /* 0x000fe40000000822 */
[----:B------:R-:W-:-:S06]  /*35c0*/  @!P3 DFMA R40, R40, 2, -R38 ;  /* 0x400000002828b82b */ /* 0x000fcc0000000826 */
[----:B------:R-:W-:-:S04]  /*35d0*/  DFMA R46, R6, R46, R6 ;  /* 0x0000002e062e722b */ /* 0x000fc80000000006 */
[----:B------:R-:W-:-:S04]  /*35e0*/  @!P3 LOP3.LUT R4, R41, 0x7ff00000, RZ, 0xc0, !PT ;  /* 0x7ff000002904b812 */ /* 0x000fc800078ec0ff */
[----:B------:R-:W-:-:S08]  /*35f0*/  DMUL R6, R46, R40 ;  /* 0x000000282e067228 */ /* 0x000fd00000000000 */
[----:B------:R-:W-:-:S08]  /*3600*/  DFMA R38, R6, -R34, R40 ;  /* 0x800000220626722b */ /* 0x000fd00000000028 */
[----:B------:R-:W-:Y:S01]  /*3610*/  DFMA R38, R46, R38, R6 ;  /* 0x000000262e26722b */ /* 0x000fe20000000006 */
[----:B------:R-:W-:Y:S01]  /*3620*/  IMAD.MOV.U32 R7, RZ, RZ, R5 ;  /* 0x000000ffff077224 */ /* 0x000fe200078e0005 */
[----:B------:R-:W-:Y:S01]  /*3630*/  @!P6 LOP3.LUT R7, R35, 0x7ff00000, RZ, 0xc0, !PT ;  /* 0x7ff000002307e812 */ /* 0x000fe200078ec0ff */
[----:B------:R-:W-:-:S05]  /*3640*/  VIADD R5, R4, 0xffffffff ;  /* 0xffffffff04057836 */ /* 0x000fca0000000000 */
[----:B------:R-:W-:Y:S02]  /*3650*/  ISETP.GT.U32.AND P3, PT, R5, 0x7feffffe, PT ;  /* 0x7feffffe0500780c */ /* 0x000fe40003f64070 */
[----:B------:R-:W-:-:S04]  /*3660*/  IADD3 R5, R7, -0x1, RZ ;  /* 0xffffffff07057810 */ /* 0x000fc80007ffe0ff */
[----:B------:R-:W-:-:S13]  /*3670*/  ISETP.GT.U32.OR P3, PT, R5, 0x7feffffe, P3 ;  /* 0x7feffffe0500780c */ /* 0x000fda0001f64470 */
[----:B------:R-:W-:Y:S05]  /*3680*/  @P3 BRA `(.L_x_80) ;  /* 0x0000000000743947 */ /* 0x000fea0003800000 */
[----:B------:R-:W-:-:S04]  /*3690*/  LOP3.LUT R5, R33, 0x7ff00000, RZ, 0xc0, !PT ;  /* 0x7ff0000021057812 */ /* 0x000fc800078ec0ff */
[CC--:B------:R-:W-:Y:S02]  /*36a0*/  VIADDMNMX R4, R2.reuse, -R5.reuse, 0xb9600000, !PT ;  /* 0xb960000002047446 */ /* 0x0c0fe40007800905 */
[----:B------:R-:W-:Y:S02]  /*36b0*/  ISETP.GE.U32.AND P3, PT, R2, R5, PT ;  /* 0x000000050200720c */ /* 0x000fe40003f66070 */
[----:B------:R-:W-:Y:S02]  /*36c0*/  VIMNMX R4, R4, 0x46a00000, PT ;  /* 0x46a0000004047848 */ /* 0x000fe40003fe0100 */
[----:B------:R-:W-:-:S05]  /*36d0*/  SEL R3, R3, 0x63400000, !P3 ;  /* 0x6340000003037807 */ /* 0x000fca0005800000 */
[----:B------:R-:W-:Y:S02]  /*36e0*/  IMAD.IADD R3, R4, 0x1, -R3 ;  /* 0x0000000104037824 */ /* 0x000fe400078e0a03 */
[----:B------:R-:W-:Y:S02]  /*36f0*/  IMAD.MOV.U32 R4, RZ, RZ, RZ ;  /* 0x000000ffff047224 */ /* 0x000fe400078e00ff */
[----:B------:R-:W-:-:S06]  /*3700*/  VIADD R5, R3, 0x7fe00000 ;  /* 0x7fe0000003057836 */ /* 0x000fcc0000000000 */
[----:B------:R-:W-:-:S10]  /*3710*/  DMUL R46, R38, R4 ;  /* 0x00000004262e7228 */ /* 0x000fd40000000000 */
[----:B------:R-:W-:-:S13]  /*3720*/  FSETP.GTU.AND P3, PT, |R47|, 1.469367938527859385e-39, PT ;  /* 0x001000002f00780b */ /* 0x000fda0003f6c200 */
[----:B------:R-:W-:Y:S05]  /*3730*/  @P3 BRA `(.L_x_81) ;  /* 0x0000000000a83947 */ /* 0x000fea0003800000 */
[----:B------:R-:W-:Y:S01]  /*3740*/  DFMA R34, R38, -R34, R40 ;  /* 0x800000222622722b */ /* 0x000fe20000000028 */
[----:B------:R-:W-:-:S09]  /*3750*/  IMAD.MOV.U32 R4, RZ, RZ, RZ ;  /* 0x000000ffff047224 */ /* 0x000fd200078e00ff */
[C---:B------:R-:W-:Y:S02]  /*3760*/  FSETP.NEU.AND P3, PT, R35.reuse, RZ, PT ;  /* 0x000000ff2300720b */ /* 0x040fe40003f6d000 */
[----:B------:R-:W-:-:S04]  /*3770*/  LOP3.LUT R2, R35, 0x80000000, R33, 0x48, !PT ;  /* 0x8000000023027812 */ /* 0x000fc800078e4821 */
[----:B------:R-:W-:-:S07]  /*3780*/  LOP3.LUT R5, R2, R5, RZ, 0xfc, !PT ;  /* 0x0000000502057212 */ /* 0x000fce00078efcff */
[----:B------:R-:W-:Y:S05]  /*3790*/  @!P3 BRA `(.L_x_81) ;  /* 0x000000000090b947 */ /* 0x000fea0003800000 */
[----:B------:R-:W-:Y:S01]  /*37a0*/  IMAD.MOV R7, RZ, RZ, -R3 ;  /* 0x000000ffff077224 */ /* 0x000fe200078e0a03 */
[----:B------:R-:W-:Y:S01]  /*37b0*/  DMUL.RP R4, R38, R4 ;  /* 0x0000000426047228 */ /* 0x000fe20000008000 */
[----:B------:R-:W-:Y:S01]  /*37c0*/  IMAD.MOV.U32 R6, RZ, RZ, RZ ;  /* 0x000000ffff067224 */ /* 0x000fe200078e00ff */
[----:B------:R-:W-:-:S05]  /*37d0*/  IADD3 R3, -R3, -0x43300000, RZ ;  /* 0xbcd0000003037810 */ /* 0x000fca0007ffe1ff */
[----:B------:R-:W-:-:S03]  /*37e0*/  DFMA R6, R46, -R6, R38 ;  /* 0x800000062e06722b */ /* 0x000fc60000000026 */
[----:B------:R-:W-:-:S07]  /*37f0*/  LOP3.LUT R2, R5, R2, RZ, 0x3c, !PT ;  /* 0x0000000205027212 */ /* 0x000fce00078e3cff */
[----:B------:R-:W-:-:S04]  /*3800*/  FSETP.NEU.AND P3, PT, |R7|, R3, PT ;  /* 0x000000030700720b */ /* 0x000fc80003f6d200 */
[----:B------:R-:W-:Y:S02]  /*3810*/  FSEL R4, R4, R46, !P3 ;  /* 0x0000002e04047208 */ /* 0x000fe40005800000 */
[----:B------:R-:W-:-:S03]  /*3820*/  FSEL R5, R2, R47, !P3 ;  /* 0x0000002f02057208 */ /* 0x000fc60005800000 */
[----:B------:R-:W-:Y:S01]  /*3830*/  IMAD.MOV.U32 R46, RZ, RZ, R4 ;  /* 0x000000ffff2e7224 */ /* 0x000fe200078e0004 */
[----:B------:R-:W-:Y:S01]  /*3840*/  MOV R47, R5 ;  /* 0x00000005002f7202 */ /* 0x000fe20000000f00 */
[----:B------:R-:W-:Y:S06]  /*3850*/  BRA `(.L_x_81) ;  /* 0x0000000000607947 */ /* 0x000fec0003800000 */
.L_x_80:
[----:B------:R-:W-:-:S14]  /*3860*/  DSETP.NAN.AND P3, PT, R36, R36, PT ;  /* 0x000000242400722a */ /* 0x000fdc0003f68000 */
[----:B------:R-:W-:Y:S05]  /*3870*/  @P3 BRA `(.L_x_82) ;  /* 0x00000000004c3947 */ /* 0x000fea0003800000 */
[----:B------:R-:W-:-:S14]  /*3880*/  DSETP.NAN.AND P3, PT, R32, R32, PT ;  /* 0x000000202000722a */ /* 0x000fdc0003f68000 */
[----:B------:R-:W-:Y:S05]  /*3890*/  @P3 BRA `(.L_x_83) ;  /* 0x0000000000343947 */ /* 0x000fea0003800000 */
[----:B------:R-:W-:Y:S01]  /*38a0*/  ISETP.NE.AND P3, PT, R4, R7, PT ;  /* 0x000000070400720c */ /* 0x000fe20003f65270 */
[----:B------:R-:W-:Y:S02]  /*38b0*/  IMAD.MOV.U32 R46, RZ, RZ, 0x0 ;  /* 0x00000000ff2e7424 */ /* 0x000fe400078e00ff */
[----:B------:R-:W-:-:S10]  /*38c0*/  IMAD.MOV.U32 R47, RZ, RZ, -0x80000 ;  /* 0xfff80000ff2f7424 */ /* 0x000fd400078e00ff */
[----:B------:R-:W-:Y:S05]  /*38d0*/  @!P3 BRA `(.L_x_81) ;  /* 0x000000000040b947 */ /* 0x000fea0003800000 */
[----:B------:R-:W-:Y:S02]  /*38e0*/  ISETP.NE.AND P3, PT, R4, 0x7ff00000, PT ;  /* 0x7ff000000400780c */ /* 0x000fe40003f65270 */
[----:B------:R-:W-:Y:S02]  /*38f0*/  LOP3.LUT R3, R37, 0x80000000, R33, 0x48, !PT ;  /* 0x8000000025037812 */ /* 0x000fe400078e4821 */
[----:B------:R-:W-:-:S13]  /*3900*/  ISETP.EQ.OR P3, PT, R7, RZ, !P3 ;  /* 0x000000ff0700720c */ /* 0x000fda0005f62670 */
[----:B------:R-:W-:Y:S01]  /*3910*/  @P3 LOP3.LUT R2, R3, 0x7ff00000, RZ, 0xfc, !PT ;  /* 0x7ff0000003023812 */ /* 0x000fe200078efcff */
[----:B------:R-:W-:Y:S02]  /*3920*/  @!P3 IMAD.MOV.U32 R46, RZ, RZ, RZ ;  /* 0x000000ffff2eb224 */ /* 0x000fe400078e00ff */
[----:B------:R-:W-:Y:S02]  /*3930*/  @!P3 IMAD.MOV.U32 R47, RZ, RZ, R3 ;  /* 0x000000ffff2fb224 */ /* 0x000fe400078e0003 */
[----:B------:R-:W-:Y:S02]  /*3940*/  @P3 IMAD.MOV.U32 R46, RZ, RZ, RZ ;  /* 0x000000ffff2e3224 */ /* 0x000fe400078e00ff */
[----:B------:R-:W-:Y:S01]  /*3950*/  @P3 IMAD.MOV.U32 R47, RZ, RZ, R2 ;  /* 0x000000ffff2f3224 */ /* 0x000fe200078e0002 */
[----:B------:R-:W-:Y:S06]  /*3960*/  BRA `(.L_x_81) ;  /* 0x00000000001c7947 */ /* 0x000fec0003800000 */
.L_x_83:
[----:B------:R-:W-:Y:S01]  /*3970*/  LOP3.LUT R3, R33, 0x80000, RZ, 0xfc, !PT ;  /* 0x0008000021037812 */ /* 0x000fe200078efcff */
[----:B------:R-:W-:-:S03]  /*3980*/  IMAD.MOV.U32 R46, RZ, RZ, R32 ;  /* 0x000000ffff2e7224 */ /* 0x000fc600078e0020 */
[----:B------:R-:W-:Y:S01]  /*3990*/  MOV R47, R3 ;  /* 0x00000003002f7202 */ /* 0x000fe20000000f00 */
[----:B------:R-:W-:Y:S06]  /*39a0*/  BRA `(.L_x_81) ;  /* 0x00000000000c7947 */ /* 0x000fec0003800000 */
.L_x_82:
[----:B------:R-:W-:Y:S01]  /*39b0*/  LOP3.LUT R3, R37, 0x80000, RZ, 0xfc, !PT ;  /* 0x0008000025037812 */ /* 0x000fe200078efcff */
[----:B------:R-:W-:-:S04]  /*39c0*/  IMAD.MOV.U32 R46, RZ, RZ, R36 ;  /* 0x000000ffff2e7224 */ /* 0x000fc800078e0024 */
[----:B------:R-:W-:-:S07]  /*39d0*/  IMAD.MOV.U32 R47, RZ, RZ, R3 ;  /* 0x000000ffff2f7224 */ /* 0x000fce00078e0003 */
.L_x_81:
[----:B------:R-:W-:Y:S05]  /*39e0*/  BSYNC B0 ;  /* 0x0000000000007941 */ /* 0x000fea0003800000 */
.L_x_79:
[----:B------:R-:W-:Y:S02]  /*39f0*/  IMAD.MOV.U32 R4, RZ, RZ, R0 ;  /* 0x000000ffff047224 */ /* 0x000fe400078e0000 */
[----:B------:R-:W-:Y:S02]  /*3a00*/  IMAD.MOV.U32 R5, RZ, RZ, 0x0 ;  /* 0x00000000ff057424 */ /* 0x000fe400078e00ff */
[----:B------:R-:W-:Y:S02]  /*3a10*/  IMAD.MOV.U32 R2, RZ, RZ, R46 ;  /* 0x000000ffff027224 */ /* 0x000fe400078e002e */
[----:B------:R-:W-:Y:S01]  /*3a20*/  IMAD.MOV.U32 R3, RZ, RZ, R47 ;  /* 0x000000ffff037224 */ /* 0x000fe200078e002f */
[----:B------:R-:W-:Y:S06]  /*3a30*/  RET.REL.NODEC R4 `(_ZN2at6native63_GLOBAL__N__862fb238_30_ForeachBinaryOpScalarTensor_cu_64fe0ca525multi_tensor_apply_kernelINS1_18TensorListMetadataILi2EEENS1_27BinaryOpScalarTensorFunctorIN3c107complexIdEELi2ELi1ELi1EEEJSt7dividesIS8_EPS8_S8_EEEvT_T0_DpT1_) ;  /* 0xffffffc404707950 */ /* 0x000fec0003c3ffff */
.L_x_84:
        /* <DEDUP_REMOVED lines=12> */
.L_x_512:


//--------------------- .text._ZN2at6native63_GLOBAL__N__862fb238_30_ForeachBinaryOpScalarTensor_cu_64fe0ca525multi_tensor_apply_kernelINS1_18TensorListMetadataILi2EEENS1_27BinaryOpScalarTensorFunctorIfLi2ELi1ELi1EEEJSt7dividesIfEPffEEEvT_T0_DpT1_ --------------------------
	.section	.text._ZN2at6native63_GLOBAL__N__862fb238_30_ForeachBinaryOpScalarTensor_cu_64fe0ca525multi_tensor_apply_kernelINS1_18TensorListMetadataILi2EEENS1_27BinaryOpScalarTensorFunctorIfLi2ELi1ELi1EEEJSt7dividesIfEPffEEEvT_T0_DpT1_,"ax",@progbits
	.align	128
.text._ZN2at6native63_GLOBAL__N__862fb238_30_ForeachBinaryOpScalarTensor_cu_64fe0ca525multi_tensor_apply_kernelINS1_18TensorListMetadataILi2EEENS1_27BinaryOpScalarTensorFunctorIfLi2ELi1ELi1EEEJSt7dividesIfEPffEEEvT_T0_DpT1_:
        .type           _ZN2at6native63_GLOBAL__N__862fb238_30_ForeachBinaryOpScalarTensor_cu_64fe0ca525multi_tensor_apply_kernelINS1_18TensorListMetadataILi2EEENS1_27BinaryOpScalarTensorFunctorIfLi2ELi1ELi1EEEJSt7dividesIfEPffEEEvT_T0_DpT1_,@function
        .size           _ZN2at6native63_GLOBAL__N__862fb238_30_ForeachBinaryOpScalarTensor_cu_64fe0ca525multi_tensor_apply_kernelINS1_18TensorListMetadataILi2EEENS1_27BinaryOpScalarTensorFunctorIfLi2ELi1ELi1EEEJSt7dividesIfEPffEEEvT_T0_DpT1_,(.L_x_515 - _ZN2at6native63_GLOBAL__N__862fb238_30_ForeachBinaryOpScalarTensor_cu_64fe0ca525multi_tensor_apply_kernelINS1_18TensorListMetadataILi2EEENS1_27BinaryOpScalarTensorFunctorIfLi2ELi1ELi1EEEJSt7dividesIfEPffEEEvT_T0_DpT1_)
        .other          _ZN2at6native63_GLOBAL__N__862fb238_30_ForeachBinaryOpScalarTensor_cu_64fe0ca525multi_tensor_apply_kernelINS1_18TensorListMetadataILi2EEENS1_27BinaryOpScalarTensorFunctorIfLi2ELi1ELi1EEEJSt7dividesIfEPffEEEvT_T0_DpT1_,@"STO_CUDA_ENTRY STV_DEFAULT"
_ZN2at6native63_GLOBAL__N__862fb238_30_ForeachBinaryOpScalarTensor_cu_64fe0ca525multi_tensor_apply_kernelINS1_18TensorListMetadataILi2EEENS1_27BinaryOpScalarTensorFunctorIfLi2ELi1ELi1EEEJSt7dividesIfEPffEEEvT_T0_DpT1_:
        /* <DEDUP_REMOVED lines=25> */
[----:B------:R-:W-:Y:S01]  /*0190*/  CS2R R6, SRZ ;  /* 0x0000000000067805 */ /* 0x000fe2000001ff00 */
[----:B------:R-:W-:-:S06]  /*01a0*/  ULDC UR6, c[0x0][0xe68] ;  /* 0x00039a0000067ab9 */ /* 0x000fcc0000000800 */
.L_x_86:
[----:B0-----:R-:W-:Y:S01]  /*01b0*/  IADD3 R17, P0, R3, R6, RZ ;  /* 0x0000000603117210 */ /* 0x001fe20007f1e0ff */
[----:B------:R-:W0:Y:S01]  /*01c0*/  LDC.64 R22, c[0x0][0xe60] ;  /* 0x00039800ff167b82 */ /* 0x000e220000000a00 */
[C---:B-1----:R-:W-:Y:S02]  /*01d0*/  IMAD R14, R4.reuse, 0x3, RZ ;  /* 0x00000003040e7824 */ /* 0x042fe400078e02ff */
[C---:B------:R-:W-:Y:S01]  /*01e0*/  ISETP.GE.U32.AND P1, PT, R17.reuse, 0x10000, PT ;  /* 0x000100001100780c */ /* 0x040fe20003f26070 */
[----:B------:R-:W-:Y:S01]  /*01f0*/  IMAD.X R15, RZ, RZ, R7, P0 ;  /* 0x000000ffff0f7224 */ /* 0x000fe200000e0607 */
[CC--:B------:R-:W-:Y:S02]  /*0200*/  IADD3 R8, P3, R4.reuse, R17.reuse, RZ ;  /* 0x0000001104087210 */ /* 0x0c0fe40007f7e0ff */
[----:B------:R-:W-:Y:S02]  /*0210*/  ISETP.LT.U32.AND P0, PT, R17, R0, PT ;  /* 0x000000001100720c */ /* 0x000fe40003f01070 */
[----:B------:R-:W-:Y:S01]  /*0220*/  ISETP.GE.U32.AND.EX P1, PT, R15, RZ, PT, P1 ;  /* 0x000000ff0f00720c */ /* 0x000fe20003f26110 */
[----:B------:R-:W-:Y:S01]  /*0230*/  IMAD.X R29, RZ, RZ, R15, P3 ;  /* 0x000000ffff1d7224 */ /* 0x000fe200018e060f */
[----:B------:R-:W-:-:S02]  /*0240*/  LEA R5, P4, R4, R17, 0x1 ;  /* 0x0000001104057211 */ /* 0x000fc400078808ff */
[C---:B------:R-:W-:Y:S02]  /*0250*/  ISETP.GE.U32.AND P2, PT, R8.reuse, 0x10000, PT ;  /* 0x000100000800780c */ /* 0x040fe40003f46070 */
[----:B------:R-:W-:Y:S01]  /*0260*/  ISETP.LT.AND.EX P1, PT, R15, R2, !P1, P0 ;  /* 0x000000020f00720c */ /* 0x000fe20004f21300 */
[----:B------:R-:W-:Y:S01]  /*0270*/  IMAD.X R19, RZ, RZ, R15, P4 ;  /* 0x000000ffff137224 */ /* 0x000fe200020e060f */
[----:B------:R-:W-:Y:S02]  /*0280*/  ISETP.GE.U32.AND P3, PT, R5, 0x10000, PT ;  /* 0x000100000500780c */ /* 0x000fe40003f66070 */
[----:B------:R-:W-:Y:S02]  /*0290*/  ISETP.LT.U32.AND P0, PT, R8, R0, PT ;  /* 0x000000000800720c */ /* 0x000fe40003f01070 */
[----:B------:R-:W-:Y:S02]  /*02a0*/  ISETP.GE.U32.AND.EX P2, PT, R29, RZ, PT, P2 ;  /* 0x000000ff1d00720c */ /* 0x000fe40003f46120 */
[----:B------:R-:W-:-:S02]  /*02b0*/  IADD3 R9, P5, R14, R17, RZ ;  /* 0x000000110e097210 */ /* 0x000fc40007fbe0ff */
[----:B------:R-:W-:Y:S01]  /*02c0*/  ISETP.LT.U32.AND P4, PT, R5, R0, PT ;  /* 0x000000000500720c */ /* 0x000fe20003f81070 */
[----:B0-----:R0:W2:Y:S01]  /*02d0*/  LDG.E R14, desc[UR4][R22.64] ;  /* 0x00000004160e7981 */ /* 0x0010a2000c1e1900 */
[----:B------:R-:W-:Y:S01]  /*02e0*/  ISETP.GE.U32.AND.EX P3, PT, R19, RZ, PT, P3 ;  /* 0x000000ff1300720c */ /* 0x000fe20003f66130 */
[----:B------:R-:W-:Y:S01]  /*02f0*/  IMAD.X R21, RZ, RZ, R15, P5 ;  /* 0x000000ffff157224 */ /* 0x000fe200028e060f */
[-C--:B------:R-:W-:Y:S02]  /*0300*/  ISETP.LT.AND.EX P0, PT, R29, R2.reuse, !P2, P0 ;  /* 0x000000021d00720c */ /* 0x080fe40005701300 */
[----:B------:R-:W-:Y:S02]  /*0310*/  ISETP.GE.U32.AND P2, PT, R9, 0x10000, PT ;  /* 0x000100000900780c */ /* 0x000fe40003f46070 */
[----:B------:R-:W-:Y:S02]  /*0320*/  ISETP.LT.AND.EX P4, PT, R19, R2, !P3, P4 ;  /* 0x000000021300720c */ /* 0x000fe40005f81340 */
[----:B------:R-:W-:-:S02]  /*0330*/  @P1 LEA R26, P5, R17, R10, 0x2 ;  /* 0x0000000a111a1211 */ /* 0x000fc400078a10ff */
[----:B------:R-:W-:Y:S02]  /*0340*/  ISETP.LT.U32.AND P3, PT, R9, R0, PT ;  /* 0x000000000900720c */ /* 0x000fe40003f61070 */
[----:B------:R-:W-:Y:S01]  /*0350*/  ISETP.GE.U32.AND.EX P2, PT, R21, RZ, PT, P2 ;  /* 0x000000ff1500720c */ /* 0x000fe20003f46120 */
[----:B------:R-:W-:Y:S01]  /*0360*/  IMAD.MOV.U32 R20, RZ, RZ, RZ ;  /* 0x000000ffff147224 */ /* 0x000fe200078e00ff */
[----:B------:R-:W-:Y:S02]  /*0370*/  @P1 LEA.HI.X R27, R17, R11, R15, 0x2, P5 ;  /* 0x0000000b111b1211 */ /* 0x000fe400028f140f */
[----:B------:R-:W-:Y:S02]  /*0380*/  ISETP.LT.AND.EX P2, PT, R21, R2, !P2, P3 ;  /* 0x000000021500720c */ /* 0x000fe40005741330 */
[----:B0-----:R-:W-:Y:S01]  /*0390*/  @P0 LEA R22, P5, R8, R10, 0x2 ;  /* 0x0000000a08160211 */ /* 0x001fe200078a10ff */
[----:B------:R0:W3:Y:S01]  /*03a0*/  @P1 LDG.E R20, desc[UR4][R26.64] ;  /* 0x000000041a141981 */ /* 0x0000e2000c1e1900 */
[----:B------:R-:W-:-:S02]  /*03b0*/  CS2R R24, SRZ ;  /* 0x0000000000187805 */ /* 0x000fc4000001ff00 */
[----:B------:R-:W-:-:S05]  /*03c0*/  @P0 LEA.HI.X R23, R8, R11, R29, 0x2, P5 ;  /* 0x0000000b08170211 */ /* 0x000fca00028f141d */
[----:B------:R1:W4:Y:S01]  /*03d0*/  @P0 LDG.E R24, desc[UR4][R22.64] ;  /* 0x0000000416180981 */ /* 0x000322000c1e1900 */
[----:B0-----:R-:W-:-:S04]  /*03e0*/  @P4 LEA R26, P3, R5, R10, 0x2 ;  /* 0x0000000a051a4211 */ /* 0x001fc800078610ff */
[----:B------:R-:W-:Y:S02]  /*03f0*/  @P4 LEA.HI.X R27, R5, R11, R19, 0x2, P3 ;  /* 0x0000000b051b4211 */ /* 0x000fe400018f1413 */
[----:B-1----:R-:W-:-:S03]  /*0400*/  @P2 LEA R22, P3, R9, R10, 0x2 ;  /* 0x0000000a09162211 */ /* 0x002fc600078610ff */
[----:B------:R0:W5:Y:S01]  /*0410*/  @P4 LDG.E R25, desc[UR4][R26.64] ;  /* 0x000000041a194981 */ /* 0x000162000c1e1900 */
[----:B------:R-:W-:Y:S01]  /*0420*/  @P2 LEA.HI.X R23, R9, R11, R21, 0x2, P3 ;  /* 0x0000000b09172211 */ /* 0x000fe200018f1415 */
[----:B0-----:R-:W-:-:S06]  /*0430*/  IMAD.MOV.U32 R26, RZ, RZ, RZ ;  /* 0x000000ffff1a7224 */ /* 0x001fcc00078e00ff */
[----:B------:R-:W5:Y:S01]  /*0440*/  @P2 LDG.E R26, desc[UR4][R22.64] ;  /* 0x00000004161a2981 */ /* 0x000f62000c1e1900 */
[----:B------:R-:W-:Y:S01]  /*0450*/  @P0 LEA R16, P5, R8, R12, 0x2 ;  /* 0x0000000c08100211 */ /* 0x000fe200078a10ff */
[----:B------:R-:W-:-:S04]  /*0460*/  IMAD.WIDE.U32 R6, R4, 0x4, R6 ;  /* 0x0000000404067825 */ /* 0x000fc800078e0006 */
[----:B--2---:R-:W-:-:S04]  /*0470*/  FMUL.FTZ R28, R14, UR6 ;  /* 0x000000060e1c7c20 */ /* 0x004fc80008410000 */
[----:B------:R-:W3:Y:S01]  /*0480*/  MUFU.RCP R27, R28 ;  /* 0x0000001c001b7308 */ /* 0x000ee20000001000 */
[----:B------:R-:W-:-:S04]  /*0490*/  @P1 LEA R14, P3, R17, R12, 0x2 ;  /* 0x0000000c110e1211 */ /* 0x000fc800078610ff */
[-C--:B------:R-:W-:Y:S02]  /*04a0*/  @P1 LEA.HI.X R15, R17, R13.reuse, R15, 0x2, P3 ;  /* 0x0000000d110f1211 */ /* 0x080fe400018f140f */
[-C--:B------:R-:W-:Y:S02]  /*04b0*/  @P4 LEA R18, P3, R5, R12.reuse, 0x2 ;  /* 0x0000000c05124211 */ /* 0x080fe400078610ff */
[-C--:B------:R-:W-:Y:S02]  /*04c0*/  @P0 LEA.HI.X R17, R8, R13.reuse, R29, 0x2, P5 ;  /* 0x0000000d08110211 */ /* 0x080fe400028f141d */
[----:B------:R-:W-:Y:S02]  /*04d0*/  @P2 LEA R8, P5, R9, R12, 0x2 ;  /* 0x0000000c09082211 */ /* 0x000fe400078a10ff */
[-C--:B------:R-:W-:Y:S01]  /*04e0*/  @P4 LEA.HI.X R19, R5, R13.reuse, R19, 0x2, P3 ;  /* 0x0000000d05134211 */ /* 0x080fe200018f1413 */
[----:B---3--:R-:W-:Y:S01]  /*04f0*/  FMUL.FTZ R29, R27, R20 ;  /* 0x000000141b1d7220 */ /* 0x008fe20000410000 */
[----:B------:R-:W-:Y:S01]  /*0500*/  @P2 LEA.HI.X R9, R9, R13, R21, 0x2, P5 ;  /* 0x0000000d09092211 */ /* 0x000fe200028f1415 */
[----:B----4-:R-:W-:-:S03]  /*0510*/  FMUL.FTZ R5, R27, R24 ;  /* 0x000000181b057220 */ /* 0x010fc60000410000 */
[----:B------:R2:W-:Y:S01]  /*0520*/  @P1 STG.E desc[UR4][R14.64], R29 ;  /* 0x0000001d0e001986 */ /* 0x0005e2000c101904 */
[----:B------:R-:W-:-:S03]  /*0530*/  ISETP.LT.U32.AND P1, PT, R6, R0, PT ;  /* 0x000000000600720c */ /* 0x000fc60003f21070 */
[----:B------:R2:W-:Y:S01]  /*0540*/  @P0 STG.E desc[UR4][R16.64], R5 ;  /* 0x0000000510000986 */ /* 0x0005e2000c101904 */
[----:B-----5:R-:W-:Y:S01]  /*0550*/  FMUL.FTZ R25, R27, R25 ;  /* 0x000000191b197220 */ /* 0x020fe20000410000 */
[----:B------:R-:W-:-:S04]  /*0560*/  ISETP.GE.U32.AND P0, PT, R6, 0x10000, PT ;  /* 0x000100000600780c */ /* 0x000fc80003f06070 */
[----:B------:R2:W-:Y:S01]  /*0570*/  @P4 STG.E desc[UR4][R18.64], R25 ;  /* 0x0000001912004986 */ /* 0x0005e2000c101904 */
[----:B------:R-:W-:Y:S01]  /*0580*/  ISETP.GE.U32.AND.EX P0, PT, R7, RZ, PT, P0 ;  /* 0x000000ff0700720c */ /* 0x000fe20003f06100 */
[----:B------:R-:W-:-:S05]  /*0590*/  FMUL.FTZ R27, R27, R26 ;  /* 0x0000001a1b1b7220 */ /* 0x000fca0000410000 */
[----:B------:R2:W-:Y:S01]  /*05a0*/  @P2 STG.E desc[UR4][R8.64], R27 ;  /* 0x0000001b08002986 */ /* 0x0005e2000c101904 */
[----:B------:R-:W-:-:S13]  /*05b0*/  ISETP.LT.AND.EX P1, PT, R7, R2, PT, P1 ;  /* 0x000000020700720c */ /* 0x000fda0003f21310 */
[----:B--2---:R-:W-:Y:S05]  /*05c0*/  @!P0 BRA P1, `(.L_x_86) ;  /* 0xfffffff800f88947 */ /* 0x004fea000083ffff */
[----:B------:R-:W-:Y:S05]  /*05d0*/  EXIT ;  /* 0x000000000000794d */ /* 0x000fea0003800000 */
.L_x_85:
        /* <DEDUP_REMOVED lines=10> */
.L_x_87:
[----:B0-----:R-:W2:Y:S01]  /*0680*/  LDG.E R3, desc[UR4][R8.64] ;  /* 0x0000000408037981 */ /* 0x001ea2000c1e1900 */
[C---:B-1----:R-:W-:Y:S01]  /*0690*/  IMAD.SHL.U32 R17, R18.reuse, 0x10, RZ ;  /* 0x0000001012117824 */ /* 0x042fe200078e00ff */
[----:B------:R-:W-:-:S04]  /*06a0*/  SHF.L.U64.HI R19, R18, 0x4, R21 ;  /* 0x0000000412137819 */ /* 0x000fc80000010215 */
[----:B------:R-:W-:-:S05]  /*06b0*/  IADD3 R14, P0, R10, R17, RZ ;  /* 0x000000110a0e7210 */ /* 0x000fca0007f1e0ff */
[----:B------:R-:W-:-:S05]  /*06c0*/  IMAD.X R15, R11, 0x1, R19, P0 ;  /* 0x000000010b0f7824 */ /* 0x000fca00000e0613 */
[----:B------:R0:W3:Y:S01]  /*06d0*/  LDG.E.128 R4, desc[UR4][R14.64] ;  /* 0x000000040e047981 */ /* 0x0000e2000c1e1d00 */
[----:B------:R-:W-:-:S05]  /*06e0*/  IADD3 R16, P0, R12, R17, RZ ;  /* 0x000000110c107210 */ /* 0x000fca0007f1e0ff */
[----:B------:R-:W-:Y:S01]  /*06f0*/  IMAD.X R17, R13, 0x1, R19, P0 ;  /* 0x000000010d117824 */ /* 0x000fe200000e0613 */
[----:B------:R-:W-:-:S04]  /*0700*/  IADD3 R18, P0, R18, UR6, RZ ;  /* 0x0000000612127c10 */ /* 0x000fc8000ff1e0ff */
[C---:B------:R-:W-:Y:S01]  /*0710*/  ISETP.LT.U32.AND P1, PT, R18.reuse, 0x4000, PT ;  /* 0x000040001200780c */ /* 0x040fe20003f21070 */
[----:B0-----:R-:W-:Y:S02]  /*0720*/  IMAD.SHL.U32 R15, R18, 0x4, RZ ;  /* 0x00000004120f7824 */ /* 0x001fe400078e00ff */
[----:B------:R-:W-:-:S03]  /*0730*/  IMAD.X R21, RZ, RZ, R21, P0 ;  /* 0x000000ffff157224 */ /* 0x000fc600000e0615 */
[----:B------:R-:W-:Y:S02]  /*0740*/  ISETP.GE.U32.AND P0, PT, R15, R0, PT ;  /* 0x000000000f00720c */ /* 0x000fe40003f06070 */
[----:B------:R-:W-:Y:S01]  /*0750*/  ISETP.LT.U32.AND.EX P1, PT, R21, RZ, PT, P1 ;  /* 0x000000ff1500720c */ /* 0x000fe20003f21110 */
[----:B--2---:R-:W-:-:S06]  /*0760*/  FMUL.FTZ R3, R3, UR7 ;  /* 0x0000000703037c20 */ /* 0x004fcc0008410000 */
[----:B------:R-:W3:Y:S02]  /*0770*/  MUFU.RCP R3, R3 ;  /* 0x0000000300037308 */ /* 0x000ee40000001000 */
[-C--:B---3--:R-:W-:Y:S01]  /*0780*/  FMUL.FTZ R7, R7, R3.reuse ;  /* 0x0000000307077220 */ /* 0x088fe20000410000 */
[-C--:B------:R-:W-:Y:S01]  /*0790*/  FMUL.FTZ R6, R6, R3.reuse ;  /* 0x0000000306067220 */ /* 0x080fe20000410000 */
[-C--:B------:R-:W-:Y:S01]  /*07a0*/  FMUL.FTZ R5, R5, R3.reuse ;  /* 0x0000000305057220 */ /* 0x080fe20000410000 */
[----:B------:R-:W-:Y:S01]  /*07b0*/  FMUL.FTZ R4, R4, R3 ;  /* 0x0000000304047220 */ /* 0x000fe20000410000 */
[----:B------:R-:W-:-:S04]  /*07c0*/  SHF.L.U64.HI R3, R18, 0x2, R21 ;  /* 0x0000000212037819 */ /* 0x000fc80000010215 */
[----:B------:R1:W-:Y:S01]  /*07d0*/  STG.E.128 desc[UR4][R16.64], R4 ;  /* 0x0000000410007986 */ /* 0x0003e2000c101d04 */
[----:B------:R-:W-:-:S13]  /*07e0*/  ISETP.GE.AND.EX P0, PT, R3, R2, PT, P0 ;  /* 0x000000020300720c */ /* 0x000fda0003f06300 */
[----:B------:R-:W-:Y:S05]  /*07f0*/  @!P0 BRA P1, `(.L_x_87) ;  /* 0xfffffffc00a08947 */ /* 0x000fea000083ffff */
[----:B------:R-:W-:Y:S05]  /*0800*/  EXIT ;  /* 0x000000000000794d */ /* 0x000fea0003800000 */
.L_x_88:
        /* <DEDUP_REMOVED lines=15> */
.L_x_515:


//--------------------- .text._ZN2at6native63_GLOBAL__N__862fb238_30_ForeachBinaryOpScalarTensor_cu_64fe0ca525multi_tensor_apply_kernelINS1_18TensorListMetadataILi2EEENS1_27BinaryOpScalarTensorFunctorIdLi2ELi1ELi1EEEJSt7dividesIdEPddEEEvT_T0_DpT1_ --------------------------
	.section	.text._ZN2at6native63_GLOBAL__N__862fb238_30_ForeachBinaryOpScalarTensor_cu_64fe0ca525multi_tensor_apply_kernelINS1_18TensorListMetadataILi2EEENS1_27BinaryOpScalarTensorFunctorIdLi2ELi1ELi1EEEJSt7dividesIdEPddEEEvT_T0_DpT1_,"ax",@progbits
	.align	128
.text._ZN2at6native63_GLOBAL__N__862fb238_30_ForeachBinaryOpScalarTensor_cu_64fe0ca525multi_tensor_apply_kernelINS1_18TensorListMetadataILi2EEENS1_27BinaryOpScalarTensorFunctorIdLi2ELi1ELi1EEEJSt7dividesIdEPddEEEvT_T0_DpT1_:
        .type           _ZN2at6native63_GLOBAL__N__862fb238_30_ForeachBinaryOpScalarTensor_cu_64fe0ca525multi_tensor_apply_kernelINS1_18TensorListMetadataILi2EEENS1_27BinaryOpScalarTensorFunctorIdLi2ELi1ELi1EEEJSt7dividesIdEPddEEEvT_T0_DpT1_,@function
        .size           _ZN2at6native63_GLOBAL__N__862fb238_30_ForeachBinaryOpScalarTensor_cu_64fe0ca525multi_tensor_apply_kernelINS1_18TensorListMetadataILi2EEENS1_27BinaryOpScalarTensorFunctorIdLi2ELi1ELi1EEEJSt7dividesIdEPddEEEvT_T0_DpT1_,(.L_x_516 - _ZN2at6native63_GLOBAL__N__862fb238_30_ForeachBinaryOpScalarTensor_cu_64fe0ca525multi_tensor_apply_kernelINS1_18TensorListMetadataILi2EEENS1_27BinaryOpScalarTensorFunctorIdLi2ELi1ELi1EEEJSt7dividesIdEPddEEEvT_T0_DpT1_)
        .other          _ZN2at6native63_GLOBAL__N__862fb238_30_ForeachBinaryOpScalarTensor_cu_64fe0ca525multi_tensor_apply_kernelINS1_18TensorListMetadataILi2EEENS1_27BinaryOpScalarTensorFunctorIdLi2ELi1ELi1EEEJSt7dividesIdEPddEEEvT_T0_DpT1_,@"STO_CUDA_ENTRY STV_DEFAULT"
_ZN2at6native63_GLOBAL__N__862fb238_30_ForeachBinaryOpScalarTensor_cu_64fe0ca525multi_tensor_apply_kernelINS1_18TensorListMetadataILi2EEENS1_27BinaryOpScalarTensorFunctorIdLi2ELi1ELi1EEEJSt7dividesIdEPddEEEvT_T0_DpT1_:
[----:B------:R-:W0:Y:S08]  /*0000*/  LDC R1, c[0x0][0x28] ;  /* 0x00000a00ff017b82 */ /* 0x000e300000000800 */
[----:B------:R-:W1:Y:S01]  /*0010*/  S2UR UR4, SR_CTAID.X ;  /* 0x00000000000479c3 */ /* 0x000e620000002500 */
[----:B------:R-:W-:Y:S01]  /*0020*/  UMOV UR5, 0x740 ;  /* 0x0000074000057882 */ /* 0x000fe20000000000 */
[----:B------:R-:W-:Y:S01]  /*0030*/  ULDC.64 UR12, c[0x0][0x208] ;  /* 0x00008200000c7ab9 */ /* 0x000fe20000000a00 */
[----:B0-----:R-:W-:Y:S01]  /*0040*/  VIADD R1, R1, 0xfffffff8 ;  /* 0xfffffff801017836 */ /* 0x001fe20000000000 */
[----:B-1----:R-:W-:-:S03]  /*0050*/  ULEA UR5, UR4, UR5, 0x2 ;  /* 0x0000000504057291 */ /* 0x002fc6000f8e103f */
        /* <DEDUP_REMOVED lines=20> */
[----:B------:R-:W-:Y:S01]  /*01a0*/  ULDC UR11, c[0x0][0x0] ;  /* 0x00000000000b7ab9 */ /* 0x000fe20000000800 */
[----:B------:R-:W-:Y:S01]  /*01b0*/  UMOV UR4, URZ ;  /* 0x0000003f00047c82 */ /* 0x000fe20008000000 */
[----:B------:R-:W-:Y:S01]  /*01c0*/  UMOV UR5, URZ ;  /* 0x0000003f00057c82 */ /* 0x000fe20008000000 */
[----:B------:R-:W-:-:S05]  /*01d0*/  ULDC.64 UR16, c[0x0][0xe68] ;  /* 0x00039a0000107ab9 */ /* 0x000fca0000000a00 */
.L_x_98:
[----:B0-----:R-:W0:Y:S01]  /*01e0*/  LDC.64 R22, c[0x0][0xe60] ;  /* 0x00039800ff167b82 */ /* 0x001e220000000a00 */
[----:B------:R-:W1:Y:S01]  /*01f0*/  S2R R0, SR_TID.X ;  /* 0x0000000000007919 */ /* 0x000e620000002100 */
[----:B0-----:R-:W2:Y:S01]  /*0200*/  LDG.E.64 R22, desc[UR12][R22.64] ;  /* 0x0000000c16167981 */ /* 0x001ea2000c1e1b00 */
[----:B------:R-:W-:Y:S01]  /*0210*/  CS2R R12, SRZ ;  /* 0x00000000000c7805 */ /* 0x000fe2000001ff00 */
[----:B------:R-:W-:Y:S01]  /*0220*/  IMAD.U32 R6, RZ, RZ, UR11 ;  /* 0x0000000bff067e24 */ /* 0x000fe2000f8e00ff */
[----:B-1----:R-:W-:Y:S01]  /*0230*/  IADD3 R25, P1, R0, UR4, RZ ;  /* 0x0000000400197c10 */ /* 0x002fe2000ff3e0ff */
[----:B------:R-:W-:-:S03]  /*0240*/  IMAD.U32 R0, RZ, RZ, UR11 ;  /* 0x0000000bff007e24 */ /* 0x000fc6000f8e00ff */
[C---:B------:R-:W-:Y:S01]  /*0250*/  ISETP.GE.U32.AND P0, PT, R25.reuse, 0x10000, PT ;  /* 0x000100001900780c */ /* 0x040fe20003f06070 */
[----:B------:R-:W-:Y:S01]  /*0260*/  IMAD.X R24, RZ, RZ, UR5, P1 ;  /* 0x00000005ff187e24 */ /* 0x000fe200088e06ff */
[----:B------:R-:W-:-:S04]  /*0270*/  ISETP.LT.U32.AND P1, PT, R25, UR14, PT ;  /* 0x0000000e19007c0c */ /* 0x000fc8000bf21070 */
[----:B------:R-:W-:-:S04]  /*0280*/  ISETP.GE.U32.AND.EX P0, PT, R24, RZ, PT, P0 ;  /* 0x000000ff1800720c */ /* 0x000fc80003f06100 */
[----:B------:R-:W-:-:S13]  /*0290*/  ISETP.LT.AND.EX P0, PT, R24, UR10, !P0, P1 ;  /* 0x0000000a18007c0c */ /* 0x000fda000c701310 */
[----:B------:R-:W-:-:S04]  /*02a0*/  @P0 LEA R2, P1, R25, UR6, 0x3 ;  /* 0x0000000619020c11 */ /* 0x000fc8000f8218ff */
[----:B------:R-:W-:-:S05]  /*02b0*/  @P0 LEA.HI.X R3, R25, UR7, R24, 0x3, P1 ;  /* 0x0000000719030c11 */ /* 0x000fca00088f1c18 */
[----:B------:R0:W3:Y:S01]  /*02c0*/  @P0 LDG.E.64 R12, desc[UR12][R2.64] ;  /* 0x0000000c020c0981 */ /* 0x0000e2000c1e1b00 */
[----:B------:R-:W-:Y:S01]  /*02d0*/  IADD3 R7, P1, R25, UR11, RZ ;  /* 0x0000000b19077c10 */ /* 0x000fe2000ff3e0ff */
[----:B------:R-:W-:Y:S01]  /*02e0*/  IMAD R0, R0, 0x3, RZ ;  /* 0x0000000300007824 */ /* 0x000fe200078e02ff */
[-C--:B------:R-:W-:Y:S02]  /*02f0*/  LEA R6, P2, R6, R25.reuse, 0x1 ;  /* 0x0000001906067211 */ /* 0x080fe400078408ff */
[----:B------:R-:W-:Y:S02]  /*0300*/  CS2R R10, SRZ ;  /* 0x00000000000a7805 */ /* 0x000fe4000001ff00 */
[C---:B------:R-:W-:Y:S01]  /*0310*/  ISETP.GE.U32.AND P5, PT, R7.reuse, 0x10000, PT ;  /* 0x000100000700780c */ /* 0x040fe20003fa6070 */
[--C-:B------:R-:W-:Y:S01]  /*0320*/  IMAD.X R35, RZ, RZ, R24.reuse, P1 ;  /* 0x000000ffff237224 */ /* 0x100fe200008e0618 */
[----:B------:R-:W-:Y:S01]  /*0330*/  IADD3 R0, P6, R0, R25, RZ ;  /* 0x0000001900007210 */ /* 0x000fe20007fde0ff */
[----:B------:R-:W-:Y:S01]  /*0340*/  IMAD.X R34, RZ, RZ, R24, P2 ;  /* 0x000000ffff227224 */ /* 0x000fe200010e0618 */
[----:B------:R-:W-:-:S02]  /*0350*/  ISETP.LT.U32.AND P4, PT, R7, UR14, PT ;  /* 0x0000000e07007c0c */ /* 0x000fc4000bf81070 */
[----:B0-----:R-:W-:Y:S02]  /*0360*/  CS2R R2, SRZ ;  /* 0x0000000000027805 */ /* 0x001fe4000001ff00 */
[C---:B------:R-:W-:Y:S01]  /*0370*/  ISETP.GE.U32.AND.EX P5, PT, R35.reuse, RZ, PT, P5 ;  /* 0x000000ff2300720c */ /* 0x040fe20003fa6150 */
[----:B------:R-:W-:Y:S01]  /*0380*/  IMAD.X R33, RZ, RZ, R24, P6 ;  /* 0x000000ffff217224 */ /* 0x000fe200030e0618 */
[----:B------:R-:W-:Y:S02]  /*0390*/  ISETP.GE.U32.AND P3, PT, R6, 0x10000, PT ;  /* 0x000100000600780c */ /* 0x000fe40003f66070 */
[----:B------:R-:W-:Y:S02]  /*03a0*/  CS2R R20, SRZ ;  /* 0x0000000000147805 */ /* 0x000fe4000001ff00 */
[----:B------:R-:W-:Y:S02]  /*03b0*/  ISETP.GE.U32.AND P2, PT, R0, 0x10000, PT ;  /* 0x000100000000780c */ /* 0x000fe40003f46070 */
[----:B------:R-:W-:-:S02]  /*03c0*/  ISETP.LT.AND.EX P4, PT, R35, UR10, !P5, P4 ;  /* 0x0000000a23007c0c */ /* 0x000fc4000ef81340 */
[----:B------:R-:W-:Y:S02]  /*03d0*/  ISETP.LT.U32.AND P1, PT, R6, UR14, PT ;  /* 0x0000000e06007c0c */ /* 0x000fe4000bf21070 */
[----:B------:R-:W-:Y:S02]  /*03e0*/  ISETP.GE.U32.AND.EX P3, PT, R34, RZ, PT, P3 ;  /* 0x000000ff2200720c */ /* 0x000fe40003f66130 */
[----:B------:R-:W-:Y:S02]  /*03f0*/  ISETP.LT.U32.AND P5, PT, R0, UR14, PT ;  /* 0x0000000e00007c0c */ /* 0x000fe4000bfa1070 */
[C---:B------:R-:W-:Y:S02]  /*0400*/  ISETP.GE.U32.AND.EX P2, PT, R33.reuse, RZ, PT, P2 ;  /* 0x000000ff2100720c */ /* 0x040fe40003f46120 */
[----:B------:R-:W-:Y:S02]  /*0410*/  ISETP.LT.AND.EX P1, PT, R34, UR10, !P3, P1 ;  /* 0x0000000a22007c0c */ /* 0x000fe4000df21310 */
[----:B------:R-:W-:-:S02]  /*0420*/  ISETP.LT.AND.EX P5, PT, R33, UR10, !P2, P5 ;  /* 0x0000000a21007c0c */ /* 0x000fc4000d7a1350 */
[----:B------:R-:W-:-:S04]  /*0430*/  @P4 LEA R14, P2, R7, UR6, 0x3 ;  /* 0x00000006070e4c11 */ /* 0x000fc8000f8418ff */
[----:B------:R-:W-:-:S05]  /*0440*/  @P4 LEA.HI.X R15, R7, UR7, R35, 0x3, P2 ;  /* 0x00000007070f4c11 */ /* 0x000fca00090f1c23 */
[----:B------:R-:W-:Y:S01]  /*0450*/  @P1 LEA R16, P3, R6, UR6, 0x3 ;  /* 0x0000000606101c11 */ /* 0x000fe2000f8618ff */
[----:B------:R0:W5:Y:S01]  /*0460*/  @P4 LDG.E.64 R2, desc[UR12][R14.64] ;  /* 0x0000000c0e024981 */ /* 0x000162000c1e1b00 */
[----:B------:R-:W-:Y:S02]  /*0470*/  @P5 LEA R18, P2, R0, UR6, 0x3 ;  /* 0x0000000600125c11 */ /* 0x000fe4000f8418ff */
[----:B------:R-:W-:Y:S02]  /*0480*/  @P1 LEA.HI.X R17, R6, UR7, R34, 0x3, P3 ;  /* 0x0000000706111c11 */ /* 0x000fe400098f1c22 */
[----:B------:R-:W-:-:S03]  /*0490*/  @P5 LEA.HI.X R19, R0, UR7, R33, 0x3, P2 ;  /* 0x0000000700135c11 */ /* 0x000fc600090f1c21 */
[----:B------:R0:W5:Y:S04]  /*04a0*/  @P1 LDG.E.64 R10, desc[UR12][R16.64] ;  /* 0x0000000c100a1981 */ /* 0x000168000c1e1b00 */
[----:B------:R0:W5:Y:S01]  /*04b0*/  @P5 LDG.E.64 R20, desc[UR12][R18.64] ;  /* 0x0000000c12145981 */ /* 0x000162000c1e1b00 */
[----:B------:R-:W-:Y:S01]  /*04c0*/  IMAD.MOV.U32 R4, RZ, RZ, 0x1 ;  /* 0x00000001ff047424 */ /* 0x000fe200078e00ff */
[----:B------:R-:W-:Y:S01]  /*04d0*/  BSSY B0, `(.L_x_90) ;  /* 0x0000015000007945 */ /* 0x000fe20003800000 */
[----:B--2---:R-:W-:-:S06]  /*04e0*/  DMUL R22, R22, UR16 ;  /* 0x0000001016167c28 */ /* 0x004fcc0008000000 */
[----:B------:R-:W1:Y:S02]  /*04f0*/  MUFU.RCP64H R5, R23 ;  /* 0x0000001700057308 */ /* 0x000e640000001800 */
[----:B-1----:R-:W-:-:S08]  /*0500*/  DFMA R8, -R22, R4, 1 ;  /* 0x3ff000001608742b */ /* 0x002fd00000000104 */
[----:B------:R-:W-:-:S08]  /*0510*/  DFMA R8, R8, R8, R8 ;  /* 0x000000080808722b */ /* 0x000fd00000000008 */
[----:B------:R-:W-:-:S08]  /*0520*/  DFMA R8, R4, R8, R4 ;  /* 0x000000080408722b */ /* 0x000fd00000000004 */
[----:B------:R-:W-:-:S08]  /*0530*/  DFMA R4, -R22, R8, 1 ;  /* 0x3ff000001604742b */ /* 0x000fd00000000108 */
[----:B------:R-:W-:-:S08]  /*0540*/  DFMA R4, R8, R4, R8 ;  /* 0x000000040804722b */ /* 0x000fd00000000008 */
[----:B---3--:R-:W-:-:S08]  /*0550*/  DMUL R30, R4, R12 ;  /* 0x0000000c041e7228 */ /* 0x008fd00000000000 */
[----:B------:R-:W-:-:S08]  /*0560*/  DFMA R8, -R22, R30, R12 ;  /* 0x0000001e1608722b */ /* 0x000fd0000000010c */
[----:B------:R-:W-:Y:S01]  /*0570*/  DFMA R30, R4, R8, R30 ;  /* 0x00000008041e722b */ /* 0x000fe2000000001e */
[----:B------:R-:W-:-:S09]  /*0580*/  FSETP.GEU.AND P3, PT, |R13|, 6.5827683646048100446e-37, PT ;  /* 0x036000000d00780b */ /* 0x000fd20003f6e200 */
[----:B------:R-:W-:-:S05]  /*0590*/  FFMA R4, RZ, R23, R31 ;  /* 0x00000017ff047223 */ /* 0x000fca000000001f */
[----:B------:R-:W-:-:S13]  /*05a0*/  FSETP.GT.AND P2, PT, |R4|, 1.469367938527859385e-39, PT ;  /* 0x001000000400780b */ /* 0x000fda0003f44200 */
[----:B0-----:R-:W-:Y:S05]  /*05b0*/  @P2 BRA P3, `(.L_x_91) ;  /* 0x0000000000182947 */ /* 0x001fea0001800000 */
[----:B------:R-:W-:Y:S01]  /*05c0*/  IMAD.MOV.U32 R8, RZ, RZ, R22 ;  /* 0x000000ffff087224 */ /* 0x000fe200078e0016 */
[----:B------:R-:W-:Y:S01]  /*05d0*/  MOV R26, 0x600 ;  /* 0x00000600001a7802 */ /* 0x000fe20000000f00 */
[----:B------:R-:W-:-:S07]  /*05e0*/  IMAD.MOV.U32 R9, RZ, RZ, R23 ;  /* 0x000000ffff097224 */ /* 0x000fce00078e0017 */
[----:B-----5:R-:W-:Y:S05]  /*05f0*/  CALL.REL.NOINC `($__internal_2_$__cuda_sm20_div_rn_f64_full) ;  /* 0x0000000c00787944 */ /* 0x020fea0003c00000 */
[----:B------:R-:W-:Y:S02]  /*0600*/  IMAD.MOV.U32 R30, RZ, RZ, R8 ;  /* 0x000000ffff1e7224 */ /* 0x000fe400078e0008 */
[----:B------:R-:W-:-:S07]  /*0610*/  IMAD.MOV.U32 R31, RZ, RZ, R9 ;  /* 0x000000ffff1f7224 */ /* 0x000fce00078e0009 */
.L_x_91:
[----:B------:R-:W-:Y:S05]  /*0620*/  BSYNC B0 ;  /* 0x0000000000007941 */ /* 0x000fea0003800000 */
.L_x_90:
[----:B------:R-:W0:Y:S01]  /*0630*/  MUFU.RCP64H R5, R23 ;  /* 0x0000001700057308 */ /* 0x000e220000001800 */
[----:B------:R-:W-:Y:S01]  /*0640*/  IMAD.MOV.U32 R4, RZ, RZ, 0x1 ;  /* 0x00000001ff047424 */ /* 0x000fe200078e00ff */
[----:B-----5:R-:W-:Y:S01]  /*0650*/  FSETP.GEU.AND P3, PT, |R3|, 6.5827683646048100446e-37, PT ;  /* 0x036000000300780b */ /* 0x020fe20003f6e200 */
[----:B------:R-:W-:Y:S04]  /*0660*/  BSSY B0, `(.L_x_92) ;  /* 0x0000014000007945 */ /* 0x000fe80003800000 */
        /* <DEDUP_REMOVED lines=16> */
[----:B------:R-:W-:Y:S05]  /*0770*/  CALL.REL.NOINC `($__internal_2_$__cuda_sm20_div_rn_f64_full) ;  /* 0x0000000c00187944 */ /* 0x000fea0003c00000 */
[----:B------:R-:W-:Y:S02]  /*0780*/  IMAD.MOV.U32 R28, RZ, RZ, R8 ;  /* 0x000000ffff1c7224 */ /* 0x000fe400078e0008 */
[----:B------:R-:W-:-:S07]  /*0790*/  IMAD.MOV.U32 R29, RZ, RZ, R9 ;  /* 0x000000ffff1d7224 */ /* 0x000fce00078e0009 */
.L_x_93:
[----:B------:R-:W-:Y:S05]  /*07a0*/  BSYNC B0 ;  /* 0x0000000000007941 */ /* 0x000fea0003800000 */
.L_x_92:
[----:B------:R-:W0:Y:S01]  /*07b0*/  MUFU.RCP64H R3, R23 ;  /* 0x0000001700037308 */ /* 0x000e220000001800 */
[----:B------:R-:W-:Y:S01]  /*07c0*/  IMAD.MOV.U32 R2, RZ, RZ, 0x1 ;  /* 0x00000001ff027424 */ /* 0x000fe200078e00ff */
[----:B------:R-:W-:Y:S01]  /*07d0*/  FSETP.GEU.AND P3, PT, |R11|, 6.5827683646048100446e-37, PT ;  /* 0x036000000b00780b */ /* 0x000fe20003f6e200 */
        /* <DEDUP_REMOVED lines=20> */
.L_x_95:
[----:B------:R-:W-:Y:S05]  /*0920*/  BSYNC B0 ;  /* 0x0000000000007941 */ /* 0x000fea0003800000 */
.L_x_94:
        /* <DEDUP_REMOVED lines=21> */
.L_x_97:
[----:B------:R-:W-:Y:S05]  /*0a80*/  BSYNC B0 ;  /* 0x0000000000007941 */ /* 0x000fea0003800000 */
.L_x_96:
[----:B------:R-:W-:Y:S01]  /*0a90*/  @P0 LEA R4, P6, R25, UR8, 0x3 ;  /* 0x0000000819040c11 */ /* 0x000fe2000f8c18ff */
[----:B------:R-:W-:Y:S01]  /*0aa0*/  UIMAD.WIDE.U32 UR4, UR11, 0x4, UR4 ;  /* 0x000000040b0478a5 */ /* 0x000fe2000f8e0004 */
[----:B------:R-:W-:Y:S02]  /*0ab0*/  @P4 LEA R10, P3, R7, UR8, 0x3 ;  /* 0x00000008070a4c11 */ /* 0x000fe4000f8618ff */
[----:B------:R-:W-:Y:S01]  /*0ac0*/  @P1 LEA R12, P2, R6, UR8, 0x3 ;  /* 0x00000008060c1c11 */ /* 0x000fe2000f8418ff */
[----:B------:R-:W-:Y:S01]  /*0ad0*/  UISETP.LT.U32.AND UP1, UPT, UR4, UR14, UPT ;  /* 0x0000000e0400728c */ /* 0x000fe2000bf21070 */
[----:B------:R-:W-:Y:S01]  /*0ae0*/  @P0 LEA.HI.X R5, R25, UR9, R24, 0x3, P6 ;  /* 0x0000000919050c11 */ /* 0x000fe2000b0f1c18 */
[----:B------:R-:W-:Y:S01]  /*0af0*/  UISETP.GE.U32.AND UP0, UPT, UR4, 0x10000, UPT ;  /* 0x000100000400788c */ /* 0x000fe2000bf06070 */
[----:B------:R-:W-:Y:S02]  /*0b00*/  @P5 LEA R14, P6, R0, UR8, 0x3 ;  /* 0x00000008000e5c11 */ /* 0x000fe4000f8c18ff */
[----:B------:R-:W-:Y:S01]  /*0b10*/  @P4 LEA.HI.X R11, R7, UR9, R35, 0x3, P3 ;  /* 0x00000009070b4c11 */ /* 0x000fe200098f1c23 */
[----:B------:R0:W-:Y:S01]  /*0b20*/  @P0 STG.E.64 desc[UR12][R4.64], R30 ;  /* 0x0000001e04000986 */ /* 0x0001e2000c101b0c */
[----:B------:R-:W-:Y:S01]  /*0b30*/  @P1 LEA.HI.X R13, R6, UR9, R34, 0x3, P2 ;  /* 0x00000009060d1c11 */ /* 0x000fe200090f1c22 */
[----:B------:R-:W-:Y:S01]  /*0b40*/  UISETP.GE.U32.AND.EX UP0, UPT, UR5, URZ, UPT, UP0 ;  /* 0x0000003f0500728c */ /* 0x000fe2000bf06100 */
[----:B------:R-:W-:Y:S01]  /*0b50*/  @P5 LEA.HI.X R15, R0, UR9, R33, 0x3, P6 ;  /* 0x00000009000f5c11 */ /* 0x000fe2000b0f1c21 */
[----:B------:R0:W-:Y:S01]  /*0b60*/  @P4 STG.E.64 desc[UR12][R10.64], R28 ;  /* 0x0000001c0a004986 */ /* 0x0001e2000c101b0c */
[----:B------:R-:W-:Y:S01]  /*0b70*/  IMAD.U32 R7, RZ, RZ, UR5 ;  /* 0x00000005ff077e24 */ /* 0x000fe2000f8e00ff */
[----:B------:R-:W-:Y:S01]  /*0b80*/  PLOP3.LUT P0, PT, PT, PT, UP1, 0x80, 0x0 ;  /* 0x000000000000781c */ /* 0x000fe20003f0f018 */
[----:B------:R-:W-:Y:S01]  /*0b90*/  IMAD.U32 R6, RZ, RZ, UR4 ;  /* 0x00000004ff067e24 */ /* 0x000fe2000f8e00ff */
[----:B------:R0:W-:Y:S01]  /*0ba0*/  @P1 STG.E.64 desc[UR12][R12.64], R2 ;  /* 0x000000020c001986 */ /* 0x0001e2000c101b0c */
[----:B------:R-:W-:-:S02]  /*0bb0*/  PLOP3.LUT P1, PT, PT, PT, UP0, 0x80, 0x0 ;  /* 0x000000000000781c */ /* 0x000fc40003f2f008 */
[----:B------:R-:W-:Y:S01]  /*0bc0*/  ISETP.LT.AND.EX P0, PT, R7, UR10, PT, P0 ;  /* 0x0000000a07007c0c */ /* 0x000fe2000bf01300 */
[----:B------:R0:W-:-:S12]  /*0bd0*/  @P5 STG.E.64 desc[UR12][R14.64], R8 ;  /* 0x000000080e005986 */ /* 0x0001d8000c101b0c */
[----:B------:R-:W-:Y:S05]  /*0be0*/  @!P1 BRA P0, `(.L_x_98) ;  /* 0xfffffff4007c9947 */ /* 0x000fea000003ffff */
[----:B------:R-:W-:Y:S05]  /*0bf0*/  EXIT ;  /* 0x000000000000794d */ /* 0x000fea0003800000 */
.L_x_89:
        /* <DEDUP_REMOVED lines=8> */
[----:B------:R-:W-:-:S05]  /*0c80*/  ULDC.64 UR16, c[0x0][0xe68] ;  /* 0x00039a0000107ab9 */ /* 0x000fca0000000a00 */
.L_x_107:
[----:B------:R-:W0:Y:S02]  /*0c90*/  LDC.64 R12, c[0x0][0xe60] ;  /* 0x00039800ff0c7b82 */ /* 0x000e240000000a00 */
[----:B0-----:R-:W2:Y:S01]  /*0ca0*/  LDG.E.64 R2, desc[UR12][R12.64] ;  /* 0x0000000c0c027981 */ /* 0x001ea2000c1e1b00 */
[C---:B------:R-:W-:Y:S01]  /*0cb0*/  IMAD.SHL.U32 R28, R0.reuse, 0x20, RZ ;  /* 0x00000020001c7824 */ /* 0x040fe200078e00ff */
[----:B------:R-:W-:-:S04]  /*0cc0*/  SHF.L.U64.HI R4, R0, 0x5, R30 ;  /* 0x0000000500047819 */ /* 0x000fc8000001021e */
[----:B------:R-:W-:-:S04]  /*0cd0*/  IADD3 R6, P0, R28, UR6, RZ ;  /* 0x000000061c067c10 */ /* 0x000fc8000ff1e0ff */
[----:B------:R-:W-:-:S05]  /*0ce0*/  IADD3.X R7, R4, UR7, RZ, P0, !PT ;  /* 0x0000000704077c10 */ /* 0x000fca00087fe4ff */
[----:B------:R-:W3:Y:S01]  /*0cf0*/  LDG.E.128 R24, desc[UR12][R6.64] ;  /* 0x0000000c06187981 */ /* 0x000ee2000c1e1d00 */
[----:B------:R-:W-:-:S03]  /*0d00*/  IMAD.MOV.U32 R8, RZ, RZ, 0x1 ;  /* 0x00000001ff087424 */ /* 0x000fc600078e00ff */
[----:B------:R0:W5:Y:S01]  /*0d10*/  LDG.E.128 R20, desc[UR12][R6.64+0x10] ;  /* 0x0000100c06147981 */ /* 0x000162000c1e1d00 */
[----:B------:R-:W-:Y:S01]  /*0d20*/  IADD3 R28, P1, R28, UR8, RZ ;  /* 0x000000081c1c7c10 */ /* 0x000fe2000ff3e0ff */
[----:B------:R-:W-:Y:S03]  /*0d30*/  BSSY B0, `(.L_x_99) ;  /* 0x0000018000007945 */ /* 0x000fe60003800000 */
[----:B------:R-:W-:Y:S01]  /*0d40*/  IADD3.X R29, R4, UR9, RZ, P1, !PT ;  /* 0x00000009041d7c10 */ /* 0x000fe20008ffe4ff */
[----:B--2---:R-:W-:-:S06]  /*0d50*/  DMUL R2, R2, UR16 ;  /* 0x0000001002027c28 */ /* 0x004fcc0008000000 */
[----:B------:R-:W1:Y:S01]  /*0d60*/  MUFU.RCP64H R9, R3 ;  /* 0x0000000300097308 */ /* 0x000e620000001800 */
[----:B---3--:R-:W-:Y:S01]  /*0d70*/  FSETP.GEU.AND P2, PT, |R27|, 6.5827683646048100446e-37, PT ;  /* 0x036000001b00780b */ /* 0x008fe20003f4e200 */
[----:B-1----:R-:W-:-:S08]  /*0d80*/  DFMA R10, -R2, R8, 1 ;  /* 0x3ff00000020a742b */ /* 0x002fd00000000108 */
[----:B------:R-:W-:-:S08]  /*0d90*/  DFMA R10, R10, R10, R10 ;  /* 0x0000000a0a0a722b */ /* 0x000fd0000000000a */
[----:B------:R-:W-:-:S08]  /*0da0*/  DFMA R10, R8, R10, R8 ;  /* 0x0000000a080a722b */ /* 0x000fd00000000008 */
[----:B------:R-:W-:-:S08]  /*0db0*/  DFMA R8, -R2, R10, 1 ;  /* 0x3ff000000208742b */ /* 0x000fd0000000010a */
[----:B------:R-:W-:-:S08]  /*0dc0*/  DFMA R8, R10, R8, R10 ;  /* 0x000000080a08722b */ /* 0x000fd0000000000a */
[----:B------:R-:W-:-:S08]  /*0dd0*/  DMUL R10, R26, R8 ;  /* 0x000000081a0a7228 */ /* 0x000fd00000000000 */
[----:B------:R-:W-:-:S08]  /*0de0*/  DFMA R12, -R2, R10, R26 ;  /* 0x0000000a020c722b */ /* 0x000fd0000000011a */
[----:B0-----:R-:W-:-:S10]  /*0df0*/  DFMA R6, R8, R12, R10 ;  /* 0x0000000c0806722b */ /* 0x001fd4000000000a */
        /* <DEDUP_REMOVED lines=8> */
[----:B-----5:R-:W-:Y:S05]  /*0e80*/  CALL.REL.NOINC `($__internal_2_$__cuda_sm20_div_rn_f64_full) ;  /* 0x0000000400547944 */ /* 0x020fea0003c00000 */
[----:B------:R-:W-:Y:S02]  /*0e90*/  IMAD.MOV.U32 R6, RZ, RZ, R8 ;  /* 0x000000ffff067224 */ /* 0x000fe400078e0008 */
[----:B------:R-:W-:-:S07]  /*0ea0*/  IMAD.MOV.U32 R7, RZ, RZ, R9 ;  /* 0x000000ffff077224 */ /* 0x000fce00078e0009 */
.L_x_100:
[----:B------:R-:W-:Y:S05]  /*0eb0*/  BSYNC B0 ;  /* 0x0000000000007941 */ /* 0x000fea0003800000 */
.L_x_99:
        /* <DEDUP_REMOVED lines=23> */
.L_x_102:
[----:B------:R-:W-:Y:S05]  /*1030*/  BSYNC B0 ;  /* 0x0000000000007941 */ /* 0x000fea0003800000 */
.L_x_101:
[----:B------:R-:W0:Y:S01]  /*1040*/  MUFU.RCP64H R9, R3 ;  /* 0x0000000300097308 */ /* 0x000e220000001800 */
[----:B------:R-:W-:Y:S01]  /*1050*/  IMAD.MOV.U32 R8, RZ, RZ, 0x1 ;  /* 0x00000001ff087424 */ /* 0x000fe200078e00ff */
[----:B------:R1:W-:Y:S01]  /*1060*/  STG.E.128 desc[UR12][R28.64], R4 ;  /* 0x000000041c007986 */ /* 0x0003e2000c101d0c */
[----:B-----5:R-:W-:Y:S01]  /*1070*/  FSETP.GEU.AND P1, PT, |R23|, 6.5827683646048100446e-37, PT ;  /* 0x036000001700780b */ /* 0x020fe20003f2e200 */
[----:B------:R-:W-:Y:S03]  /*1080*/  BSSY B0, `(.L_x_103) ;  /* 0x0000014000007945 */ /* 0x000fe60003800000 */
        /* <DEDUP_REMOVED lines=10> */
[----:B-1----:R-:W-:Y:S05]  /*1130*/  @P0 BRA P1, `(.L_x_104) ;  /* 0x0000000000200947 */ /* 0x002fea0000800000 */
        /* <DEDUP_REMOVED lines=8> */
.L_x_104:
[----:B------:R-:W-:Y:S05]  /*11c0*/  BSYNC B0 ;  /* 0x0000000000007941 */ /* 0x000fea0003800000 */
.L_x_103:
        /* <DEDUP_REMOVED lines=21> */
.L_x_106:
[----:B------:R-:W-:Y:S05]  /*1320*/  BSYNC B0 ;  /* 0x0000000000007941 */ /* 0x000fea0003800000 */
.L_x_105:
[----:B------:R-:W-:Y:S01]  /*1330*/  IADD3 R0, P0, R0, UR4, RZ ;  /* 0x0000000400007c10 */ /* 0x000fe2000ff1e0ff */
[----:B------:R0:W-:Y:S03]  /*1340*/  STG.E.128 desc[UR12][R28.64+0x10], R8 ;  /* 0x000010081c007986 */ /* 0x0001e6000c101d0c */
[C---:B------:R-:W-:Y:S01]  /*1350*/  ISETP.LT.U32.AND P1, PT, R0.reuse, 0x4000, PT ;  /* 0x000040000000780c */ /* 0x040fe20003f21070 */
[----:B------:R-:W-:Y:S02]  /*1360*/  IMAD.SHL.U32 R2, R0, 0x4, RZ ;  /* 0x0000000400027824 */ /* 0x000fe400078e00ff */
[----:B------:R-:W-:-:S03]  /*1370*/  IMAD.X R30, RZ, RZ, R30, P0 ;  /* 0x000000ffff1e7224 */ /* 0x000fc600000e061e */
[----:B------:R-:W-:Y:S02]  /*1380*/  ISETP.GE.U32.AND P0, PT, R2, UR14, PT ;  /* 0x0000000e02007c0c */ /* 0x000fe4000bf06070 */
[----:B------:R-:W-:Y:S02]  /*1390*/  SHF.L.U64.HI R2, R0, 0x2, R30 ;  /* 0x0000000200027819 */ /* 0x000fe4000001021e */
[----:B------:R-:W-:Y:S02]  /*13a0*/  ISETP.LT.U32.AND.EX P1, PT, R30, RZ, PT, P1 ;  /* 0x000000ff1e00720c */ /* 0x000fe40003f21110 */
[----:B------:R-:W-:-:S13]  /*13b0*/  ISETP.GE.AND.EX P0, PT, R2, UR10, PT, P0 ;  /* 0x0000000a02007c0c */ /* 0x000fda000bf06300 */
[----:B0-----:R-:W-:Y:S05]  /*13c0*/  @!P0 BRA P1, `(.L_x_107) ;  /* 0xfffffff800308947 */ /* 0x001fea000083ffff */
[----:B------:R-:W-:Y:S05]  /*13d0*/  EXIT ;  /* 0x000000000000794d */ /* 0x000fea0003800000 */
        .weak           $__internal_2_$__cuda_sm20_div_rn_f64_full
        .type           $__internal_2_$__cuda_sm20_div_rn_f64_full,@function
        .size           $__internal_2_$__cuda_sm20_div_rn_f64_full,(.L_x_516 - $__internal_2_$__cuda_sm20_div_rn_f64_full)
$__internal_2_$__cuda_sm20_div_rn_f64_full:
[C---:B------:R-:W-:Y:S01]  /*13e0*/  FSETP.GEU.AND P2, PT, |R9|.reuse, 1.469367938527859385e-39, PT ;  /* 0x001000000900780b */ /* 0x040fe20003f4e200 */
[----:B------:R-:W-:Y:S01]  /*13f0*/  IMAD.MOV.U32 R14, RZ, RZ, 0x1 ;  /* 0x00000001ff0e7424 */ /* 0x000fe200078e00ff */
[----:B------:R-:W-:Y:S01]  /*1400*/  LOP3.LUT R4, R9, 0x800fffff, RZ, 0xc0, !PT ;  /* 0x800fffff09047812 */ /* 0x000fe200078ec0ff */
[----:B------:R-:W-:Y:S01]  /*1410*/  IMAD.MOV.U32 R17, RZ, RZ, 0x1ca00000 ;  /* 0x1ca00000ff117424 */ /* 0x000fe200078e00ff */
[C---:B------:R-:W-:Y:S02]  /*1420*/  FSETP.GEU.AND P3, PT, |R13|.reuse, 1.469367938527859385e-39, PT ;  /* 0x001000000d00780b */ /* 0x040fe40003f6e200 */
[----:B------:R-:W-:Y:S01]  /*1430*/  LOP3.LUT R5, R4, 0x3ff00000, RZ, 0xfc, !PT ;  /* 0x3ff0000004057812 */ /* 0x000fe200078efcff */
[----:B------:R-:W-:Y:S01]  /*1440*/  IMAD.MOV.U32 R4, RZ, RZ, R8 ;  /* 0x000000ffff047224 */ /* 0x000fe200078e0008 */
[----:B------:R-:W-:Y:S02]  /*1450*/  LOP3.LUT R27, R13, 0x7ff00000, RZ, 0xc0, !PT ;  /* 0x7ff000000d1b7812 */ /* 0x000fe400078ec0ff */
[----:B------:R-:W-:-:S03]  /*1460*/  LOP3.LUT R32, R9, 0x7ff00000, RZ, 0xc0, !PT ;  /* 0x7ff0000009207812 */ /* 0x000fc600078ec0ff */
[----:B------:R-:W-:Y:S01]  /*1470*/  @!P2 DMUL R4, R8, 8.98846567431157953865e+307 ;  /* 0x7fe000000804a828 */ /* 0x000fe20000000000 */
[----:B------:R0:W-:Y:S03]  /*1480*/  STL [R1], R27 ;  /* 0x0000001b01007387 */ /* 0x0001e60000100800 */
[----:B------:R-:W-:Y:S02]  /*1490*/  @!P3 LOP3.LUT R16, R9, 0x7ff00000, RZ, 0xc0, !PT ;  /* 0x7ff000000910b812 */ /* 0x000fe400078ec0ff */
[----:B------:R-:W1:Y:S02]  /*14a0*/  MUFU.RCP64H R15, R5 ;  /* 0x00000005000f7308 */ /* 0x000e640000001800 */
[----:B------:R-:W-:-:S04]  /*14b0*/  @!P3 ISETP.GE.U32.AND P6, PT, R27, R16, PT ;  /* 0x000000101b00b20c */ /* 0x000fc80003fc6070 */
[----:B------:R-:W-:Y:S02]  /*14c0*/  @!P3 SEL R16, R17, 0x63400000, !P6 ;  /* 0x634000001110b807 */ /* 0x000fe40007000000 */
[----:B------:R-:W-:Y:S02]  /*14d0*/  ISETP.GE.U32.AND P6, PT, R27, R32, PT ;  /* 0x000000201b00720c */ /* 0x000fe40003fc6070 */
[----:B------:R-:W-:Y:S01]  /*14e0*/  @!P3 LOP3.LUT R16, R16, 0x80000000, R13, 0xf8, !PT ;  /* 0x800000001010b812 */ /* 0x000fe200078ef80d */
[----:B-1----:R-:W-:-:S08]  /*14f0*/  DFMA R18, R14, -R4, 1 ;  /* 0x3ff000000e12742b */ /* 0x002fd00000000804 */
[----:B------:R-:W-:-:S08]  /*1500*/  DFMA R18, R18, R18, R18 ;  /* 0x000000121212722b */ /* 0x000fd00000000012 */
[----:B------:R-:W-:Y:S01]  /*1510*/  DFMA R18, R14, R18, R14 ;  /* 0x000000120e12722b */ /* 0x000fe2000000000e */
[----:B------:R-:W-:Y:S02]  /*1520*/  SEL R14, R17, 0x63400000, !P6 ;  /* 0x63400000110e7807 */ /* 0x000fe40007000000 */
[----:B------:R-:W-:Y:S01]  /*1530*/  @!P3 LOP3.LUT R17, R16, 0x100000, RZ, 0xfc, !PT ;  /* 0x001000001011b812 */ /* 0x000fe200078efcff */
[----:B------:R-:W-:Y:S01]  /*1540*/  @!P3 IMAD.MOV.U32 R16, RZ, RZ, RZ ;  /* 0x000000ffff10b224 */ /* 0x000fe200078e00ff */
[----:B------:R-:W-:Y:S01]  /*1550*/  LOP3.LUT R15, R14, 0x800fffff, R13, 0xf8, !PT ;  /* 0x800fffff0e0f7812 */ /* 0x000fe200078ef80d */
[----:B------:R-:W-:Y:S02]  /*1560*/  IMAD.MOV.U32 R14, RZ, RZ, R12 ;  /* 0x000000ffff0e7224 */ /* 0x000fe400078e000c */
[----:B------:R-:W-:-:S04]  /*1570*/  DFMA R36, R18, -R4, 1 ;  /* 0x3ff000001224742b */ /* 0x000fc80000000804 */
[----:B------:R-:W-:-:S04]  /*1580*/  @!P3 DFMA R14, R14, 2, -R16 ;  /* 0x400000000e0eb82b */ /* 0x000fc80000000810 */
[----:B------:R-:W-:-:S08]  /*1590*/  DFMA R18, R18, R36, R18 ;  /* 0x000000241212722b */ /* 0x000fd00000000012 */
[----:B------:R-:W-:-:S08]  /*15a0*/  DMUL R16, R18, R14 ;  /* 0x0000000e12107228 */ /* 0x000fd00000000000 */
[----:B------:R-:W-:-:S08]  /*15b0*/  DFMA R36, R16, -R4, R14 ;  /* 0x800000041024722b */ /* 0x000fd0000000000e */
[----:B------:R-:W-:Y:S02]  /*15c0*/  DFMA R16, R18, R36, R16 ;  /* 0x000000241210722b */ /* 0x000fe40000000010 */
[----:B------:R-:W0:Y:S01]  /*15d0*/  LDL R36, [R1] ;  /* 0x0000000001247983 */ /* 0x000e220000100800 */
[----:B------:R-:W-:Y:S01]  /*15e0*/  @!P2 LOP3.LUT R32, R5, 0x7ff00000, RZ, 0xc0, !PT ;  /* 0x7ff000000520a812 */ /* 0x000fe200078ec0ff */
[----:B------:R-:W-:Y:S01]  /*15f0*/  BSSY B1, `(.L_x_108) ;  /* 0x000003e000017945 */ /* 0x000fe20003800000 */
[----:B0-----:R-:W-:Y:S01]  /*1600*/  IMAD.MOV.U32 R27, RZ, RZ, R36 ;  /* 0x000000ffff1b7224 */ /* 0x001fe200078e0024 */
[----:B------:R-:W-:-:S05]  /*1610*/  @!P3 LOP3.LUT R27, R15, 0x7ff00000, RZ, 0xc0, !PT ;  /* 0x7ff000000f1bb812 */ /* 0x000fca00078ec0ff */
[----:B------:R-:W-:-:S05]  /*1620*/  VIADD R18, R27, 0xffffffff ;  /* 0xffffffff1b127836 */ /* 0x000fca0000000000 */
[----:B------:R-:W-:Y:S01]  /*1630*/  ISETP.GT.U32.AND P2, PT, R18, 0x7feffffe, PT ;  /* 0x7feffffe1200780c */ /* 0x000fe20003f44070 */
[----:B------:R-:W-:-:S05]  /*1640*/  VIADD R18, R32, 0xffffffff ;  /* 0xffffffff20127836 */ /* 0x000fca0000000000 */
[----:B------:R-:W-:-:S13]  /*1650*/  ISETP.GT.U32.OR P2, PT, R18, 0x7feffffe, P2 ;  /* 0x7feffffe1200780c */ /* 0x000fda0001744470 */
[----:B------:R-:W-:Y:S05]  /*1660*/  @P2 BRA `(.L_x_109) ;  /* 0x0000000000782947 */ /* 0x000fea0003800000 */
[----:B------:R-:W-:Y:S01]  /*1670*/  LOP3.LUT R12, R9, 0x7ff00000, RZ, 0xc0, !PT ;  /* 0x7ff00000090c7812 */ /* 0x000fe200078ec0ff */
[----:B------:R-:W-:-:S03]  /*1680*/  IMAD.MOV.U32 R37, RZ, RZ, 0x1ca00000 ;  /* 0x1ca00000ff257424 */ /* 0x000fc600078e00ff */
        /* <DEDUP_REMOVED lines=24> */
[----:B------:R-:W-:-:S05]  /*1810*/  FSEL R18, R8, R19, !P2 ;  /* 0x0000001308127208 */ /* 0x000fca0005000000 */
[----:B------:R-:W-:Y:S02]  /*1820*/  IMAD.MOV.U32 R19, RZ, RZ, R18 ;  /* 0x000000ffff137224 */ /* 0x000fe400078e0012 */
[----:B------:R-:W-:Y:S01]  /*1830*/  IMAD.MOV.U32 R18, RZ, RZ, R12 ;  /* 0x000000ffff127224 */ /* 0x000fe200078e000c */
[----:B------:R-:W-:Y:S06]  /*1840*/  BRA `(.L_x_110) ;  /* 0x0000000000607947 */ /* 0x000fec0003800000 */
.L_x_109:
        /* <DEDUP_REMOVED lines=17> */
.L_x_112:
[----:B------:R-:W-:-:S05]  /*1960*/  LOP3.LUT R18, R9, 0x80000, RZ, 0xfc, !PT ;  /* 0x0008000009127812 */ /* 0x000fca00078efcff */
[----:B------:R-:W-:Y:S02]  /*1970*/  IMAD.MOV.U32 R19, RZ, RZ, R18 ;  /* 0x000000ffff137224 */ /* 0x000fe400078e0012 */
[----:B------:R-:W-:Y:S01]  /*1980*/  IMAD.MOV.U32 R18, RZ, RZ, R8 ;  /* 0x000000ffff127224 */ /* 0x000fe200078e0008 */
[----:B------:R-:W-:Y:S06]  /*1990*/  BRA `(.L_x_110) ;  /* 0x00000000000c7947 */ /* 0x000fec0003800000 */
.L_x_111:
[----:B------:R-:W-:-:S05]  /*19a0*/  LOP3.LUT R18, R13, 0x80000, RZ, 0xfc, !PT ;  /* 0x000800000d127812 */ /* 0x000fca00078efcff */
[----:B------:R-:W-:Y:S02]  /*19b0*/  IMAD.MOV.U32 R19, RZ, RZ, R18 ;  /* 0x000000ffff137224 */ /* 0x000fe400078e0012 */
[----:B------:R-:W-:-:S07]  /*19c0*/  IMAD.MOV.U32 R18, RZ, RZ, R12 ;  /* 0x000000ffff127224 */ /* 0x000fce00078e000c */
.L_x_110:
[----:B------:R-:W-:Y:S05]  /*19d0*/  BSYNC B1 ;  /* 0x0000000000017941 */ /* 0x000fea0003800000 */
.L_x_108:
[----:B------:R-:W-:Y:S02]  /*19e0*/  IMAD.MOV.U32 R27, RZ, RZ, 0x0 ;  /* 0x00000000ff1b7424 */ /* 0x000fe400078e00ff */
[----:B------:R-:W-:Y:S02]  /*19f0*/  IMAD.MOV.U32 R8, RZ, RZ, R18 ;  /* 0x000000ffff087224 */ /* 0x000fe400078e0012 */
[----:B------:R-:W-:Y:S01]  /*1a00*/  IMAD.MOV.U32 R9, RZ, RZ, R19 ;  /* 0x000000ffff097224 */ /* 0x000fe200078e0013 */
[----:B------:R-:W-:Y:S06]  /*1a10*/  RET.REL.NODEC R26 `(_ZN2at6native63_GLOBAL__N__862fb238_30_ForeachBinaryOpScalarTensor_cu_64fe0ca525multi_tensor_apply_kernelINS1_18TensorListMetadataILi2EEENS1_27BinaryOpScalarTensorFunctorIdLi2ELi1ELi1EEEJSt7dividesIdEPddEEEvT_T0_DpT1_) ;  /* 0xffffffe41a787950 */ /* 0x000fec0003c3ffff */
.L_x_113:
        /* <DEDUP_REMOVED lines=14> */
.L_x_516:


//--------------------- .text._ZN2at6native63_GLOBAL__N__862fb238_30_ForeachBinaryOpScalarTensor_cu_64fe0ca525multi_tensor_apply_kernelINS1_18TensorListMetadataILi2EEENS1_27BinaryOpScalarTensorFunctorIsLi2ELi1ELi1EEEJSt7dividesIsEPssEEEvT_T0_DpT1_ --------------------------
	.section	.text._ZN2at6native63_GLOBAL__N__862fb238_30_ForeachBinaryOpScalarTensor_cu_64fe0ca525multi_tensor_apply_kernelINS1_18TensorListMetadataILi2EEENS1_27BinaryOpScalarTensorFunctorIsLi2ELi1ELi1EEEJSt7dividesIsEPssEEEvT_T0_DpT1_,"ax",@progbits
	.align	128
.text._ZN2at6native63_GLOBAL__N__862fb238_30_ForeachBinaryOpScalarTensor_cu_64fe0ca525multi_tensor_apply_kernelINS1_18TensorListMetadataILi2EEENS1_27BinaryOpScalarTensorFunctorIsLi2ELi1ELi1EEEJSt7dividesIsEPssEEEvT_T0_DpT1_:
        .type           _ZN2at6native63_GLOBAL__N__862fb238_30_ForeachBinaryOpScalarTensor_cu_64fe0ca525multi_tensor_apply_kernelINS1_18TensorListMetadataILi2EEENS1_27BinaryOpScalarTensorFunctorIsLi2ELi1ELi1EEEJSt7dividesIsEPssEEEvT_T0_DpT1_,@function
        .size           _ZN2at6native63_GLOBAL__N__862fb238_30_ForeachBinaryOpScalarTensor_cu_64fe0ca525multi_tensor_apply_kernelINS1_18TensorListMetadataILi2EEENS1_27BinaryOpScalarTensorFunctorIsLi2ELi1ELi1EEEJSt7dividesIsEPssEEEvT_T0_DpT1_,(.L_x_518 - _ZN2at6native63_GLOBAL__N__862fb238_30_ForeachBinaryOpScalarTensor_cu_64fe0ca525multi_tensor_apply_kernelINS1_18TensorListMetadataILi2EEENS1_27BinaryOpScalarTensorFunctorIsLi2ELi1ELi1EEEJSt7dividesIsEPssEEEvT_T0_DpT1_)
        .other          _ZN2at6native63_GLOBAL__N__862fb238_30_ForeachBinaryOpScalarTensor_cu_64fe0ca525multi_tensor_apply_kernelINS1_18TensorListMetadataILi2EEENS1_27BinaryOpScalarTensorFunctorIsLi2ELi1ELi1EEEJSt7dividesIsEPssEEEvT_T0_DpT1_,@"STO_CUDA_ENTRY STV_DEFAULT"
_ZN2at6native63_GLOBAL__N__862fb238_30_ForeachBinaryOpScalarTensor_cu_64fe0ca525multi_tensor_apply_kernelINS1_18TensorListMetadataILi2EEENS1_27BinaryOpScalarTensorFunctorIsLi2ELi1ELi1EEEJSt7dividesIsEPssEEEvT_T0_DpT1_:
        /* <DEDUP_REMOVED lines=16> */
[----:B------:R-:W-:Y:S01]  /*0100*/  ULOP3.LUT UP0, URZ, UR4, 0x3, UR13, 0xf8, !UPT ;  /* 0x00000003043f7892 */ /* 0x000fe2000f80f80d */
[----:B------:R-:W-:-:S03]  /*0110*/  ULDC.64 UR10, c[0x0][0x208] ;  /* 0x00008200000a7ab9 */ /* 0x000fc60000000a00 */
        /* <DEDUP_REMOVED lines=10> */
[----:B------:R-:W-:-:S06]  /*01c0*/  ULDC.U16 UR12, c[0x0][0xe68] ;  /* 0x00039a00000c7ab9 */ /* 0x000fcc0000000400 */
.L_x_115:
[----:B--2---:R-:W2:Y:S02]  /*01d0*/  LDC.64 R2, c[0x0][0xe60] ;  /* 0x00039800ff027b82 */ /* 0x004ea40000000a00 */
[----:B--2---:R2:W3:Y:S01]  /*01e0*/  LDG.E.U16 R15, desc[UR10][R2.64] ;  /* 0x0000000a020f7981 */ /* 0x0044e2000c1e1500 */
[----:B0-----:R-:W-:Y:S02]  /*01f0*/  IADD3 R17, P1, R0, R10, RZ ;  /* 0x0000000a00117210 */ /* 0x001fe40007f3e0ff */
[----:B------:R-:W-:Y:S02]  /*0200*/  PRMT R21, RZ, 0x7610, R21 ;  /* 0x00007610ff157816 */ /* 0x000fe40000000015 */
[C---:B------:R-:W-:Y:S01]  /*0210*/  ISETP.GE.U32.AND P0, PT, R17.reuse, 0x10000, PT ;  /* 0x000100001100780c */ /* 0x040fe20003f06070 */
[----:B------:R-:W-:Y:S01]  /*0220*/  IMAD.X R4, RZ, RZ, R11, P1 ;  /* 0x000000ffff047224 */ /* 0x000fe200008e060b */
[----:B------:R-:W-:Y:S02]  /*0230*/  ISETP.LT.U32.AND P1, PT, R17, UR13, PT ;  /* 0x0000000d11007c0c */ /* 0x000fe4000bf21070 */
[----:B-1----:R-:W-:-:S02]  /*0240*/  IADD3 R6, P2, R8, R17, RZ ;  /* 0x0000001108067210 */ /* 0x002fc40007f5e0ff */
[----:B------:R-:W-:-:S03]  /*0250*/  ISETP.GE.U32.AND.EX P0, PT, R4, RZ, PT, P0 ;  /* 0x000000ff0400720c */ /* 0x000fc60003f06100 */
[----:B------:R-:W-:Y:S01]  /*0260*/  IMAD.X R5, RZ, RZ, R4, P2 ;  /* 0x000000ffff057224 */ /* 0x000fe200010e0604 */
[----:B------:R-:W-:Y:S02]  /*0270*/  ISETP.LT.AND.EX P0, PT, R4, UR5, !P0, P1 ;  /* 0x0000000504007c0c */ /* 0x000fe4000c701310 */
[C---:B------:R-:W-:Y:S02]  /*0280*/  ISETP.GE.U32.AND P1, PT, R6.reuse, 0x10000, PT ;  /* 0x000100000600780c */ /* 0x040fe40003f26070 */
[----:B------:R-:W-:Y:S02]  /*0290*/  ISETP.LT.U32.AND P2, PT, R6, UR13, PT ;  /* 0x0000000d06007c0c */ /* 0x000fe4000bf41070 */
[----:B------:R-:W-:-:S04]  /*02a0*/  ISETP.GE.U32.AND.EX P1, PT, R5, RZ, PT, P1 ;  /* 0x000000ff0500720c */ /* 0x000fc80003f26110 */
[----:B------:R-:W-:-:S03]  /*02b0*/  ISETP.LT.AND.EX P1, PT, R5, UR5, !P1, P2 ;  /* 0x0000000505007c0c */ /* 0x000fc6000cf21320 */
[----:B------:R-:W-:-:S04]  /*02c0*/  @P0 LEA R12, P3, R17, UR6, 0x1 ;  /* 0x00000006110c0c11 */ /* 0x000fc8000f8608ff */
[----:B------:R-:W-:-:S05]  /*02d0*/  @P0 LEA.HI.X R13, R17, UR7, R4, 0x1, P3 ;  /* 0x00000007110d0c11 */ /* 0x000fca00098f0c04 */
[----:B------:R0:W4:Y:S01]  /*02e0*/  @P0 LDG.E.U16 R21, desc[UR10][R12.64] ;  /* 0x0000000a0c150981 */ /* 0x000122000c1e1500 */
[C---:B------:R-:W-:Y:S01]  /*02f0*/  LEA R7, P3, R8.reuse, R17, 0x1 ;  /* 0x0000001108077211 */ /* 0x040fe200078608ff */
[----:B--2---:R-:W-:Y:S01]  /*0300*/  IMAD R2, R8, 0x3, RZ ;  /* 0x0000000308027824 */ /* 0x004fe200078e02ff */
[----:B------:R-:W-:Y:S02]  /*0310*/  @P1 LEA R22, P4, R6, UR6, 0x1 ;  /* 0x0000000606161c11 */ /* 0x000fe4000f8808ff */
[C---:B------:R-:W-:Y:S01]  /*0320*/  ISETP.GE.U32.AND P2, PT, R7.reuse, 0x10000, PT ;  /* 0x000100000700780c */ /* 0x040fe20003f46070 */
[----:B------:R-:W-:Y:S01]  /*0330*/  IMAD.X R14, RZ, RZ, R4, P3 ;  /* 0x000000ffff0e7224 */ /* 0x000fe200018e0604 */
[----:B------:R-:W-:Y:S02]  /*0340*/  ISETP.LT.U32.AND P3, PT, R7, UR13, PT ;  /* 0x0000000d07007c0c */ /* 0x000fe4000bf61070 */
[----:B------:R-:W-:Y:S02]  /*0350*/  PRMT R16, RZ, 0x7610, R16 ;  /* 0x00007610ff107816 */ /* 0x000fe40000000010 */
[----:B------:R-:W-:-:S02]  /*0360*/  ISETP.GE.U32.AND.EX P2, PT, R14, RZ, PT, P2 ;  /* 0x000000ff0e00720c */ /* 0x000fc40003f46120 */
[----:B------:R-:W-:Y:S02]  /*0370*/  @P1 LEA.HI.X R23, R6, UR7, R5, 0x1, P4 ;  /* 0x0000000706171c11 */ /* 0x000fe4000a0f0c05 */
[----:B------:R-:W-:Y:S02]  /*0380*/  ISETP.LT.AND.EX P2, PT, R14, UR5, !P2, P3 ;  /* 0x000000050e007c0c */ /* 0x000fe4000d741330 */
[----:B------:R-:W-:Y:S01]  /*0390*/  IADD3 R9, P4, R2, R17, RZ ;  /* 0x0000001102097210 */ /* 0x000fe20007f9e0ff */
[----:B------:R1:W2:Y:S01]  /*03a0*/  @P1 LDG.E.U16 R16, desc[UR10][R22.64] ;  /* 0x0000000a16101981 */ /* 0x0002a2000c1e1500 */
[----:B------:R-:W-:Y:S02]  /*03b0*/  PRMT R20, RZ, 0x7610, R20 ;  /* 0x00007610ff147816 */ /* 0x000fe40000000014 */
[C---:B------:R-:W-:Y:S01]  /*03c0*/  ISETP.GE.U32.AND P3, PT, R9.reuse, 0x10000, PT ;  /* 0x000100000900780c */ /* 0x040fe20003f66070 */
[----:B0-----:R-:W-:Y:S01]  /*03d0*/  IMAD.X R12, RZ, RZ, R4, P4 ;  /* 0x000000ffff0c7224 */ /* 0x001fe200020e0604 */
[----:B------:R-:W-:-:S04]  /*03e0*/  ISETP.LT.U32.AND P4, PT, R9, UR13, PT ;  /* 0x0000000d09007c0c */ /* 0x000fc8000bf81070 */
[C---:B------:R-:W-:Y:S02]  /*03f0*/  ISETP.GE.U32.AND.EX P3, PT, R12.reuse, RZ, PT, P3 ;  /* 0x000000ff0c00720c */ /* 0x040fe40003f66130 */
[C---:B------:R-:W-:Y:S02]  /*0400*/  @P2 LEA R2, P5, R7.reuse, UR6, 0x1 ;  /* 0x0000000607022c11 */ /* 0x040fe4000f8a08ff */
[----:B------:R-:W-:Y:S02]  /*0410*/  ISETP.LT.AND.EX P3, PT, R12, UR5, !P3, P4 ;  /* 0x000000050c007c0c */ /* 0x000fe4000df61340 */
[----:B------:R-:W-:-:S05]  /*0420*/  @P2 LEA.HI.X R3, R7, UR7, R14, 0x1, P5 ;  /* 0x0000000707032c11 */ /* 0x000fca000a8f0c0e */
[----:B------:R0:W5:Y:S01]  /*0430*/  @P2 LDG.E.U16 R20, desc[UR10][R2.64] ;  /* 0x0000000a02142981 */ /* 0x000162000c1e1500 */
[----:B-1----:R-:W-:-:S05]  /*0440*/  PRMT R22, RZ, 0x7610, R22 ;  /* 0x00007610ff167816 */ /* 0x002fca0000000016 */
[----:B------:R-:W-:-:S04]  /*0450*/  @P3 LEA R18, P4, R9, UR6, 0x1 ;  /* 0x0000000609123c11 */ /* 0x000fc8000f8808ff */
[----:B------:R-:W-:-:S05]  /*0460*/  @P3 LEA.HI.X R19, R9, UR7, R12, 0x1, P4 ;  /* 0x0000000709133c11 */ /* 0x000fca000a0f0c0c */
[----:B------:R1:W5:Y:S01]  /*0470*/  @P3 LDG.E.U16 R22, desc[UR10][R18.64] ;  /* 0x0000000a12163981 */ /* 0x000362000c1e1500 */
[----:B------:R-:W-:Y:S01]  /*0480*/  UPRMT UR4, UR12, 0x9910, URZ ;  /* 0x000099100c047896 */ /* 0x000fe2000800003f */
[----:B------:R-:W-:Y:S01]  /*0490*/  IMAD.WIDE.U32 R10, R8, 0x4, R10 ;  /* 0x00000004080a7825 */ /* 0x000fe200078e000a */
[----:B---3--:R-:W-:-:S05]  /*04a0*/  PRMT R13, R15, 0x9910, RZ ;  /* 0x000099100f0d7816 */ /* 0x008fca00000000ff */
[----:B------:R-:W-:-:S05]  /*04b0*/  IMAD R13, R13, UR4, RZ ;  /* 0x000000040d0d7c24 */ /* 0x000fca000f8e02ff */
[----:B------:R-:W-:-:S04]  /*04c0*/  PRMT R13, R13, 0x9910, RZ ;  /* 0x000099100d0d7816 */ /* 0x000fc800000000ff */
[----:B------:R-:W-:-:S04]  /*04d0*/  IABS R15, R13 ;  /* 0x0000000d000f7213 */ /* 0x000fc80000000000 */
[----:B------:R-:W3:Y:S08]  /*04e0*/  I2F.RP R23, R15 ;  /* 0x0000000f00177306 */ /* 0x000ef00000209400 */
[----:B---3--:R-:W0:Y:S01]  /*04f0*/  MUFU.RCP R23, R23 ;  /* 0x0000001700177308 */ /* 0x008e220000001000 */
[----:B----4-:R-:W-:Y:S02]  /*0500*/  PRMT R28, R21, 0x9910, RZ ;  /* 0x00009910151c7816 */ /* 0x010fe400000000ff */
[----:B------:R-:W-:-:S05]  /*0510*/  IABS R21, R13 ;  /* 0x0000000d00157213 */ /* 0x000fca0000000000 */
[----:B------:R-:W-:Y:S02]  /*0520*/  IMAD.MOV R21, RZ, RZ, -R21 ;  /* 0x000000ffff157224 */ /* 0x000fe400078e0a15 */
[----:B0-----:R-:W-:-:S04]  /*0530*/  VIADD R2, R23, 0xffffffe ;  /* 0x0ffffffe17027836 */ /* 0x001fc80000000000 */
[----:B------:R0:W1:Y:S01]  /*0540*/  F2I.FTZ.U32.TRUNC.NTZ R3, R2 ;  /* 0x0000000200037305 */ /* 0x000062000021f000 */
[----:B--2---:R-:W-:Y:S01]  /*0550*/  PRMT R24, R16, 0x9910, RZ ;  /* 0x0000991010187816 */ /* 0x004fe200000000ff */
[----:B0-----:R-:W-:Y:S02]  /*0560*/  IMAD.MOV.U32 R2, RZ, RZ, RZ ;  /* 0x000000ffff027224 */ /* 0x001fe400078e00ff */
[----:B-1----:R-:W-:-:S04]  /*0570*/  IMAD.MOV R18, RZ, RZ, -R3 ;  /* 0x000000ffff127224 */ /* 0x002fc800078e0a03 */
[----:B------:R-:W-:Y:S01]  /*0580*/  IMAD R19, R18, R15, RZ ;  /* 0x0000000f12137224 */ /* 0x000fe200078e02ff */
[----:B------:R-:W-:Y:S02]  /*0590*/  IABS R18, R28 ;  /* 0x0000001c00127213 */ /* 0x000fe40000000000 */
[----:B------:R-:W-:Y:S01]  /*05a0*/  LOP3.LUT R28, R28, R13, RZ, 0x3c, !PT ;  /* 0x0000000d1c1c7212 */ /* 0x000fe200078e3cff */
[----:B------:R-:W-:Y:S01]  /*05b0*/  IMAD.HI.U32 R26, R3, R19, R2 ;  /* 0x00000013031a7227 */ /* 0x000fe200078e0002 */
[----:B------:R-:W-:Y:S02]  /*05c0*/  IABS R3, R24 ;  /* 0x0000001800037213 */ /* 0x000fe40000000000 */
[----:B-----5:R-:W-:Y:S01]  /*05d0*/  PRMT R20, R20, 0x9910, RZ ;  /* 0x0000991014147816 */ /* 0x020fe200000000ff */
[----:B------:R-:W-:Y:S01]  /*05e0*/  IMAD.MOV.U32 R2, RZ, RZ, R18 ;  /* 0x000000ffff027224 */ /* 0x000fe200078e0012 */
[----:B------:R-:W-:Y:S01]  /*05f0*/  LOP3.LUT R24, R24, R13, RZ, 0x3c, !PT ;  /* 0x0000000d18187212 */ /* 0x000fe200078e3cff */
[----:B------:R-:W-:Y:S01]  /*0600*/  IMAD.HI.U32 R18, R26, R3, RZ ;  /* 0x000000031a127227 */ /* 0x000fe200078e00ff */
[----:B------:R-:W-:-:S02]  /*0610*/  IABS R23, R20 ;  /* 0x0000001400177213 */ /* 0x000fc40000000000 */
[----:B------:R-:W-:Y:S01]  /*0620*/  LOP3.LUT R20, R20, R13, RZ, 0x3c, !PT ;  /* 0x0000000d14147212 */ /* 0x000fe200078e3cff */
[----:B------:R-:W-:Y:S01]  /*0630*/  IMAD.HI.U32 R19, R26, R2, RZ ;  /* 0x000000021a137227 */ /* 0x000fe200078e00ff */
[----:B------:R-:W-:-:S03]  /*0640*/  PRMT R22, R22, 0x9910, RZ ;  /* 0x0000991016167816 */ /* 0x000fc600000000ff */
[-C--:B------:R-:W-:Y:S02]  /*0650*/  IMAD R2, R19, R21.reuse, R2 ;  /* 0x0000001513027224 */ /* 0x080fe400078e0202 */
[----:B------:R-:W-:Y:S02]  /*0660*/  IMAD R3, R18, R21, R3 ;  /* 0x0000001512037224 */ /* 0x000fe400078e0203 */
[----:B------:R-:W-:Y:S01]  /*0670*/  IMAD.HI.U32 R16, R26, R23, RZ ;  /* 0x000000171a107227 */ /* 0x000fe200078e00ff */
[C---:B------:R-:W-:Y:S02]  /*0680*/  ISETP.GT.U32.AND P6, PT, R15.reuse, R2, PT ;  /* 0x000000020f00720c */ /* 0x040fe40003fc4070 */
[----:B------:R-:W-:-:S11]  /*0690*/  ISETP.GT.U32.AND P5, PT, R15, R3, PT ;  /* 0x000000030f00720c */ /* 0x000fd60003fa4070 */
[--C-:B------:R-:W-:Y:S02]  /*06a0*/  @!P6 IMAD.IADD R2, R2, 0x1, -R15.reuse ;  /* 0x000000010202e824 */ /* 0x100fe400078e0a0f */
[----:B------:R-:W-:Y:S01]  /*06b0*/  @!P6 VIADD R19, R19, 0x1 ;  /* 0x000000011313e836 */ /* 0x000fe20000000000 */
[----:B------:R-:W-:Y:S01]  /*06c0*/  ISETP.GE.AND P6, PT, R28, RZ, PT ;  /* 0x000000ff1c00720c */ /* 0x000fe20003fc6270 */
[----:B------:R-:W-:Y:S01]  /*06d0*/  @!P5 IMAD.IADD R3, R3, 0x1, -R15 ;  /* 0x000000010303d824 */ /* 0x000fe200078e0a0f */
[----:B------:R-:W-:Y:S01]  /*06e0*/  ISETP.GE.U32.AND P4, PT, R2, R15, PT ;  /* 0x0000000f0200720c */ /* 0x000fe20003f86070 */
[----:B------:R-:W-:Y:S01]  /*06f0*/  IMAD R28, R16, R21, R23 ;  /* 0x00000015101c7224 */ /* 0x000fe200078e0217 */
[----:B------:R-:W-:Y:S01]  /*0700*/  IABS R23, R22 ;  /* 0x0000001600177213 */ /* 0x000fe20000000000 */
[----:B------:R-:W-:Y:S01]  /*0710*/  @!P5 VIADD R18, R18, 0x1 ;  /* 0x000000011212d836 */ /* 0x000fe20000000000 */
[----:B------:R-:W-:-:S09]  /*0720*/  LOP3.LUT R22, R22, R13, RZ, 0x3c, !PT ;  /* 0x0000000d16167212 */ /* 0x000fd200078e3cff */
[----:B------:R-:W-:Y:S01]  /*0730*/  @P4 VIADD R19, R19, 0x1 ;  /* 0x0000000113134836 */ /* 0x000fe20000000000 */
[----:B------:R-:W-:-:S03]  /*0740*/  @P0 LEA R2, P4, R17, UR8, 0x1 ;  /* 0x0000000811020c11 */ /* 0x000fc6000f8808ff */
[----:B------:R-:W-:Y:S01]  /*0750*/  @!P6 IMAD.MOV R19, RZ, RZ, -R19 ;  /* 0x000000ffff13e224 */ /* 0x000fe200078e0a13 */
[----:B------:R-:W-:Y:S02]  /*0760*/  ISETP.GE.U32.AND P6, PT, R3, R15, PT ;  /* 0x0000000f0300720c */ /* 0x000fe40003fc6070 */
[----:B------:R-:W-:Y:S01]  /*0770*/  @P0 LEA.HI.X R3, R17, UR9, R4, 0x1, P4 ;  /* 0x0000000911030c11 */ /* 0x000fe2000a0f0c04 */
[----:B------:R-:W-:Y:S01]  /*0780*/  IMAD.MOV.U32 R17, RZ, RZ, R23 ;  /* 0x000000ffff117224 */ /* 0x000fe200078e0017 */
[----:B------:R-:W-:Y:S02]  /*0790*/  ISETP.GT.U32.AND P4, PT, R15, R28, PT ;  /* 0x0000001c0f00720c */ /* 0x000fe40003f84070 */
[----:B------:R-:W-:Y:S01]  /*07a0*/  @P1 LEA R4, P5, R6, UR8, 0x1 ;  /* 0x0000000806041c11 */ /* 0x000fe2000f8a08ff */
[----:B------:R-:W-:-:S03]  /*07b0*/  IMAD.HI.U32 R26, R26, R17, RZ ;  /* 0x000000111a1a7227 */ /* 0x000fc600078e00ff */
[----:B------:R-:W-:Y:S01]  /*07c0*/  @P1 LEA.HI.X R5, R6, UR9, R5, 0x1, P5 ;  /* 0x0000000906051c11 */ /* 0x000fe2000a8f0c05 */
[----:B------:R-:W-:Y:S02]  /*07d0*/  IMAD R21, R26, R21, R17 ;  /* 0x000000151a157224 */ /* 0x000fe400078e0211 */
[----:B------:R-:W-:-:S03]  /*07e0*/  @P6 VIADD R18, R18, 0x1 ;  /* 0x0000000112126836 */ /* 0x000fc60000000000 */
[----:B------:R-:W-:Y:S01]  /*07f0*/  ISETP.GT.U32.AND P5, PT, R15, R21, PT ;  /* 0x000000150f00720c */ /* 0x000fe20003fa4070 */
[----:B------:R-:W-:Y:S02]  /*0800*/  @!P4 IMAD.IADD R28, R28, 0x1, -R15 ;  /* 0x000000011c1cc824 */ /* 0x000fe400078e0a0f */
[----:B------:R-:W-:Y:S01]  /*0810*/  @!P4 VIADD R16, R16, 0x1 ;  /* 0x000000011010c836 */ /* 0x000fe20000000000 */
[----:B------:R-:W-:Y:S02]  /*0820*/  ISETP.GE.AND P4, PT, R24, RZ, PT ;  /* 0x000000ff1800720c */ /* 0x000fe40003f86270 */
[----:B------:R-:W-:-:S07]  /*0830*/  ISETP.GE.U32.AND P6, PT, R28, R15, PT ;  /* 0x0000000f1c00720c */ /* 0x000fce0003fc6070 */
[----:B------:R-:W-:Y:S02]  /*0840*/  @!P5 IMAD.IADD R21, R21, 0x1, -R15 ;  /* 0x000000011515d824 */ /* 0x000fe400078e0a0f */
[----:B------:R-:W-:Y:S01]  /*0850*/  @!P5 VIADD R26, R26, 0x1 ;  /* 0x000000011a1ad836 */ /* 0x000fe20000000000 */
[----:B------:R-:W-:Y:S01]  /*0860*/  ISETP.GE.AND P5, PT, R22, RZ, PT ;  /* 0x000000ff1600720c */ /* 0x000fe20003fa6270 */
[----:B------:R-:W-:Y:S01]  /*0870*/  @!P4 IMAD.MOV R18, RZ, RZ, -R18 ;  /* 0x000000ffff12c224 */ /* 0x000fe200078e0a12 */
[----:B------:R-:W-:Y:S01]  /*0880*/  ISETP.GE.AND P4, PT, R20, RZ, PT ;  /* 0x000000ff1400720c */ /* 0x000fe20003f86270 */
[----:B------:R-:W-:Y:S01]  /*0890*/  @P6 VIADD R16, R16, 0x1 ;  /* 0x0000000110106836 */ /* 0x000fe20000000000 */
[----:B------:R-:W-:-:S04]  /*08a0*/  @P2 LEA R6, P6, R7, UR8, 0x1 ;  /* 0x0000000807062c11 */ /* 0x000fc8000f8c08ff */
[----:B------:R-:W-:Y:S02]  /*08b0*/  @P2 LEA.HI.X R7, R7, UR9, R14, 0x1, P6 ;  /* 0x0000000907072c11 */ /* 0x000fe4000b0f0c0e */
[----:B------:R-:W-:-:S05]  /*08c0*/  ISETP.GE.U32.AND P6, PT, R21, R15, PT ;  /* 0x0000000f1500720c */ /* 0x000fca0003fc6070 */
[----:B------:R-:W-:Y:S01]  /*08d0*/  @!P4 IMAD.MOV R16, RZ, RZ, -R16 ;  /* 0x000000ffff10c224 */ /* 0x000fe200078e0a10 */
[----:B------:R-:W-:Y:S02]  /*08e0*/  ISETP.NE.AND P4, PT, R13, RZ, PT ;  /* 0x000000ff0d00720c */ /* 0x000fe40003f85270 */
[----:B------:R-:W-:-:S04]  /*08f0*/  LOP3.LUT R13, RZ, R13, RZ, 0x33, !PT ;  /* 0x0000000dff0d7212 */ /* 0x000fc800078e33ff */
[----:B------:R-:W-:Y:S01]  /*0900*/  SEL R19, R13, R19, !P4 ;  /* 0x000000130d137207 */ /* 0x000fe20006000000 */
[----:B------:R-:W-:Y:S01]  /*0910*/  @P6 VIADD R26, R26, 0x1 ;  /* 0x000000011a1a6836 */ /* 0x000fe20000000000 */
[----:B------:R-:W-:Y:S02]  /*0920*/  @P3 LEA R14, P6, R9, UR8, 0x1 ;  /* 0x00000008090e3c11 */ /* 0x000fe4000f8c08ff */
[----:B------:R-:W-:Y:S01]  /*0930*/  SEL R17, R13, R16, !P4 ;  /* 0x000000100d117207 */ /* 0x000fe20006000000 */
[----:B------:R-:W-:Y:S01]  /*0940*/  @!P5 IMAD.MOV R26, RZ, RZ, -R26 ;  /* 0x000000ffff1ad224 */ /* 0x000fe200078e0a1a */
[----:B------:R-:W-:Y:S01]  /*0950*/  @P3 LEA.HI.X R15, R9, UR9, R12, 0x1, P6 ;  /* 0x00000009090f3c11 */ /* 0x000fe2000b0f0c0c */
[----:B------:R2:W-:Y:S01]  /*0960*/  @P0 STG.E.U16 desc[UR10][R2.64], R19 ;  /* 0x0000001302000986 */ /* 0x0005e2000c10150a */
[C---:B------:R-:W-:Y:S02]  /*0970*/  SEL R9, R13.reuse, R18, !P4 ;  /* 0x000000120d097207 */ /* 0x040fe40006000000 */
[----:B------:R-:W-:-:S02]  /*0980*/  SEL R13, R13, R26, !P4 ;  /* 0x0000001a0d0d7207 */ /* 0x000fc40006000000 */
[C---:B------:R-:W-:Y:S01]  /*0990*/  ISETP.GE.U32.AND P0, PT, R10.reuse, 0x10000, PT ;  /* 0x000100000a00780c */ /* 0x040fe20003f06070 */
[----:B------:R2:W-:Y:S01]  /*09a0*/  @P1 STG.E.U16 desc[UR10][R4.64], R9 ;  /* 0x0000000904001986 */ /* 0x0005e2000c10150a */
[----:B------:R-:W-:Y:S02]  /*09b0*/  ISETP.LT.U32.AND P1, PT, R10, UR13, PT ;  /* 0x0000000d0a007c0c */ /* 0x000fe4000bf21070 */
[C---:B------:R-:W-:Y:S01]  /*09c0*/  ISETP.GE.U32.AND.EX P0, PT, R11.reuse, RZ, PT, P0 ;  /* 0x000000ff0b00720c */ /* 0x040fe20003f06100 */
[----:B------:R2:W-:Y:S01]  /*09d0*/  @P2 STG.E.U16 desc[UR10][R6.64], R17 ;  /* 0x0000001106002986 */ /* 0x0005e2000c10150a */
[----:B------:R-:W-:-:S03]  /*09e0*/  ISETP.LT.AND.EX P1, PT, R11, UR5, PT, P1 ;  /* 0x000000050b007c0c */ /* 0x000fc6000bf21310 */
[----:B------:R2:W-:Y:S10]  /*09f0*/  @P3 STG.E.U16 desc[UR10][R14.64], R13 ;  /* 0x0000000d0e003986 */ /* 0x0005f4000c10150a */
[----:B------:R-:W-:Y:S05]  /*0a00*/  @!P0 BRA P1, `(.L_x_115) ;  /* 0xfffffff400f08947 */ /* 0x000fea000083ffff */
[----:B------:R-:W-:Y:S05]  /*0a10*/  EXIT ;  /* 0x000000000000794d */ /* 0x000fea0003800000 */
.L_x_114:
[----:B------:R-:W0:Y:S02]  /*0a20*/  S2R R7, SR_TID.X ;  /* 0x0000000000077919 */ /* 0x000e240000002100 */
[----:B0-----:R-:W-:-:S03]  /*0a30*/  IMAD.WIDE.U32 R2, R7, 0x4, RZ ;  /* 0x0000000407027825 */ /* 0x001fc600078e00ff */
[----:B------:R-:W-:-:S04]  /*0a40*/  ISETP.GE.U32.AND P0, PT, R2, UR13, PT ;  /* 0x0000000d02007c0c */ /* 0x000fc8000bf06070 */
[----:B------:R-:W-:-:S04]  /*0a50*/  ISETP.GE.AND.EX P0, PT, R3, UR5, PT, P0 ;  /* 0x0000000503007c0c */ /* 0x000fc8000bf06300 */
[----:B------:R-:W-:-:S13]  /*0a60*/  ISETP.GT.U32.OR P0, PT, R7, 0x3fff, P0 ;  /* 0x00003fff0700780c */ /* 0x000fda0000704470 */
[----:B------:R-:W-:Y:S05]  /*0a70*/  @P0 EXIT ;  /* 0x000000000000094d */ /* 0x000fea0003800000 */
[----:B------:R-:W0:Y:S01]  /*0a80*/  LDC.64 R2, c[0x0][0xe60] ;  /* 0x00039800ff027b82 */ /* 0x000e220000000a00 */
[----:B------:R-:W-:Y:S01]  /*0a90*/  IMAD.MOV.U32 R6, RZ, RZ, RZ ;  /* 0x000000ffff067224 */ /* 0x000fe200078e00ff */
[----:B------:R-:W-:Y:S01]  /*0aa0*/  ULDC.U16 UR4, c[0x0][0xe68] ;  /* 0x00039a0000047ab9 */ /* 0x000fe20000000400 */
[----:B------:R-:W-:Y:S01]  /*0ab0*/  ULDC UR12, c[0x0][0x0] ;  /* 0x00000000000c7ab9 */ /* 0x000fe20000000800 */
[----:B------:R-:W-:-:S12]  /*0ac0*/  UPRMT UR4, UR4, 0x9910, URZ ;  /* 0x0000991004047896 */ /* 0x000fd8000800003f */
.L_x_116:
[----:B0-----:R-:W2:Y:S01]  /*0ad0*/  LDG.E.U16 R9, desc[UR10][R2.64] ;  /* 0x0000000a02097981 */ /* 0x001ea2000c1e1500 */
[C---:B------:R-:W-:Y:S01]  /*0ae0*/  IMAD.SHL.U32 R8, R7.reuse, 0x8, RZ ;  /* 0x0000000807087824 */ /* 0x040fe200078e00ff */
[----:B------:R-:W-:-:S04]  /*0af0*/  SHF.L.U64.HI R0, R7, 0x3, R6 ;  /* 0x0000000307007819 */ /* 0x000fc80000010206 */
[----:B------:R-:W-:-:S04]  /*0b00*/  IADD3 R4, P0, R8, UR6, RZ ;  /* 0x0000000608047c10 */ /* 0x000fc8000ff1e0ff */
[----:B------:R-:W-:-:S06]  /*0b10*/  IADD3.X R5, R0, UR7, RZ, P0, !PT ;  /* 0x0000000700057c10 */ /* 0x000fcc00087fe4ff */
[----:B------:R-:W3:Y:S01]  /*0b20*/  LDG.E.64 R4, desc[UR10][R4.64] ;  /* 0x0000000a04047981 */ /* 0x000ee2000c1e1b00 */
[----:B--2---:R-:W-:-:S05]  /*0b30*/  PRMT R9, R9, 0x9910, RZ ;  /* 0x0000991009097816 */ /* 0x004fca00000000ff */
[----:B------:R-:W-:-:S05]  /*0b40*/  IMAD R9, R9, UR4, RZ ;  /* 0x0000000409097c24 */ /* 0x000fca000f8e02ff */
[----:B------:R-:W-:-:S04]  /*0b50*/  PRMT R9, R9, 0x9910, RZ ;  /* 0x0000991009097816 */ /* 0x000fc800000000ff */
[-C--:B------:R-:W-:Y:S02]  /*0b60*/  IABS R10, R9.reuse ;  /* 0x00000009000a7213 */ /* 0x080fe40000000000 */
[C---:B---3--:R-:W-:Y:S02]  /*0b70*/  PRMT R14, R4.reuse, 0x9910, RZ ;  /* 0x00009910040e7816 */ /* 0x048fe400000000ff */
[----:B------:R-:W0:Y:S01]  /*0b80*/  I2F.RP R11, R10 ;  /* 0x0000000a000b7306 */ /* 0x000e220000209400 */
[----:B------:R-:W-:Y:S02]  /*0b90*/  PRMT R18, R4, 0xbb32, RZ ;  /* 0x0000bb3204127816 */ /* 0x000fe400000000ff */
[----:B------:R-:W-:Y:S02]  /*0ba0*/  IABS R4, R9 ;  /* 0x0000000900047213 */ /* 0x000fe40000000000 */
[----:B------:R-:W-:Y:S02]  /*0bb0*/  IABS R24, R18 ;  /* 0x0000001200187213 */ /* 0x000fe40000000000 */
[C---:B------:R-:W-:Y:S01]  /*0bc0*/  PRMT R16, R5.reuse, 0x9910, RZ ;  /* 0x0000991005107816 */ /* 0x040fe200000000ff */
[----:B------:R-:W-:Y:S01]  /*0bd0*/  IMAD.MOV R22, RZ, RZ, -R4 ;  /* 0x000000ffff167224 */ /* 0x000fe200078e0a04 */
[----:B------:R-:W-:-:S02]  /*0be0*/  PRMT R20, R5, 0xbb32, RZ ;  /* 0x0000bb3205147816 */ /* 0x000fc400000000ff */
[----:B------:R-:W-:Y:S02]  /*0bf0*/  IABS R19, R16 ;  /* 0x0000001000137213 */ /* 0x000fe40000000000 */
[----:B------:R-:W-:Y:S01]  /*0c00*/  IABS R26, R20 ;  /* 0x00000014001a7213 */ /* 0x000fe20000000000 */
[----:B0-----:R-:W0:Y:S01]  /*0c10*/  MUFU.RCP R11, R11 ;  /* 0x0000000b000b7308 */ /* 0x001e220000001000 */
[-C--:B------:R-:W-:Y:S02]  /*0c20*/  LOP3.LUT R18, R18, R9.reuse, RZ, 0x3c, !PT ;  /* 0x0000000912127212 */ /* 0x080fe400078e3cff */
[-C--:B------:R-:W-:Y:S02]  /*0c30*/  LOP3.LUT R16, R16, R9.reuse, RZ, 0x3c, !PT ;  /* 0x0000000910107212 */ /* 0x080fe400078e3cff */
[----:B------:R-:W-:Y:S01]  /*0c40*/  LOP3.LUT R20, R20, R9, RZ, 0x3c, !PT ;  /* 0x0000000914147212 */ /* 0x000fe200078e3cff */
[----:B0-----:R-:W-:-:S04]  /*0c50*/  VIADD R12, R11, 0xffffffe ;  /* 0x0ffffffe0b0c7836 */ /* 0x001fc80000000000 */
[----:B------:R0:W1:Y:S02]  /*0c60*/  F2I.FTZ.U32.TRUNC.NTZ R13, R12 ;  /* 0x0000000c000d7305 */ /* 0x000064000021f000 */
[----:B0-----:R-:W-:Y:S02]  /*0c70*/  IMAD.MOV.U32 R12, RZ, RZ, RZ ;  /* 0x000000ffff0c7224 */ /* 0x001fe400078e00ff */
[----:B-1----:R-:W-:-:S04]  /*0c80*/  IMAD.MOV R15, RZ, RZ, -R13 ;  /* 0x000000ffff0f7224 */ /* 0x002fc800078e0a0d */
[----:B------:R-:W-:-:S04]  /*0c90*/  IMAD R15, R15, R10, RZ ;  /* 0x0000000a0f0f7224 */ /* 0x000fc800078e02ff */
[----:B------:R-:W-:Y:S01]  /*0ca0*/  IMAD.HI.U32 R13, R13, R15, R12 ;  /* 0x0000000f0d0d7227 */ /* 0x000fe200078e000c */
[----:B------:R-:W-:Y:S02]  /*0cb0*/  IABS R15, R14 ;  /* 0x0000000e000f7213 */ /* 0x000fe40000000000 */
[----:B------:R-:W-:-:S03]  /*0cc0*/  LOP3.LUT R14, R14, R9, RZ, 0x3c, !PT ;  /* 0x000000090e0e7212 */ /* 0x000fc600078e3cff */
[----:B------:R-:W-:Y:S01]  /*0cd0*/  IMAD.HI.U32 R12, R13, R15, RZ ;  /* 0x0000000f0d0c7227 */ /* 0x000fe200078e00ff */
[----:B------:R-:W-:-:S03]  /*0ce0*/  ISETP.GE.AND P3, PT, R14, RZ, PT ;  /* 0x000000ff0e00720c */ /* 0x000fc60003f66270 */
[----:B------:R-:W-:Y:S02]  /*0cf0*/  IMAD R15, R12, R22, R15 ;  /* 0x000000160c0f7224 */ /* 0x000fe400078e020f */
[----:B------:R-:W-:-:S03]  /*0d00*/  IMAD.HI.U32 R11, R13, R24, RZ ;  /* 0x000000180d0b7227 */ /* 0x000fc600078e00ff */
[----:B------:R-:W-:Y:S01]  /*0d10*/  ISETP.GT.U32.AND P4, PT, R10, R15, PT ;  /* 0x0000000f0a00720c */ /* 0x000fe20003f84070 */
[----:B------:R-:W-:Y:S02]  /*0d20*/  IMAD R17, R11, R22, R24 ;  /* 0x000000160b117224 */ /* 0x000fe400078e0218 */
[----:B------:R-:W-:-:S03]  /*0d30*/  IMAD.HI.U32 R4, R13, R19, RZ ;  /* 0x000000130d047227 */ /* 0x000fc600078e00ff */
[----:B------:R-:W-:Y:S01]  /*0d40*/  ISETP.GT.U32.AND P6, PT, R10, R17, PT ;  /* 0x000000110a00720c */ /* 0x000fe20003fc4070 */
[----:B------:R-:W-:-:S04]  /*0d50*/  IMAD.HI.U32 R5, R13, R26, RZ ;  /* 0x0000001a0d057227 */ /* 0x000fc800078e00ff */
[-C--:B------:R-:W-:Y:S02]  /*0d60*/  IMAD R13, R4, R22.reuse, R19 ;  /* 0x00000016040d7224 */ /* 0x080fe400078e0213 */
[----:B------:R-:W-:Y:S02]  /*0d70*/  IMAD R19, R5, R22, R26 ;  /* 0x0000001605137224 */ /* 0x000fe400078e021a */
[--C-:B------:R-:W-:Y:S01]  /*0d80*/  @!P4 IMAD.IADD R15, R15, 0x1, -R10.reuse ;  /* 0x000000010f0fc824 */ /* 0x100fe200078e0a0a */
[----:B------:R-:W-:Y:S01]  /*0d90*/  ISETP.GT.U32.AND P0, PT, R10, R13, PT ;  /* 0x0000000d0a00720c */ /* 0x000fe20003f04070 */
[----:B------:R-:W-:Y:S01]  /*0da0*/  @!P4 VIADD R12, R12, 0x1 ;  /* 0x000000010c0cc836 */ /* 0x000fe20000000000 */
[----:B------:R-:W-:Y:S01]  /*0db0*/  ISETP.GT.U32.AND P1, PT, R10, R19, PT ;  /* 0x000000130a00720c */ /* 0x000fe20003f24070 */
[----:B------:R-:W-:Y:S01]  /*0dc0*/  @!P6 IMAD.IADD R17, R17, 0x1, -R10 ;  /* 0x000000011111e824 */ /* 0x000fe200078e0a0a */
[----:B------:R-:W-:Y:S01]  /*0dd0*/  ISETP.GE.U32.AND P5, PT, R15, R10, PT ;  /* 0x0000000a0f00720c */ /* 0x000fe20003fa6070 */
[----:B------:R-:W-:Y:S01]  /*0de0*/  @!P6 VIADD R11, R11, 0x1 ;  /* 0x000000010b0be836 */ /* 0x000fe20000000000 */
[----:B------:R-:W-:-:S02]  /*0df0*/  ISETP.GE.AND P6, PT, R18, RZ, PT ;  /* 0x000000ff1200720c */ /* 0x000fc40003fc6270 */
[----:B------:R-:W-:-:S05]  /*0e00*/  ISETP.GE.U32.AND P2, PT, R17, R10, PT ;  /* 0x0000000a1100720c */ /* 0x000fca0003f46070 */
[--C-:B------:R-:W-:Y:S02]  /*0e10*/  @!P0 IMAD.IADD R13, R13, 0x1, -R10.reuse ;  /* 0x000000010d0d8824 */ /* 0x100fe400078e0a0a */
[----:B------:R-:W-:Y:S02]  /*0e20*/  @!P1 IMAD.IADD R19, R19, 0x1, -R10 ;  /* 0x0000000113139824 */ /* 0x000fe400078e0a0a */
[----:B------:R-:W-:Y:S01]  /*0e30*/  @P5 VIADD R12, R12, 0x1 ;  /* 0x000000010c0c5836 */ /* 0x000fe20000000000 */
[-C--:B------:R-:W-:Y:S01]  /*0e40*/  ISETP.GE.U32.AND P4, PT, R13, R10.reuse, PT ;  /* 0x0000000a0d00720c */ /* 0x080fe20003f86070 */
[----:B------:R-:W-:Y:S01]  /*0e50*/  @!P0 VIADD R4, R4, 0x1 ;  /* 0x0000000104048836 */ /* 0x000fe20000000000 */
[----:B------:R-:W-:Y:S01]  /*0e60*/  ISETP.GE.U32.AND P5, PT, R19, R10, PT ;  /* 0x0000000a1300720c */ /* 0x000fe20003fa6070 */
[----:B------:R-:W-:Y:S01]  /*0e70*/  @P2 VIADD R11, R11, 0x1 ;  /* 0x000000010b0b2836 */ /* 0x000fe20000000000 */
[----:B------:R-:W-:Y:S01]  /*0e80*/  ISETP.GE.AND P2, PT, R16, RZ, PT ;  /* 0x000000ff1000720c */ /* 0x000fe20003f46270 */
[----:B------:R-:W-:Y:S01]  /*0e90*/  @!P1 VIADD R5, R5, 0x1 ;  /* 0x0000000105059836 */ /* 0x000fe20000000000 */
[----:B------:R-:W-:Y:S01]  /*0ea0*/  ISETP.GE.AND P0, PT, R20, RZ, PT ;  /* 0x000000ff1400720c */ /* 0x000fe20003f06270 */
[----:B------:R-:W-:Y:S01]  /*0eb0*/  @!P3 IMAD.MOV R12, RZ, RZ, -R12 ;  /* 0x000000ffff0cb224 */ /* 0x000fe200078e0a0c */
[----:B------:R-:W-:Y:S01]  /*0ec0*/  ISETP.NE.AND P1, PT, R9, RZ, PT ;  /* 0x000000ff0900720c */ /* 0x000fe20003f25270 */
[----:B------:R-:W-:Y:S01]  /*0ed0*/  @!P6 IMAD.MOV R11, RZ, RZ, -R11 ;  /* 0x000000ffff0be224 */ /* 0x000fe200078e0a0b */
[----:B------:R-:W-:-:S03]  /*0ee0*/  LOP3.LUT R9, RZ, R9, RZ, 0x33, !PT ;  /* 0x00000009ff097212 */ /* 0x000fc600078e33ff */
[----:B------:R-:W-:Y:S01]  /*0ef0*/  @P4 VIADD R4, R4, 0x1 ;  /* 0x0000000104044836 */ /* 0x000fe20000000000 */
[----:B------:R-:W-:Y:S01]  /*0f00*/  IADD3 R8, P4, R8, UR8, RZ ;  /* 0x0000000808087c10 */ /* 0x000fe2000ff9e0ff */
[----:B------:R-:W-:Y:S01]  /*0f10*/  @P5 VIADD R5, R5, 0x1 ;  /* 0x0000000105055836 */ /* 0x000fe20000000000 */
[C---:B------:R-:W-:Y:S01]  /*0f20*/  SEL R12, R9.reuse, R12, !P1 ;  /* 0x0000000c090c7207 */ /* 0x040fe20004800000 */
[----:B------:R-:W-:Y:S01]  /*0f30*/  @!P2 IMAD.MOV R4, RZ, RZ, -R4 ;  /* 0x000000ffff04a224 */ /* 0x000fe200078e0a04 */
[----:B------:R-:W-:Y:S01]  /*0f40*/  SEL R11, R9, R11, !P1 ;  /* 0x0000000b090b7207 */ /* 0x000fe20004800000 */
[----:B------:R-:W-:Y:S01]  /*0f50*/  @!P0 IMAD.MOV R5, RZ, RZ, -R5 ;  /* 0x000000ffff058224 */ /* 0x000fe200078e0a05 */
[----:B------:R-:W-:Y:S02]  /*0f60*/  IADD3 R7, P0, R7, UR12, RZ ;  /* 0x0000000c07077c10 */ /* 0x000fe4000ff1e0ff */
[C---:B------:R-:W-:Y:S02]  /*0f70*/  SEL R10, R9.reuse, R4, !P1 ;  /* 0x00000004090a7207 */ /* 0x040fe40004800000 */
[----:B------:R-:W-:Y:S01]  /*0f80*/  SEL R5, R9, R5, !P1 ;  /* 0x0000000509057207 */ /* 0x000fe20004800000 */
[----:B------:R-:W-:Y:S01]  /*0f90*/  IMAD.X R6, RZ, RZ, R6, P0 ;  /* 0x000000ffff067224 */ /* 0x000fe200000e0606 */
[----:B------:R-:W-:Y:S01]  /*0fa0*/  IADD3.X R9, R0, UR9, RZ, P4, !PT ;  /* 0x0000000900097c10 */ /* 0x000fe2000a7fe4ff */
[----:B------:R-:W-:Y:S01]  /*0fb0*/  IMAD.SHL.U32 R0, R7, 0x4, RZ ;  /* 0x0000000407007824 */ /* 0x000fe200078e00ff */
[----:B------:R-:W-:-:S02]  /*0fc0*/  PRMT R4, R12, 0x5410, R11 ;  /* 0x000054100c047816 */ /* 0x000fc4000000000b */
[----:B------:R-:W-:Y:S02]  /*0fd0*/  PRMT R5, R10, 0x5410, R5 ;  /* 0x000054100a057816 */ /* 0x000fe40000000005 */
[----:B------:R-:W-:Y:S02]  /*0fe0*/  ISETP.GE.U32.AND P0, PT, R0, UR13, PT ;  /* 0x0000000d00007c0c */ /* 0x000fe4000bf06070 */
[C---:B------:R-:W-:Y:S01]  /*0ff0*/  ISETP.LT.U32.AND P1, PT, R7.reuse, 0x4000, PT ;  /* 0x000040000700780c */ /* 0x040fe20003f21070 */
[----:B------:R1:W-:Y:S01]  /*1000*/  STG.E.64 desc[UR10][R8.64], R4 ;  /* 0x0000000408007986 */ /* 0x0003e2000c101b0a */
[----:B------:R-:W-:Y:S02]  /*1010*/  SHF.L.U64.HI R0, R7, 0x2, R6 ;  /* 0x0000000207007819 */ /* 0x000fe40000010206 */
[----:B------:R-:W-:Y:S02]  /*1020*/  ISETP.LT.U32.AND.EX P1, PT, R6, RZ, PT, P1 ;  /* 0x000000ff0600720c */ /* 0x000fe40003f21110 */
[----:B------:R-:W-:-:S13]  /*1030*/  ISETP.GE.AND.EX P0, PT, R0, UR5, PT, P0 ;  /* 0x0000000500007c0c */ /* 0x000fda000bf06300 */
[----:B-1----:R-:W-:Y:S05]  /*1040*/  @!P0 BRA P1, `(.L_x_116) ;  /* 0xfffffff800a08947 */ /* 0x002fea000083ffff */
[----:B------:R-:W-:Y:S05]  /*1050*/  EXIT ;  /* 0x000000000000794d */ /* 0x000fea0003800000 */
.L_x_117:
        /* <DEDUP_REMOVED lines=10> */
.L_x_518:


//--------------------- .text._ZN2at6native63_GLOBAL__N__862fb238_30_ForeachBinaryOpScalarTensor_cu_64fe0ca525multi_tensor_apply_kernelINS1_18TensorListMetadataILi2EEENS1_27BinaryOpScalarTensorFunctorIlLi2ELi1ELi1EEEJSt7dividesIlEPllEEEvT_T0_DpT1_ --------------------------
	.section	.text._ZN2at6native63_GLOBAL__N__862fb238_30_ForeachBinaryOpScalarTensor_cu_64fe0ca525multi_tensor_apply_kernelINS1_18TensorListMetadataILi2EEENS1_27BinaryOpScalarTensorFunctorIlLi2ELi1ELi1EEEJSt7dividesIlEPllEEEvT_T0_DpT1_,"ax",@progbits
	.align	128
.text._ZN2at6native63_GLOBAL__N__862fb238_30_ForeachBinaryOpScalarTensor_cu_64fe0ca525multi_tensor_apply_kernelINS1_18TensorListMetadataILi2EEENS1_27BinaryOpScalarTensorFunctorIlLi2ELi1ELi1EEEJSt7dividesIlEPllEEEvT_T0_DpT1_:
        .type           _ZN2at6native63_GLOBAL__N__862fb238_30_ForeachBinaryOpScalarTensor_cu_64fe0ca525multi_tensor_apply_kernelINS1_18TensorListMetadataILi2EEENS1_27BinaryOpScalarTensorFunctorIlLi2ELi1ELi1EEEJSt7dividesIlEPllEEEvT_T0_DpT1_,@function
        .size           _ZN2at6native63_GLOBAL__N__862fb238_30_ForeachBinaryOpScalarTensor_cu_64fe0ca525multi_tensor_apply_kernelINS1_18TensorListMetadataILi2EEENS1_27BinaryOpScalarTensorFunctorIlLi2ELi1ELi1EEEJSt7dividesIlEPllEEEvT_T0_DpT1_,(.L_x_519 - _ZN2at6native63_GLOBAL__N__862fb238_30_ForeachBinaryOpScalarTensor_cu_64fe0ca525multi_tensor_apply_kernelINS1_18TensorListMetadataILi2EEENS1_27BinaryOpScalarTensorFunctorIlLi2ELi1ELi1EEEJSt7dividesIlEPllEEEvT_T0_DpT1_)
        .other          _ZN2at6native63_GLOBAL__N__862fb238_30_ForeachBinaryOpScalarTensor_cu_64fe0ca525multi_tensor_apply_kernelINS1_18TensorListMetadataILi2EEENS1_27BinaryOpScalarTensorFunctorIlLi2ELi1ELi1EEEJSt7dividesIlEPllEEEvT_T0_DpT1_,@"STO_CUDA_ENTRY STV_DEFAULT"
_ZN2at6native63_GLOBAL__N__862fb238_30_ForeachBinaryOpScalarTensor_cu_64fe0ca525multi_tensor_apply_kernelINS1_18TensorListMetadataILi2EEENS1_27BinaryOpScalarTensorFunctorIlLi2ELi1ELi1EEEJSt7dividesIlEPllEEEvT_T0_DpT1_:
        /* <DEDUP_REMOVED lines=28> */
[----:B------:R-:W-:Y:S01]  /*01c0*/  UMOV UR5, URZ ;  /* 0x0000003f00057c82 */ /* 0x000fe20008000000 */
[----:B------:R-:W-:-:S05]  /*01d0*/  ULDC.64 UR20, c[0x0][0xe68] ;  /* 0x00039a0000147ab9 */ /* 0x000fca0000000a00 */
.L_x_131:
[----:B-1----:R-:W1:Y:S01]  /*01e0*/  LDC.64 R18, c[0x0][0xe60] ;  /* 0x00039800ff127b82 */ /* 0x002e620000000a00 */
[----:B0-----:R-:W-:Y:S01]  /*01f0*/  IADD3 R13, P2, R10, UR4, RZ ;  /* 0x000000040a0d7c10 */ /* 0x001fe2000ff5e0ff */
[----:B------:R-:W-:Y:S02]  /*0200*/  IMAD.U32 R0, RZ, RZ, UR13 ;  /* 0x0000000dff007e24 */ /* 0x000fe4000f8e00ff */
[----:B------:R-:W-:Y:S01]  /*0210*/  IMAD.U32 R2, RZ, RZ, UR13 ;  /* 0x0000000dff027e24 */ /* 0x000fe2000f8e00ff */
[C---:B------:R-:W-:Y:S01]  /*0220*/  ISETP.GE.U32.AND P1, PT, R13.reuse, 0x10000, PT ;  /* 0x000100000d00780c */ /* 0x040fe20003f26070 */
[----:B------:R-:W-:Y:S01]  /*0230*/  IMAD.X R8, RZ, RZ, UR5, P2 ;  /* 0x00000005ff087e24 */ /* 0x000fe200090e06ff */
[C---:B------:R-:W-:Y:S02]  /*0240*/  ISETP.LT.U32.AND P0, PT, R13.reuse, UR16, PT ;  /* 0x000000100d007c0c */ /* 0x040fe4000bf01070 */
[----:B------:R-:W-:Y:S02]  /*0250*/  IADD3 R11, P4, R13, UR13, RZ ;  /* 0x0000000d0d0b7c10 */ /* 0x000fe4000ff9e0ff */
[----:B------:R-:W-:-:S02]  /*0260*/  ISETP.GE.U32.AND.EX P1, PT, R8, RZ, PT, P1 ;  /* 0x000000ff0800720c */ /* 0x000fc40003f26110 */
[----:B------:R-:W-:Y:S02]  /*0270*/  LEA R9, P3, R0, R13, 0x1 ;  /* 0x0000000d00097211 */ /* 0x000fe400078608ff */
[----:B------:R-:W-:Y:S01]  /*0280*/  ISETP.LT.AND.EX P1, PT, R8, UR12, !P1, P0 ;  /* 0x0000000c08007c0c */ /* 0x000fe2000cf21300 */
[----:B-1----:R-:W2:Y:S01]  /*0290*/  LDG.E.64 R18, desc[UR14][R18.64] ;  /* 0x0000000e12127981 */ /* 0x002ea2000c1e1b00 */
[----:B------:R-:W-:Y:S01]  /*02a0*/  IMAD R0, R2, 0x3, RZ ;  /* 0x0000000302007824 */ /* 0x000fe200078e02ff */
[----:B------:R-:W-:Y:S01]  /*02b0*/  ISETP.GE.U32.AND P2, PT, R11, 0x10000, PT ;  /* 0x000100000b00780c */ /* 0x000fe20003f46070 */
[----:B------:R-:W-:-:S09]  /*02c0*/  IMAD.X R4, RZ, RZ, R8, P4 ;  /* 0x000000ffff047224 */ /* 0x000fd200020e0608 */
[----:B------:R-:W-:Y:S01]  /*02d0*/  @P1 LEA R26, P6, R13, UR6, 0x3 ;  /* 0x000000060d1a1c11 */ /* 0x000fe2000f8c18ff */
[----:B------:R-:W-:Y:S01]  /*02e0*/  IMAD.X R2, RZ, RZ, R8, P3 ;  /* 0x000000ffff027224 */ /* 0x000fe200018e0608 */
[----:B------:R-:W-:Y:S02]  /*02f0*/  IADD3 R3, P4, R0, R13, RZ ;  /* 0x0000000d00037210 */ /* 0x000fe40007f9e0ff */
[----:B------:R-:W-:Y:S02]  /*0300*/  CS2R R6, SRZ ;  /* 0x0000000000067805 */ /* 0x000fe4000001ff00 */
[----:B------:R-:W-:Y:S02]  /*0310*/  ISETP.LT.U32.AND P0, PT, R11, UR16, PT ;  /* 0x000000100b007c0c */ /* 0x000fe4000bf01070 */
[----:B------:R-:W-:Y:S02]  /*0320*/  ISETP.GE.U32.AND.EX P2, PT, R4, RZ, PT, P2 ;  /* 0x000000ff0400720c */ /* 0x000fe40003f46120 */
[----:B------:R-:W-:-:S02]  /*0330*/  ISETP.GE.U32.AND P5, PT, R9, 0x10000, PT ;  /* 0x000100000900780c */ /* 0x000fc40003fa6070 */
[----:B------:R-:W-:Y:S02]  /*0340*/  ISETP.GE.U32.AND P3, PT, R3, 0x10000, PT ;  /* 0x000100000300780c */ /* 0x000fe40003f66070 */
[----:B------:R-:W-:Y:S02]  /*0350*/  IADD3.X R0, RZ, R8, RZ, P4, !PT ;  /* 0x00000008ff007210 */ /* 0x000fe400027fe4ff */
[----:B------:R-:W-:Y:S02]  /*0360*/  @P1 LEA.HI.X R27, R13, UR7, R8, 0x3, P6 ;  /* 0x000000070d1b1c11 */ /* 0x000fe4000b0f1c08 */
[----:B------:R-:W-:Y:S02]  /*0370*/  ISETP.LT.AND.EX P0, PT, R4, UR12, !P2, P0 ;  /* 0x0000000c04007c0c */ /* 0x000fe4000d701300 */
[----:B------:R-:W-:Y:S01]  /*0380*/  ISETP.LT.U32.AND P4, PT, R9, UR16, PT ;  /* 0x0000001009007c0c */ /* 0x000fe2000bf81070 */
[----:B------:R-:W3:Y:S01]  /*0390*/  @P1 LDG.E.64 R6, desc[UR14][R26.64] ;  /* 0x0000000e1a061981 */ /* 0x000ee2000c1e1b00 */
[----:B------:R-:W-:-:S02]  /*03a0*/  ISETP.GE.U32.AND.EX P5, PT, R2, RZ, PT, P5 ;  /* 0x000000ff0200720c */ /* 0x000fc40003fa6150 */
[----:B------:R-:W-:Y:S02]  /*03b0*/  ISETP.LT.U32.AND P2, PT, R3, UR16, PT ;  /* 0x0000001003007c0c */ /* 0x000fe4000bf41070 */
[----:B------:R-:W-:Y:S02]  /*03c0*/  ISETP.GE.U32.AND.EX P3, PT, R0, RZ, PT, P3 ;  /* 0x000000ff0000720c */ /* 0x000fe40003f66130 */
[----:B------:R-:W-:Y:S02]  /*03d0*/  ISETP.LT.AND.EX P4, PT, R2, UR12, !P5, P4 ;  /* 0x0000000c02007c0c */ /* 0x000fe4000ef81340 */
[----:B------:R-:W-:Y:S02]  /*03e0*/  ISETP.LT.AND.EX P2, PT, R0, UR12, !P3, P2 ;  /* 0x0000000c00007c0c */ /* 0x000fe4000df41320 */
[----:B------:R-:W-:-:S04]  /*03f0*/  @P0 LEA R24, P3, R11, UR6, 0x3 ;  /* 0x000000060b180c11 */ /* 0x000fc8000f8618ff */
[----:B------:R-:W-:Y:S02]  /*0400*/  @P0 LEA.HI.X R25, R11, UR7, R4, 0x3, P3 ;  /* 0x000000070b190c11 */ /* 0x000fe400098f1c04 */
[----:B------:R-:W-:Y:S02]  /*0410*/  CS2R R16, SRZ ;  /* 0x0000000000107805 */ /* 0x000fe4000001ff00 */
[----:B------:R-:W-:Y:S02]  /*0420*/  CS2R R14, SRZ ;  /* 0x00000000000e7805 */ /* 0x000fe4000001ff00 */
[----:B------:R-:W-:Y:S02]  /*0430*/  @P4 LEA R22, P3, R9, UR6, 0x3 ;  /* 0x0000000609164c11 */ /* 0x000fe4000f8618ff */
[----:B------:R-:W-:Y:S02]  /*0440*/  @P2 LEA R20, P5, R3, UR6, 0x3 ;  /* 0x0000000603142c11 */ /* 0x000fe4000f8a18ff */
[----:B------:R-:W-:-:S02]  /*0450*/  CS2R R30, SRZ ;  /* 0x00000000001e7805 */ /* 0x000fc4000001ff00 */
[----:B------:R-:W-:Y:S01]  /*0460*/  @P4 LEA.HI.X R23, R9, UR7, R2, 0x3, P3 ;  /* 0x0000000709174c11 */ /* 0x000fe200098f1c02 */
[----:B------:R0:W5:Y:S01]  /*0470*/  @P0 LDG.E.64 R16, desc[UR14][R24.64] ;  /* 0x0000000e18100981 */ /* 0x000162000c1e1b00 */
[----:B------:R-:W-:-:S03]  /*0480*/  @P2 LEA.HI.X R21, R3, UR7, R0, 0x3, P5 ;  /* 0x0000000703152c11 */ /* 0x000fc6000a8f1c00 */
[----:B------:R0:W5:Y:S04]  /*0490*/  @P4 LDG.E.64 R14, desc[UR14][R22.64] ;  /* 0x0000000e160e4981 */ /* 0x000168000c1e1b00 */
[----:B------:R0:W5:Y:S01]  /*04a0*/  @P2 LDG.E.64 R30, desc[UR14][R20.64] ;  /* 0x0000000e141e2981 */ /* 0x000162000c1e1b00 */
[----:B------:R-:W-:Y:S01]  /*04b0*/  BSSY B0, `(.L_x_119) ;  /* 0x0000026000007945 */ /* 0x000fe20003800000 */
[----:B--2---:R-:W-:Y:S02]  /*04c0*/  R2UR UR11, R19 ;  /* 0x00000000130b72ca */ /* 0x004fe400000e0000 */
[----:B------:R-:W-:-:S11]  /*04d0*/  R2UR UR10, R18 ;  /* 0x00000000120a72ca */ /* 0x000fd600000e0000 */
[----:B------:R-:W-:Y:S02]  /*04e0*/  UIMAD UR11, UR11, UR20, URZ ;  /* 0x000000140b0b72a4 */ /* 0x000fe4000f8e023f */
[----:B------:R-:W-:Y:S02]  /*04f0*/  UIMAD.WIDE.U32 UR18, UR10, UR20, URZ ;  /* 0x000000140a1272a5 */ /* 0x000fe4000f8e003f */
[----:B------:R-:W-:-:S04]  /*0500*/  UIMAD UR10, UR10, UR21, UR11 ;  /* 0x000000150a0a72a4 */ /* 0x000fc8000f8e020b */
[----:B------:R-:W-:-:S06]  /*0510*/  UIADD3 UR10, UR19, UR10, URZ ;  /* 0x0000000a130a7290 */ /* 0x000fcc000fffe03f */
[----:B---3--:R-:W-:-:S04]  /*0520*/  LOP3.LUT R5, R7, UR10, RZ, 0xfc, !PT ;  /* 0x0000000a07057c12 */ /* 0x008fc8000f8efcff */
[----:B------:R-:W-:-:S13]  /*0530*/  ISETP.NE.U32.AND P3, PT, R5, RZ, PT ;  /* 0x000000ff0500720c */ /* 0x000fda0003f65070 */
[----:B0-----:R-:W-:Y:S05]  /*0540*/  @!P3 BRA `(.L_x_120) ;  /* 0x000000000024b947 */ /* 0x001fea0003800000 */
[----:B------:R-:W-:Y:S01]  /*0550*/  IMAD.U32 R20, RZ, RZ, UR18 ;  /* 0x00000012ff147e24 */ /* 0x000fe2000f8e00ff */
[----:B------:R-:W-:Y:S01]  /*0560*/  MOV R18, 0x5b0 ;  /* 0x000005b000127802 */ /* 0x000fe20000000f00 */
[----:B------:R-:W-:Y:S02]  /*0570*/  IMAD.U32 R21, RZ, RZ, UR19 ;  /* 0x00000013ff157e24 */ /* 0x000fe4000f8e00ff */
[----:B------:R-:W-:Y:S02]  /*0580*/  IMAD.MOV.U32 R19, RZ, RZ, R7 ;  /* 0x000000ffff137224 */ /* 0x000fe400078e0007 */
[----:B------:R-:W-:-:S07]  /*0590*/  IMAD.U32 R5, RZ, RZ, UR10 ;  /* 0x0000000aff057e24 */ /* 0x000fce000f8e00ff */
[----:B-----5:R-:W-:Y:S05]  /*05a0*/  CALL.REL.NOINC `($__internal_3_$__cuda_sm20_div_s64) ;  /* 0x0000001000f47944 */ /* 0x020fea0003c00000 */
[----:B------:R-:W-:Y:S01]  /*05b0*/  IMAD.MOV.U32 R28, RZ, RZ, R6 ;  /* 0x000000ffff1c7224 */ /* 0x000fe200078e0006 */
[----:B------:R-:W-:Y:S01]  /*05c0*/  MOV R29, R7 ;  /* 0x00000007001d7202 */ /* 0x000fe20000000f00 */
[----:B------:R-:W-:Y:S06]  /*05d0*/  BRA `(.L_x_121) ;  /* 0x00000000004c7947 */ /* 0x000fec0003800000 */
.L_x_120:
[----:B------:R-:W0:Y:S01]  /*05e0*/  I2F.U32.RP R5, UR18 ;  /* 0x0000001200057d06 */ /* 0x000e220008209000 */
[----:B------:R-:W-:Y:S01]  /*05f0*/  ISETP.NE.U32.AND P6, PT, RZ, UR18, PT ;  /* 0x00000012ff007c0c */ /* 0x000fe2000bfc5070 */
[----:B------:R-:W-:-:S06]  /*0600*/  IMAD.MOV.U32 R29, RZ, RZ, RZ ;  /* 0x000000ffff1d7224 */ /* 0x000fcc00078e00ff */
[----:B0-----:R-:W0:Y:S02]  /*0610*/  MUFU.RCP R5, R5 ;  /* 0x0000000500057308 */ /* 0x001e240000001000 */
[----:B0-----:R-:W-:-:S06]  /*0620*/  VIADD R18, R5, 0xffffffe ;  /* 0x0ffffffe05127836 */ /* 0x001fcc0000000000 */
[----:B------:R0:W1:Y:S02]  /*0630*/  F2I.FTZ.U32.TRUNC.NTZ R19, R18 ;  /* 0x0000001200137305 */ /* 0x000064000021f000 */
[----:B0-----:R-:W-:Y:S02]  /*0640*/  IMAD.MOV.U32 R18, RZ, RZ, RZ ;  /* 0x000000ffff127224 */ /* 0x001fe400078e00ff */
[----:B-1----:R-:W-:-:S04]  /*0650*/  IMAD.MOV R7, RZ, RZ, -R19 ;  /* 0x000000ffff077224 */ /* 0x002fc800078e0a13 */
[----:B------:R-:W-:-:S04]  /*0660*/  IMAD R7, R7, UR18, RZ ;  /* 0x0000001207077c24 */ /* 0x000fc8000f8e02ff */
[----:B------:R-:W-:-:S06]  /*0670*/  IMAD.HI.U32 R19, R19, R7, R18 ;  /* 0x0000000713137227 */ /* 0x000fcc00078e0012 */
[----:B------:R-:W-:-:S04]  /*0680*/  IMAD.HI.U32 R28, R19, R6, RZ ;  /* 0x00000006131c7227 */ /* 0x000fc800078e00ff */
[----:B------:R-:W-:-:S04]  /*0690*/  IMAD.MOV R7, RZ, RZ, -R28 ;  /* 0x000000ffff077224 */ /* 0x000fc800078e0a1c */
[----:B------:R-:W-:-:S05]  /*06a0*/  IMAD R6, R7, UR18, R6 ;  /* 0x0000001207067c24 */ /* 0x000fca000f8e0206 */
[----:B------:R-:W-:-:S13]  /*06b0*/  ISETP.GE.U32.AND P3, PT, R6, UR18, PT ;  /* 0x0000001206007c0c */ /* 0x000fda000bf66070 */
[----:B------:R-:W-:Y:S01]  /*06c0*/  @P3 VIADD R6, R6, -UR18 ;  /* 0x8000001206063c36 */ /* 0x000fe20008000000 */
[----:B------:R-:W-:-:S04]  /*06d0*/  @P3 IADD3 R28, R28, 0x1, RZ ;  /* 0x000000011c1c3810 */ /* 0x000fc80007ffe0ff */
[----:B------:R-:W-:-:S13]  /*06e0*/  ISETP.GE.U32.AND P5, PT, R6, UR18, PT ;  /* 0x0000001206007c0c */ /* 0x000fda000bfa6070 */
[----:B------:R-:W-:Y:S01]  /*06f0*/  @P5 VIADD R28, R28, 0x1 ;  /* 0x000000011c1c5836 */ /* 0x000fe20000000000 */
[----:B------:R-:W-:-:S07]  /*0700*/  @!P6 LOP3.LUT R28, RZ, UR18, RZ, 0x33, !PT ;  /* 0x00000012ff1cec12 */ /* 0x000fce000f8e33ff */
.L_x_121:
[----:B------:R-:W-:Y:S05]  /*0710*/  BSYNC B0 ;  /* 0x0000000000007941 */ /* 0x000fea0003800000 */
.L_x_119:
[----:B-----5:R-:W-:Y:S01]  /*0720*/  LOP3.LUT R5, R17, UR10, RZ, 0xfc, !PT ;  /* 0x0000000a11057c12 */ /* 0x020fe2000f8efcff */
[----:B------:R-:W-:Y:S03]  /*0730*/  BSSY B0, `(.L_x_122) ;  /* 0x0000021000007945 */ /* 0x000fe60003800000 */
[----:B------:R-:W-:-:S13]  /*0740*/  ISETP.NE.U32.AND P3, PT, R5, RZ, PT ;  /* 0x000000ff0500720c */ /* 0x000fda0003f65070 */
[----:B------:R-:W-:Y:S05]  /*0750*/  @!P3 BRA `(.L_x_123) ;  /* 0x000000000028b947 */ /* 0x000fea0003800000 */
[----:B------:R-:W-:Y:S01]  /*0760*/  IMAD.U32 R20, RZ, RZ, UR18 ;  /* 0x00000012ff147e24 */ /* 0x000fe2000f8e00ff */
[----:B------:R-:W-:Y:S01]  /*0770*/  MOV R19, R17 ;  /* 0x0000001100137202 */ /* 0x000fe20000000f00 */
[----:B------:R-:W-:Y:S01]  /*0780*/  IMAD.U32 R21, RZ, RZ, UR19 ;  /* 0x00000013ff157e24 */ /* 0x000fe2000f8e00ff */
[----:B------:R-:W-:Y:S01]  /*0790*/  MOV R18, 0x7d0 ;  /* 0x000007d000127802 */ /* 0x000fe20000000f00 */
[----:B------:R-:W-:Y:S02]  /*07a0*/  IMAD.MOV.U32 R6, RZ, RZ, R16 ;  /* 0x000000ffff067224 */ /* 0x000fe400078e0010 */
[----:B------:R-:W-:-:S07]  /*07b0*/  IMAD.U32 R5, RZ, RZ, UR10 ;  /* 0x0000000aff057e24 */ /* 0x000fce000f8e00ff */
[----:B------:R-:W-:Y:S05]  /*07c0*/  CALL.REL.NOINC `($__internal_3_$__cuda_sm20_div_s64) ;  /* 0x00000010006c7944 */ /* 0x000fea0003c00000 */
[----:B------:R-:W-:Y:S02]  /*07d0*/  IMAD.MOV.U32 R16, RZ, RZ, R6 ;  /* 0x000000ffff107224 */ /* 0x000fe400078e0006 */
[----:B------:R-:W-:Y:S01]  /*07e0*/  IMAD.MOV.U32 R17, RZ, RZ, R7 ;  /* 0x000000ffff117224 */ /* 0x000fe200078e0007 */
[----:B------:R-:W-:Y:S06]  /*07f0*/  BRA `(.L_x_124) ;  /* 0x0000000000507947 */ /* 0x000fec0003800000 */
.L_x_123:
[----:B------:R-:W0:Y:S01]  /*0800*/  I2F.U32.RP R12, UR18 ;  /* 0x00000012000c7d06 */ /* 0x000e220008209000 */
[----:B------:R-:W-:Y:S01]  /*0810*/  ISETP.NE.U32.AND P6, PT, RZ, UR18, PT ;  /* 0x00000012ff007c0c */ /* 0x000fe2000bfc5070 */
[----:B------:R-:W-:-:S06]  /*0820*/  IMAD.MOV.U32 R17, RZ, RZ, RZ ;  /* 0x000000ffff117224 */ /* 0x000fcc00078e00ff */
[----:B0-----:R-:W0:Y:S02]  /*0830*/  MUFU.RCP R12, R12 ;  /* 0x0000000c000c7308 */ /* 0x001e240000001000 */
[----:B0-----:R-:W-:-:S06]  /*0840*/  VIADD R6, R12, 0xffffffe ;  /* 0x0ffffffe0c067836 */ /* 0x001fcc0000000000 */
[----:B------:R0:W1:Y:S02]  /*0850*/  F2I.FTZ.U32.TRUNC.NTZ R7, R6 ;  /* 0x0000000600077305 */ /* 0x000064000021f000 */
[----:B0-----:R-:W-:Y:S01]  /*0860*/  IMAD.MOV.U32 R6, RZ, RZ, RZ ;  /* 0x000000ffff067224 */ /* 0x001fe200078e00ff */
[----:B-1----:R-:W-:-:S05]  /*0870*/  IADD3 R5, RZ, -R7, RZ ;  /* 0x80000007ff057210 */ /* 0x002fca0007ffe0ff */
[----:B------:R-:W-:-:S04]  /*0880*/  IMAD R5, R5, UR18, RZ ;  /* 0x0000001205057c24 */ /* 0x000fc8000f8e02ff */
[----:B------:R-:W-:-:S06]  /*0890*/  IMAD.HI.U32 R5, R7, R5, R6 ;  /* 0x0000000507057227 */ /* 0x000fcc00078e0006 */
[----:B------:R-:W-:-:S04]  /*08a0*/  IMAD.HI.U32 R5, R5, R16, RZ ;  /* 0x0000001005057227 */ /* 0x000fc800078e00ff */
[----:B------:R-:W-:-:S04]  /*08b0*/  IMAD.MOV R7, RZ, RZ, -R5 ;  /* 0x000000ffff077224 */ /* 0x000fc800078e0a05 */
[----:B------:R-:W-:-:S05]  /*08c0*/  IMAD R16, R7, UR18, R16 ;  /* 0x0000001207107c24 */ /* 0x000fca000f8e0210 */
[----:B------:R-:W-:-:S13]  /*08d0*/  ISETP.GE.U32.AND P3, PT, R16, UR18, PT ;  /* 0x0000001210007c0c */ /* 0x000fda000bf66070 */
[----:B------:R-:W-:Y:S02]  /*08e0*/  @P3 VIADD R16, R16, -UR18 ;  /* 0x8000001210103c36 */ /* 0x000fe40008000000 */
[----:B------:R-:W-:-:S03]  /*08f0*/  @P3 VIADD R5, R5, 0x1 ;  /* 0x0000000105053836 */ /* 0x000fc60000000000 */
[----:B------:R-:W-:-:S13]  /*0900*/  ISETP.GE.U32.AND P5, PT, R16, UR18, PT ;  /* 0x0000001210007c0c */ /* 0x000fda000bfa6070 */
[----:B------:R-:W-:Y:S02]  /*0910*/  @P5 IADD3 R5, R5, 0x1, RZ ;  /* 0x0000000105055810 */ /* 0x000fe40007ffe0ff */
[----:B------:R-:W-:-:S05]  /*0920*/  @!P6 LOP3.LUT R5, RZ, UR18, RZ, 0x33, !PT ;  /* 0x00000012ff05ec12 */ /* 0x000fca000f8e33ff */
[----:B------:R-:W-:-:S07]  /*0930*/  IMAD.MOV.U32 R16, RZ, RZ, R5 ;  /* 0x000000ffff107224 */ /* 0x000fce00078e0005 */
.L_x_124:
[----:B------:R-:W-:Y:S05]  /*0940*/  BSYNC B0 ;  /* 0x0000000000007941 */ /* 0x000fea0003800000 */
.L_x_122:
[----:B------:R-:W-:Y:S01]  /*0950*/  LOP3.LUT R5, R15, UR10, RZ, 0xfc, !PT ;  /* 0x0000000a0f057c12 */ /* 0x000fe2000f8efcff */
        /* <DEDUP_REMOVED lines=13> */
.L_x_126:
[----:B------:R-:W0:Y:S01]  /*0a30*/  I2F.U32.RP R12, UR18 ;  /* 0x00000012000c7d06 */ /* 0x000e220008209000 */
[----:B------:R-:W-:Y:S01]  /*0a40*/  ISETP.NE.U32.AND P6, PT, RZ, UR18, PT ;  /* 0x00000012ff007c0c */ /* 0x000fe2000bfc5070 */
[----:B------:R-:W-:-:S06]  /*0a50*/  IMAD.MOV.U32 R15, RZ, RZ, RZ ;  /* 0x000000ffff0f7224 */ /* 0x000fcc00078e00ff */
[----:B0-----:R-:W0:Y:S02]  /*0a60*/  MUFU.RCP R12, R12 ;  /* 0x0000000c000c7308 */ /* 0x001e240000001000 */
[----:B0-----:R-:W-:-:S06]  /*0a70*/  IADD3 R6, R12, 0xffffffe, RZ ;  /* 0x0ffffffe0c067810 */ /* 0x001fcc0007ffe0ff */
        /* <DEDUP_REMOVED lines=13> */
[----:B------:R-:W-:-:S05]  /*0b50*/  @!P6 LOP3.LUT R5, RZ, UR18, RZ, 0x33, !PT ;  /* 0x00000012ff05ec12 */ /* 0x000fca000f8e33ff */
[----:B------:R-:W-:-:S07]  /*0b60*/  IMAD.MOV.U32 R14, RZ, RZ, R5 ;  /* 0x000000ffff0e7224 */ /* 0x000fce00078e0005 */
.L_x_127:
[----:B------:R-:W-:Y:S05]  /*0b70*/  BSYNC B0 ;  /* 0x0000000000007941 */ /* 0x000fea0003800000 */
.L_x_125:
[----:B------:R-:W-:Y:S01]  /*0b80*/  LOP3.LUT R5, R31, UR10, RZ, 0xfc, !PT ;  /* 0x0000000a1f057c12 */ /* 0x000fe2000f8efcff */
[----:B------:R-:W-:Y:S03]  /*0b90*/  BSSY B0, `(.L_x_128) ;  /* 0x0000020000007945 */ /* 0x000fe60003800000 */
[----:B------:R-:W-:-:S13]  /*0ba0*/  ISETP.NE.U32.AND P3, PT, R5, RZ, PT ;  /* 0x000000ff0500720c */ /* 0x000fda0003f65070 */
[----:B------:R-:W-:Y:S05]  /*0bb0*/  @!P3 BRA `(.L_x_129) ;  /* 0x000000000028b947 */ /* 0x000fea0003800000 */
[----:B------:R-:W-:Y:S01]  /*0bc0*/  IMAD.U32 R20, RZ, RZ, UR18 ;  /* 0x00000012ff147e24 */ /* 0x000fe2000f8e00ff */
[----:B------:R-:W-:Y:S01]  /*0bd0*/  MOV R21, UR19 ;  /* 0x0000001300157c02 */ /* 0x000fe20008000f00 */
[----:B------:R-:W-:Y:S01]  /*0be0*/  IMAD.MOV.U32 R6, RZ, RZ, R30 ;  /* 0x000000ffff067224 */ /* 0x000fe200078e001e */
[----:B------:R-:W-:Y:S01]  /*0bf0*/  MOV R18, 0xc30 ;  /* 0x00000c3000127802 */ /* 0x000fe20000000f00 */
[----:B------:R-:W-:Y:S02]  /*0c00*/  IMAD.MOV.U32 R19, RZ, RZ, R31 ;  /* 0x000000ffff137224 */ /* 0x000fe400078e001f */
[----:B------:R-:W-:-:S07]  /*0c10*/  IMAD.U32 R5, RZ, RZ, UR10 ;  /* 0x0000000aff057e24 */ /* 0x000fce000f8e00ff */
[----:B------:R-:W-:Y:S05]  /*0c20*/  CALL.REL.NOINC `($__internal_3_$__cuda_sm20_div_s64) ;  /* 0x0000000c00547944 */ /* 0x000fea0003c00000 */
[----:B------:R-:W-:Y:S01]  /*0c30*/  IMAD.MOV.U32 R20, RZ, RZ, R6 ;  /* 0x000000ffff147224 */ /* 0x000fe200078e0006 */
[----:B------:R-:W-:Y:S01]  /*0c40*/  MOV R21, R7 ;  /* 0x0000000700157202 */ /* 0x000fe20000000f00 */
[----:B------:R-:W-:Y:S06]  /*0c50*/  BRA `(.L_x_130) ;  /* 0x00000000004c7947 */ /* 0x000fec0003800000 */
.L_x_129:
        /* <DEDUP_REMOVED lines=14> */
[----:B------:R-:W-:Y:S01]  /*0d40*/  @P3 IADD3 R30, R30, -UR18, RZ ;  /* 0x800000121e1e3c10 */ /* 0x000fe2000fffe0ff */
[----:B------:R-:W-:-:S03]  /*0d50*/  @P3 VIADD R20, R20, 0x1 ;  /* 0x0000000114143836 */ /* 0x000fc60000000000 */
[----:B------:R-:W-:-:S13]  /*0d60*/  ISETP.GE.U32.AND P5, PT, R30, UR18, PT ;  /* 0x000000121e007c0c */ /* 0x000fda000bfa6070 */
[----:B------:R-:W-:Y:S01]  /*0d70*/  @P5 VIADD R20, R20, 0x1 ;  /* 0x0000000114145836 */ /* 0x000fe20000000000 */
[----:B------:R-:W-:-:S07]  /*0d80*/  @!P6 LOP3.LUT R20, RZ, UR18, RZ, 0x33, !PT ;  /* 0x00000012ff14ec12 */ /* 0x000fce000f8e33ff */
.L_x_130:
[----:B------:R-:W-:Y:S05]  /*0d90*/  BSYNC B0 ;  /* 0x0000000000007941 */ /* 0x000fea0003800000 */
.L_x_128:
        /* <DEDUP_REMOVED lines=14> */
[----:B------:R-:W-:Y:S01]  /*0e80*/  MOV R3, UR5 ;  /* 0x0000000500037c02 */ /* 0x000fe20008000f00 */
[----:B------:R-:W-:Y:S01]  /*0e90*/  IMAD.U32 R2, RZ, RZ, UR4 ;  /* 0x00000004ff027e24 */ /* 0x000fe2000f8e00ff */
[----:B------:R-:W-:Y:S01]  /*0ea0*/  PLOP3.LUT P0, PT, PT, PT, UP1, 0x80, 0x0 ;  /* 0x000000000000781c */ /* 0x000fe20003f0f018 */
[----:B------:R1:W-:Y:S01]  /*0eb0*/  @P4 STG.E.64 desc[UR14][R12.64], R14 ;  /* 0x0000000e0c004986 */ /* 0x0003e2000c101b0e */
[----:B------:R-:W-:-:S02]  /*0ec0*/  PLOP3.LUT P1, PT, PT, PT, UP0, 0x80, 0x0 ;  /* 0x000000000000781c */ /* 0x000fc40003f2f008 */
[----:B------:R-:W-:Y:S01]  /*0ed0*/  ISETP.LT.AND.EX P0, PT, R3, UR12, PT, P0 ;  /* 0x0000000c03007c0c */ /* 0x000fe2000bf01300 */
[----:B------:R1:W-:-:S12]  /*0ee0*/  @P2 STG.E.64 desc[UR14][R8.64], R20 ;  /* 0x0000001408002986 */ /* 0x0003d8000c101b0e */
[----:B------:R-:W-:Y:S05]  /*0ef0*/  @!P1 BRA P0, `(.L_x_131) ;  /* 0xfffffff000b89947 */ /* 0x000fea000003ffff */
[----:B------:R-:W-:Y:S05]  /*0f00*/  EXIT ;  /* 0x000000000000794d */ /* 0x000fea0003800000 */
.L_x_118:
        /* <DEDUP_REMOVED lines=9> */
.L_x_144:
[----:B------:R-:W0:Y:S01]  /*0fa0*/  LDC.64 R18, c[0x0][0xe60] ;  /* 0x00039800ff127b82 */ /* 0x000e220000000a00 */
[C---:B------:R-:W-:Y:S01]  /*0fb0*/  IMAD.SHL.U32 R2, R0.reuse, 0x20, RZ ;  /* 0x0000002000027824 */ /* 0x040fe200078e00ff */
[----:B------:R-:W-:-:S04]  /*0fc0*/  SHF.L.U64.HI R4, R0, 0x5, R3 ;  /* 0x0000000500047819 */ /* 0x000fc80000010203 */
[----:B------:R-:W-:-:S04]  /*0fd0*/  IADD3 R6, P0, R2, UR6, RZ ;  /* 0x0000000602067c10 */ /* 0x000fc8000ff1e0ff */
[----:B------:R-:W-:-:S05]  /*0fe0*/  IADD3.X R7, R4, UR7, RZ, P0, !PT ;  /* 0x0000000704077c10 */ /* 0x000fca00087fe4ff */
[----:B------:R-:W2:Y:S04]  /*0ff0*/  LDG.E.128 R12, desc[UR14][R6.64] ;  /* 0x0000000e060c7981 */ /* 0x000ea8000c1e1d00 */
[----:B------:R1:W5:Y:S04]  /*1000*/  LDG.E.128 R8, desc[UR14][R6.64+0x10] ;  /* 0x0000100e06087981 */ /* 0x000368000c1e1d00 */
[----:B0-----:R-:W3:Y:S01]  /*1010*/  LDG.E.64 R16, desc[UR14][R18.64] ;  /* 0x0000000e12107981 */ /* 0x001ee2000c1e1b00 */
[----:B------:R-:W-:Y:S01]  /*1020*/  BSSY B0, `(.L_x_132) ;  /* 0x0000024000007945 */ /* 0x000fe20003800000 */
[----:B---3--:R-:W-:-:S04]  /*1030*/  IMAD R5, R17, UR10, RZ ;  /* 0x0000000a11057c24 */ /* 0x008fc8000f8e02ff */
[C---:B------:R-:W-:Y:S02]  /*1040*/  IMAD R5, R16.reuse, UR11, R5 ;  /* 0x0000000b10057c24 */ /* 0x040fe4000f8e0205 */
[----:B------:R-:W-:-:S04]  /*1050*/  IMAD.WIDE.U32 R16, R16, UR10, RZ ;  /* 0x0000000a10107c25 */ /* 0x000fc8000f8e00ff */
[----:B------:R-:W-:-:S05]  /*1060*/  IMAD.IADD R5, R17, 0x1, R5 ;  /* 0x0000000111057824 */ /* 0x000fca00078e0205 */
[----:B--2---:R-:W-:-:S04]  /*1070*/  LOP3.LUT R20, R13, R5, RZ, 0xfc, !PT ;  /* 0x000000050d147212 */ /* 0x004fc800078efcff */
[----:B------:R-:W-:-:S13]  /*1080*/  ISETP.NE.U32.AND P0, PT, R20, RZ, PT ;  /* 0x000000ff1400720c */ /* 0x000fda0003f05070 */
[----:B-1----:R-:W-:Y:S05]  /*1090*/  @!P0 BRA `(.L_x_133) ;  /* 0x0000000000208947 */ /* 0x002fea0003800000 */
[----:B------:R-:W-:Y:S01]  /*10a0*/  IMAD.MOV.U32 R6, RZ, RZ, R12 ;  /* 0x000000ffff067224 */ /* 0x000fe200078e000c */
[----:B------:R-:W-:Y:S01]  /*10b0*/  MOV R19, R13 ;  /* 0x0000000d00137202 */ /* 0x000fe20000000f00 */
[----:B------:R-:W-:Y:S01]  /*10c0*/  IMAD.MOV.U32 R20, RZ, RZ, R16 ;  /* 0x000000ffff147224 */ /* 0x000fe200078e0010 */
[----:B------:R-:W-:-:S07]  /*10d0*/  MOV R18, 0x10f0 ;  /* 0x000010f000127802 */ /* 0x000fce0000000f00 */
[----:B-----5:R-:W-:Y:S05]  /*10e0*/  CALL.REL.NOINC `($__internal_3_$__cuda_sm20_div_s64) ;  /* 0x0000000800247944 */ /* 0x020fea0003c00000 */
[----:B------:R-:W-:Y:S02]  /*10f0*/  IMAD.MOV.U32 R12, RZ, RZ, R6 ;  /* 0x000000ffff0c7224 */ /* 0x000fe400078e0006 */
[----:B------:R-:W-:Y:S01]  /*1100*/  IMAD.MOV.U32 R13, RZ, RZ, R7 ;  /* 0x000000ffff0d7224 */ /* 0x000fe200078e0007 */
[----:B------:R-:W-:Y:S06]  /*1110*/  BRA `(.L_x_134) ;  /* 0x0000000000507947 */ /* 0x000fec0003800000 */
.L_x_133:
[----:B------:R-:W0:Y:S01]  /*1120*/  I2F.U32.RP R13, R16 ;  /* 0x00000010000d7306 */ /* 0x000e220000209000 */
[----:B------:R-:W-:-:S07]  /*1130*/  ISETP.NE.U32.AND P2, PT, R16, RZ, PT ;  /* 0x000000ff1000720c */ /* 0x000fce0003f45070 */
[----:B0-----:R-:W0:Y:S02]  /*1140*/  MUFU.RCP R13, R13 ;  /* 0x0000000d000d7308 */ /* 0x001e240000001000 */
[----:B0-----:R-:W-:Y:S02]  /*1150*/  VIADD R6, R13, 0xffffffe ;  /* 0x0ffffffe0d067836 */ /* 0x001fe40000000000 */
[----:B------:R-:W-:-:S04]  /*1160*/  IMAD.MOV.U32 R13, RZ, RZ, RZ ;  /* 0x000000ffff0d7224 */ /* 0x000fc800078e00ff */
[----:B------:R0:W1:Y:S02]  /*1170*/  F2I.FTZ.U32.TRUNC.NTZ R7, R6 ;  /* 0x0000000600077305 */ /* 0x000064000021f000 */
[----:B0-----:R-:W-:Y:S01]  /*1180*/  IMAD.MOV.U32 R6, RZ, RZ, RZ ;  /* 0x000000ffff067224 */ /* 0x001fe200078e00ff */
[----:B-1----:R-:W-:-:S05]  /*1190*/  IADD3 R19, RZ, -R7, RZ ;  /* 0x80000007ff137210 */ /* 0x002fca0007ffe0ff */
[----:B------:R-:W-:-:S04]  /*11a0*/  IMAD R19, R19, R16, RZ ;  /* 0x0000001013137224 */ /* 0x000fc800078e02ff */
[----:B------:R-:W-:-:S06]  /*11b0*/  IMAD.HI.U32 R7, R7, R19, R6 ;  /* 0x0000001307077227 */ /* 0x000fcc00078e0006 */
[----:B------:R-:W-:-:S04]  /*11c0*/  IMAD.HI.U32 R7, R7, R12, RZ ;  /* 0x0000000c07077227 */ /* 0x000fc800078e00ff */
[----:B------:R-:W-:-:S04]  /*11d0*/  IMAD.MOV R19, RZ, RZ, -R7 ;  /* 0x000000ffff137224 */ /* 0x000fc800078e0a07 */
[----:B------:R-:W-:-:S05]  /*11e0*/  IMAD R19, R16, R19, R12 ;  /* 0x0000001310137224 */ /* 0x000fca00078e020c */
[----:B------:R-:W-:-:S13]  /*11f0*/  ISETP.GE.U32.AND P0, PT, R19, R16, PT ;  /* 0x000000101300720c */ /* 0x000fda0003f06070 */
[----:B------:R-:W-:Y:S02]  /*1200*/  @P0 IMAD.IADD R19, R19, 0x1, -R16 ;  /* 0x0000000113130824 */ /* 0x000fe400078e0a10 */
[----:B------:R-:W-:-:S03]  /*1210*/  @P0 VIADD R7, R7, 0x1 ;  /* 0x0000000107070836 */ /* 0x000fc60000000000 */
[----:B------:R-:W-:-:S13]  /*1220*/  ISETP.GE.U32.AND P1, PT, R19, R16, PT ;  /* 0x000000101300720c */ /* 0x000fda0003f26070 */
[----:B------:R-:W-:Y:S02]  /*1230*/  @P1 IADD3 R7, R7, 0x1, RZ ;  /* 0x0000000107071810 */ /* 0x000fe40007ffe0ff */
[----:B------:R-:W-:-:S05]  /*1240*/  @!P2 LOP3.LUT R7, RZ, R16, RZ, 0x33, !PT ;  /* 0x00000010ff07a212 */ /* 0x000fca00078e33ff */
[----:B------:R-:W-:-:S07]  /*1250*/  IMAD.MOV.U32 R12, RZ, RZ, R7 ;  /* 0x000000ffff0c7224 */ /* 0x000fce00078e0007 */
.L_x_134:
[----:B------:R-:W-:Y:S05]  /*1260*/  BSYNC B0 ;  /* 0x0000000000007941 */ /* 0x000fea0003800000 */
.L_x_132:
[----:B------:R-:W-:Y:S01]  /*1270*/  LOP3.LUT R6, R15, R5, RZ, 0xfc, !PT ;  /* 0x000000050f067212 */ /* 0x000fe200078efcff */
[----:B------:R-:W-:Y:S03]  /*1280*/  BSSY B0, `(.L_x_135) ;  /* 0x000001f000007945 */ /* 0x000fe60003800000 */
[----:B------:R-:W-:-:S13]  /*1290*/  ISETP.NE.U32.AND P0, PT, R6, RZ, PT ;  /* 0x000000ff0600720c */ /* 0x000fda0003f05070 */
[----:B------:R-:W-:Y:S05]  /*12a0*/  @!P0 BRA `(.L_x_136) ;  /* 0x0000000000208947 */ /* 0x000fea0003800000 */
        /* <DEDUP_REMOVED lines=8> */
.L_x_136:
[----:B------:R-:W0:Y:S01]  /*1330*/  I2F.U32.RP R18, R16 ;  /* 0x0000001000127306 */ /* 0x000e220000209000 */
[----:B------:R-:W-:Y:S01]  /*1340*/  HFMA2.MMA R6, -RZ, RZ, 0, 0 ;  /* 0x00000000ff067435 */ /* 0x000fe200000001ff */
[----:B------:R-:W-:-:S06]  /*1350*/  ISETP.NE.U32.AND P2, PT, R16, RZ, PT ;  /* 0x000000ff1000720c */ /* 0x000fcc0003f45070 */
[----:B0-----:R-:W0:Y:S02]  /*1360*/  MUFU.RCP R18, R18 ;  /* 0x0000001200127308 */ /* 0x001e240000001000 */
[----:B0-----:R-:W-:-:S06]  /*1370*/  VIADD R7, R18, 0xffffffe ;  /* 0x0ffffffe12077836 */ /* 0x001fcc0000000000 */
[----:B------:R-:W0:Y:S02]  /*1380*/  F2I.FTZ.U32.TRUNC.NTZ R7, R7 ;  /* 0x0000000700077305 */ /* 0x000e24000021f000 */
[----:B0-----:R-:W-:-:S04]  /*1390*/  IMAD.MOV R15, RZ, RZ, -R7 ;  /* 0x000000ffff0f7224 */ /* 0x001fc800078e0a07 */
        /* <DEDUP_REMOVED lines=8> */
[----:B------:R-:W-:Y:S01]  /*1420*/  ISETP.GE.U32.AND P1, PT, R15, R16, PT ;  /* 0x000000100f00720c */ /* 0x000fe20003f26070 */
[----:B------:R-:W-:-:S12]  /*1430*/  IMAD.MOV.U32 R15, RZ, RZ, RZ ;  /* 0x000000ffff0f7224 */ /* 0x000fd800078e00ff */
[----:B------:R-:W-:Y:S01]  /*1440*/  @P1 VIADD R6, R6, 0x1 ;  /* 0x0000000106061836 */ /* 0x000fe20000000000 */
[----:B------:R-:W-:-:S04]  /*1450*/  @!P2 LOP3.LUT R6, RZ, R16, RZ, 0x33, !PT ;  /* 0x00000010ff06a212 */ /* 0x000fc800078e33ff */
[----:B------:R-:W-:-:S07]  /*1460*/  MOV R14, R6 ;  /* 0x00000006000e7202 */ /* 0x000fce0000000f00 */
.L_x_137:
[----:B------:R-:W-:Y:S05]  /*1470*/  BSYNC B0 ;  /* 0x0000000000007941 */ /* 0x000fea0003800000 */
.L_x_135:
[----:B-----5:R-:W-:Y:S01]  /*1480*/  LOP3.LUT R6, R9, R5, RZ, 0xfc, !PT ;  /* 0x0000000509067212 */ /* 0x020fe200078efcff */
[----:B------:R-:W-:Y:S03]  /*1490*/  BSSY B0, `(.L_x_138) ;  /* 0x000001f000007945 */ /* 0x000fe60003800000 */
[----:B------:R-:W-:-:S13]  /*14a0*/  ISETP.NE.U32.AND P0, PT, R6, RZ, PT ;  /* 0x000000ff0600720c */ /* 0x000fda0003f05070 */
[----:B------:R-:W-:Y:S05]  /*14b0*/  @!P0 BRA `(.L_x_139) ;  /* 0x0000000000208947 */ /* 0x000fea0003800000 */
[----:B------:R-:W-:Y:S01]  /*14c0*/  IMAD.MOV.U32 R6, RZ, RZ, R8 ;  /* 0x000000ffff067224 */ /* 0x000fe200078e0008 */
[----:B------:R-:W-:Y:S01]  /*14d0*/  MOV R18, 0x1510 ;  /* 0x0000151000127802 */ /* 0x000fe20000000f00 */
[----:B------:R-:W-:Y:S02]  /*14e0*/  IMAD.MOV.U32 R19, RZ, RZ, R9 ;  /* 0x000000ffff137224 */ /* 0x000fe400078e0009 */
[----:B------:R-:W-:-:S07]  /*14f0*/  IMAD.MOV.U32 R20, RZ, RZ, R16 ;  /* 0x000000ffff147224 */ /* 0x000fce00078e0010 */
[----:B------:R-:W-:Y:S05]  /*1500*/  CALL.REL.NOINC `($__internal_3_$__cuda_sm20_div_s64) ;  /* 0x00000004001c7944 */ /* 0x000fea0003c00000 */
[----:B------:R-:W-:Y:S01]  /*1510*/  MOV R8, R6 ;  /* 0x0000000600087202 */ /* 0x000fe20000000f00 */
[----:B------:R-:W-:Y:S01]  /*1520*/  IMAD.MOV.U32 R9, RZ, RZ, R7 ;  /* 0x000000ffff097224 */ /* 0x000fe200078e0007 */
[----:B------:R-:W-:Y:S06]  /*1530*/  BRA `(.L_x_140) ;  /* 0x0000000000507947 */ /* 0x000fec0003800000 */
.L_x_139:
[----:B------:R-:W0:Y:S01]  /*1540*/  I2F.U32.RP R18, R16 ;  /* 0x0000001000127306 */ /* 0x000e220000209000 */
[----:B------:R-:W-:Y:S01]  /*1550*/  IMAD.MOV.U32 R6, RZ, RZ, RZ ;  /* 0x000000ffff067224 */ /* 0x000fe200078e00ff */
[----:B------:R-:W-:-:S06]  /*1560*/  ISETP.NE.U32.AND P2, PT, R16, RZ, PT ;  /* 0x000000ff1000720c */ /* 0x000fcc0003f45070 */
[----:B0-----:R-:W0:Y:S02]  /*1570*/  MUFU.RCP R18, R18 ;  /* 0x0000001200127308 */ /* 0x001e240000001000 */
[----:B0-----:R-:W-:-:S06]  /*1580*/  VIADD R7, R18, 0xffffffe ;  /* 0x0ffffffe12077836 */ /* 0x001fcc0000000000 */
[----:B------:R-:W0:Y:S02]  /*1590*/  F2I.FTZ.U32.TRUNC.NTZ R7, R7 ;  /* 0x0000000700077305 */ /* 0x000e24000021f000 */
[----:B0-----:R-:W-:-:S04]  /*15a0*/  IMAD.MOV R9, RZ, RZ, -R7 ;  /* 0x000000ffff097224 */ /* 0x001fc800078e0a07 */
[----:B------:R-:W-:-:S04]  /*15b0*/  IMAD R9, R9, R16, RZ ;  /* 0x0000001009097224 */ /* 0x000fc800078e02ff */
[----:B------:R-:W-:-:S06]  /*15c0*/  IMAD.HI.U32 R9, R7, R9, R6 ;  /* 0x0000000907097227 */ /* 0x000fcc00078e0006 */
[----:B------:R-:W-:-:S05]  /*15d0*/  IMAD.HI.U32 R6, R9, R8, RZ ;  /* 0x0000000809067227 */ /* 0x000fca00078e00ff */
[----:B------:R-:W-:-:S05]  /*15e0*/  IADD3 R9, -R6, RZ, RZ ;  /* 0x000000ff06097210 */ /* 0x000fca0007ffe1ff */
[----:B------:R-:W-:-:S05]  /*15f0*/  IMAD R9, R16, R9, R8 ;  /* 0x0000000910097224 */ /* 0x000fca00078e0208 */
[----:B------:R-:W-:-:S13]  /*1600*/  ISETP.GE.U32.AND P0, PT, R9, R16, PT ;  /* 0x000000100900720c */ /* 0x000fda0003f06070 */
[----:B------:R-:W-:Y:S02]  /*1610*/  @P0 IMAD.IADD R9, R9, 0x1, -R16 ;  /* 0x0000000109090824 */ /* 0x000fe400078e0a10 */
[----:B------:R-:W-:-:S03]  /*1620*/  @P0 VIADD R6, R6, 0x1 ;  /* 0x0000000106060836 */ /* 0x000fc60000000000 */
[----:B------:R-:W-:Y:S01]  /*1630*/  ISETP.GE.U32.AND P1, PT, R9, R16, PT ;  /* 0x000000100900720c */ /* 0x000fe20003f26070 */
[----:B------:R-:W-:-:S12]  /*1640*/  HFMA2.MMA R9, -RZ, RZ, 0, 0 ;  /* 0x00000000ff097435 */ /* 0x000fd800000001ff */
[----:B------:R-:W-:Y:S01]  /*1650*/  @P1 VIADD R6, R6, 0x1 ;  /* 0x0000000106061836 */ /* 0x000fe20000000000 */
[----:B------:R-:W-:-:S05]  /*1660*/  @!P2 LOP3.LUT R6, RZ, R16, RZ, 0x33, !PT ;  /* 0x00000010ff06a212 */ /* 0x000fca00078e33ff */
[----:B------:R-:W-:-:S07]  /*1670*/  IMAD.MOV.U32 R8, RZ, RZ, R6 ;  /* 0x000000ffff087224 */ /* 0x000fce00078e0006 */
.L_x_140:
[----:B------:R-:W-:Y:S05]  /*1680*/  BSYNC B0 ;  /* 0x0000000000007941 */ /* 0x000fea0003800000 */
.L_x_138:
[----:B------:R-:W-:Y:S01]  /*1690*/  LOP3.LUT R6, R11, R5, RZ, 0xfc, !PT ;  /* 0x000000050b067212 */ /* 0x000fe200078efcff */
        /* <DEDUP_REMOVED lines=8> */
[----:B------:R-:W-:Y:S01]  /*1720*/  IMAD.MOV.U32 R10, RZ, RZ, R6 ;  /* 0x000000ffff0a7224 */ /* 0x000fe200078e0006 */
[----:B------:R-:W-:Y:S01]  /*1730*/  MOV R11, R7 ;  /* 0x00000007000b7202 */ /* 0x000fe20000000f00 */
[----:B------:R-:W-:Y:S06]  /*1740*/  BRA `(.L_x_143) ;  /* 0x0000000000507947 */ /* 0x000fec0003800000 */
.L_x_142:
[----:B------:R-:W0:Y:S01]  /*1750*/  I2F.U32.RP R17, R16 ;  /* 0x0000001000117306 */ /* 0x000e220000209000 */
[----:B------:R-:W-:-:S07]  /*1760*/  ISETP.NE.U32.AND P2, PT, R16, RZ, PT ;  /* 0x000000ff1000720c */ /* 0x000fce0003f45070 */
[----:B0-----:R-:W0:Y:S02]  /*1770*/  MUFU.RCP R17, R17 ;  /* 0x0000001100117308 */ /* 0x001e240000001000 */
[----:B0-----:R-:W-:-:S06]  /*1780*/  VIADD R6, R17, 0xffffffe ;  /* 0x0ffffffe11067836 */ /* 0x001fcc0000000000 */
[----:B------:R0:W1:Y:S02]  /*1790*/  F2I.FTZ.U32.TRUNC.NTZ R7, R6 ;  /* 0x0000000600077305 */ /* 0x000064000021f000 */
[----:B0-----:R-:W-:Y:S02]  /*17a0*/  IMAD.MOV.U32 R6, RZ, RZ, RZ ;  /* 0x000000ffff067224 */ /* 0x001fe400078e00ff */
[----:B-1----:R-:W-:-:S04]  /*17b0*/  IMAD.MOV R5, RZ, RZ, -R7 ;  /* 0x000000ffff057224 */ /* 0x002fc800078e0a07 */
[----:B------:R-:W-:-:S04]  /*17c0*/  IMAD R5, R5, R16, RZ ;  /* 0x0000001005057224 */ /* 0x000fc800078e02ff */
[----:B------:R-:W-:-:S06]  /*17d0*/  IMAD.HI.U32 R5, R7, R5, R6 ;  /* 0x0000000507057227 */ /* 0x000fcc00078e0006 */
[----:B------:R-:W-:-:S04]  /*17e0*/  IMAD.HI.U32 R5, R5, R10, RZ ;  /* 0x0000000a05057227 */ /* 0x000fc800078e00ff */
[----:B------:R-:W-:-:S04]  /*17f0*/  IMAD.MOV R11, RZ, RZ, -R5 ;  /* 0x000000ffff0b7224 */ /* 0x000fc800078e0a05 */
[----:B------:R-:W-:-:S05]  /*1800*/  IMAD R11, R16, R11, R10 ;  /* 0x0000000b100b7224 */ /* 0x000fca00078e020a */
[----:B------:R-:W-:-:S13]  /*1810*/  ISETP.GE.U32.AND P0, PT, R11, R16, PT ;  /* 0x000000100b00720c */ /* 0x000fda0003f06070 */
[----:B------:R-:W-:Y:S01]  /*1820*/  @P0 IADD3 R11, R11, -R16, RZ ;  /* 0x800000100b0b0210 */ /* 0x000fe20007ffe0ff */
[----:B------:R-:W-:-:S03]  /*1830*/  @P0 VIADD R5, R5, 0x1 ;  /* 0x0000000105050836 */ /* 0x000fc60000000000 */
[----:B------:R-:W-:Y:S01]  /*1840*/  ISETP.GE.U32.AND P1, PT, R11, R16, PT ;  /* 0x000000100b00720c */ /* 0x000fe20003f26070 */
[----:B------:R-:W-:-:S12]  /*1850*/  IMAD.MOV.U32 R11, RZ, RZ, RZ ;  /* 0x000000ffff0b7224 */ /* 0x000fd800078e00ff */
[----:B------:R-:W-:Y:S01]  /*1860*/  @P1 VIADD R5, R5, 0x1 ;  /* 0x0000000105051836 */ /* 0x000fe20000000000 */
[----:B------:R-:W-:-:S05]  /*1870*/  @!P2 LOP3.LUT R5, RZ, R16, RZ, 0x33, !PT ;  /* 0x00000010ff05a212 */ /* 0x000fca00078e33ff */
[----:B------:R-:W-:-:S07]  /*1880*/  IMAD.MOV.U32 R10, RZ, RZ, R5 ;  /* 0x000000ffff0a7224 */ /* 0x000fce00078e0005 */
.L_x_143:
[----:B------:R-:W-:Y:S05]  /*1890*/  BSYNC B0 ;  /* 0x0000000000007941 */ /* 0x000fea0003800000 */
.L_x_141:
        /* <DEDUP_REMOVED lines=9> */
[----:B------:R-:W-:Y:S02]  /*1930*/  SHF.L.U64.HI R2, R0, 0x2, R3 ;  /* 0x0000000200027819 */ /* 0x000fe40000010203 */
[----:B------:R-:W-:Y:S02]  /*1940*/  ISETP.LT.U32.AND.EX P1, PT, R3, RZ, PT, P1 ;  /* 0x000000ff0300720c */ /* 0x000fe40003f21110 */
[----:B------:R-:W-:-:S13]  /*1950*/  ISETP.GE.AND.EX P0, PT, R2, UR12, PT, P0 ;  /* 0x0000000c02007c0c */ /* 0x000fda000bf06300 */
[----:B0-----:R-:W-:Y:S05]  /*1960*/  @!P0 BRA P1, `(.L_x_144) ;  /* 0xfffffff4008c8947 */ /* 0x001fea000083ffff */
[----:B------:R-:W-:Y:S05]  /*1970*/  EXIT ;  /* 0x000000000000794d */ /* 0x000fea0003800000 */
        .weak           $__internal_3_$__cuda_sm20_div_s64
        .type           $__internal_3_$__cuda_sm20_div_s64,@function
        .size           $__internal_3_$__cuda_sm20_div_s64,(.L_x_519 - $__internal_3_$__cuda_sm20_div_s64)
$__internal_3_$__cuda_sm20_div_s64:
[----:B------:R-:W-:Y:S02]  /*1980*/  IADD3 R27, P5, RZ, -R20, RZ ;  /* 0x80000014ff1b7210 */ /* 0x000fe40007fbe0ff */
[----:B------:R-:W-:-:S03]  /*1990*/  ISETP.GE.AND P3, PT, R5, RZ, PT ;  /* 0x000000ff0500720c */ /* 0x000fc60003f66270 */
[----:B------:R-:W-:Y:S01]  /*19a0*/  IMAD.X R22, RZ, RZ, ~R5, P5 ;  /* 0x000000ffff167224 */ /* 0x000fe200028e0e05 */
[----:B------:R-:W-:-:S04]  /*19b0*/  SEL R26, R27, R20, !P3 ;  /* 0x000000141b1a7207 */ /* 0x000fc80005800000 */
[----:B------:R-:W-:-:S04]  /*19c0*/  SEL R27, R22, R5, !P3 ;  /* 0x00000005161b7207 */ /* 0x000fc80005800000 */
[----:B------:R-:W0:Y:S08]  /*19d0*/  I2F.U64.RP R7, R26 ;  /* 0x0000001a00077312 */ /* 0x000e300000309000 */
[----:B0-----:R-:W0:Y:S02]  /*19e0*/  MUFU.RCP R23, R7 ;  /* 0x0000000700177308 */ /* 0x001e240000001000 */
[----:B0-----:R-:W-:-:S06]  /*19f0*/  VIADD R23, R23, 0x1ffffffe ;  /* 0x1ffffffe17177836 */ /* 0x001fcc0000000000 */
[----:B------:R0:W1:Y:S02]  /*1a00*/  F2I.U64.TRUNC R24, R23 ;  /* 0x0000001700187311 */ /* 0x000064000020d800 */
[----:B0-----:R-:W-:Y:S01]  /*1a10*/  HFMA2.MMA R23, -RZ, RZ, 0, 0 ;  /* 0x00000000ff177435 */ /* 0x001fe200000001ff */
[----:B-1----:R-:W-:-:S04]  /*1a20*/  IMAD.WIDE.U32 R32, R24, R26, RZ ;  /* 0x0000001a18207225 */ /* 0x002fc800078e00ff */
[C---:B------:R-:W-:Y:S01]  /*1a30*/  IMAD R21, R24.reuse, R27, R33 ;  /* 0x0000001b18157224 */ /* 0x040fe200078e0221 */
[----:B------:R-:W-:Y:S02]  /*1a40*/  IADD3 R22, P3, RZ, -R32, RZ ;  /* 0x80000020ff167210 */ /* 0x000fe40007f7e0ff */
[----:B------:R-:W-:Y:S01]  /*1a50*/  MOV R33, R24 ;  /* 0x0000001800217202 */ /* 0x000fe20000000f00 */
[----:B------:R-:W-:Y:S02]  /*1a60*/  IMAD R21, R25, R26, R21 ;  /* 0x0000001a19157224 */ /* 0x000fe400078e0215 */
[----:B------:R-:W-:-:S04]  /*1a70*/  IMAD.HI.U32 R32, R24, R22, RZ ;  /* 0x0000001618207227 */ /* 0x000fc800078e00ff */
[----:B------:R-:W-:-:S04]  /*1a80*/  IMAD.X R21, RZ, RZ, ~R21, P3 ;  /* 0x000000ffff157224 */ /* 0x000fc800018e0e15 */
[----:B------:R-:W-:-:S04]  /*1a90*/  IMAD.WIDE.U32 R32, P3, R24, R21, R32 ;  /* 0x0000001518207225 */ /* 0x000fc80007860020 */
[C---:B------:R-:W-:Y:S02]  /*1aa0*/  IMAD R7, R25.reuse, R21, RZ ;  /* 0x0000001519077224 */ /* 0x040fe400078e02ff */
[----:B------:R-:W-:-:S04]  /*1ab0*/  IMAD.HI.U32 R22, P5, R25, R22, R32 ;  /* 0x0000001619167227 */ /* 0x000fc800078a0020 */
[----:B------:R-:W-:Y:S01]  /*1ac0*/  IMAD.HI.U32 R21, R25, R21, RZ ;  /* 0x0000001519157227 */ /* 0x000fe200078e00ff */
[----:B------:R-:W-:-:S03]  /*1ad0*/  IADD3 R33, P6, R7, R22, RZ ;  /* 0x0000001607217210 */ /* 0x000fc60007fde0ff */
[----:B------:R-:W-:Y:S02]  /*1ae0*/  IMAD.X R21, R21, 0x1, R25, P3 ;  /* 0x0000000115157824 */ /* 0x000fe400018e0619 */
[----:B------:R-:W-:-:S03]  /*1af0*/  IMAD.WIDE.U32 R24, R33, R26, RZ ;  /* 0x0000001a21187225 */ /* 0x000fc600078e00ff */
[----:B------:R-:W-:Y:S01]  /*1b00*/  IADD3.X R21, RZ, RZ, R21, P6, P5 ;  /* 0x000000ffff157210 */ /* 0x000fe200037ea415 */
[----:B------:R-:W-:Y:S01]  /*1b10*/  IMAD R22, R33, R27, R25 ;  /* 0x0000001b21167224 */ /* 0x000fe200078e0219 */
[----:B------:R-:W-:-:S03]  /*1b20*/  IADD3 R24, P3, RZ, -R24, RZ ;  /* 0x80000018ff187210 */ /* 0x000fc60007f7e0ff */
[----:B------:R-:W-:Y:S02]  /*1b30*/  IMAD R22, R21, R26, R22 ;  /* 0x0000001a15167224 */ /* 0x000fe400078e0216 */
[----:B------:R-:W-:-:S04]  /*1b40*/  IMAD.HI.U32 R32, R33, R24, RZ ;  /* 0x0000001821207227 */ /* 0x000fc800078e00ff */
[----:B------:R-:W-:-:S04]  /*1b50*/  IMAD.X R22, RZ, RZ, ~R22, P3 ;  /* 0x000000ffff167224 */ /* 0x000fc800018e0e16 */
[----:B------:R-:W-:-:S04]  /*1b60*/  IMAD.WIDE.U32 R32, P5, R33, R22, R32 ;  /* 0x0000001621207225 */ /* 0x000fc800078a0020 */
[----:B------:R-:W-:-:S04]  /*1b70*/  IMAD.HI.U32 R7, P3, R21, R24, R32 ;  /* 0x0000001815077227 */ /* 0x000fc80007860020 */
[----:B------:R-:W-:-:S04]  /*1b80*/  IMAD.HI.U32 R24, R21, R22, RZ ;  /* 0x0000001615187227 */ /* 0x000fc800078e00ff */
[----:B------:R-:W-:Y:S02]  /*1b90*/  IMAD R22, R21, R22, RZ ;  /* 0x0000001615167224 */ /* 0x000fe400078e02ff */
[----:B------:R-:W-:Y:S01]  /*1ba0*/  IMAD.X R24, R24, 0x1, R21, P5 ;  /* 0x0000000118187824 */ /* 0x000fe200028e0615 */
[----:B------:R-:W-:Y:S02]  /*1bb0*/  ISETP.GE.AND P5, PT, R19, RZ, PT ;  /* 0x000000ff1300720c */ /* 0x000fe40003fa6270 */
[----:B------:R-:W-:-:S04]  /*1bc0*/  IADD3 R21, P6, RZ, -R6, RZ ;  /* 0x80000006ff157210 */ /* 0x000fc80007fde0ff */
[----:B------:R-:W-:Y:S01]  /*1bd0*/  SEL R21, R21, R6, !P5 ;  /* 0x0000000615157207 */ /* 0x000fe20006800000 */
[----:B------:R-:W-:Y:S01]  /*1be0*/  IMAD.X R6, RZ, RZ, ~R19, P6 ;  /* 0x000000ffff067224 */ /* 0x000fe200030e0e13 */
[----:B------:R-:W-:-:S04]  /*1bf0*/  IADD3 R7, P6, R22, R7, RZ ;  /* 0x0000000716077210 */ /* 0x000fc80007fde0ff */
[----:B------:R-:W-:Y:S01]  /*1c00*/  SEL R6, R6, R19, !P5 ;  /* 0x0000001306067207 */ /* 0x000fe20006800000 */
[----:B------:R-:W-:Y:S01]  /*1c10*/  IMAD.HI.U32 R22, R7, R21, RZ ;  /* 0x0000001507167227 */ /* 0x000fe200078e00ff */
[----:B------:R-:W-:-:S03]  /*1c20*/  LOP3.LUT R19, R5, R19, RZ, 0x3c, !PT ;  /* 0x0000001305137212 */ /* 0x000fc600078e3cff */
[----:B------:R-:W-:Y:S01]  /*1c30*/  IMAD.WIDE.U32 R32, R7, R6, R22 ;  /* 0x0000000607207225 */ /* 0x000fe200078e0016 */
[----:B------:R-:W-:Y:S02]  /*1c40*/  IADD3.X R23, RZ, RZ, R24, P6, P3 ;  /* 0x000000ffff177210 */ /* 0x000fe400037e6418 */
[----:B------:R-:W-:-:S03]  /*1c50*/  ISETP.GE.AND P6, PT, R19, RZ, PT ;  /* 0x000000ff1300720c */ /* 0x000fc60003fc6270 */
[----:B------:R-:W-:-:S04]  /*1c60*/  IMAD.HI.U32 R22, P3, R23, R21, R32 ;  /* 0x0000001517167227 */ /* 0x000fc80007860020 */
[CC--:B------:R-:W-:Y:S02]  /*1c70*/  IMAD R7, R23.reuse, R6.reuse, RZ ;  /* 0x0000000617077224 */ /* 0x0c0fe400078e02ff */
[----:B------:R-:W-:-:S03]  /*1c80*/  IMAD.HI.U32 R23, R23, R6, RZ ;  /* 0x0000000617177227 */ /* 0x000fc600078e00ff */
[----:B------:R-:W-:Y:S01]  /*1c90*/  IADD3 R7, P5, R7, R22, RZ ;  /* 0x0000001607077210 */ /* 0x000fe20007fbe0ff */
[----:B------:R-:W-:-:S04]  /*1ca0*/  IMAD.X R19, RZ, RZ, R23, P3 ;  /* 0x000000ffff137224 */ /* 0x000fc800018e0617 */
[----:B------:R-:W-:-:S04]  /*1cb0*/  IMAD.WIDE.U32 R24, R7, R26, RZ ;  /* 0x0000001a07187225 */ /* 0x000fc800078e00ff */
[----:B------:R-:W-:Y:S01]  /*1cc0*/  IMAD.X R19, RZ, RZ, R19, P5 ;  /* 0x000000ffff137224 */ /* 0x000fe200028e0613 */
[----:B------:R-:W-:Y:S01]  /*1cd0*/  IADD3 R21, P5, -R24, R21, RZ ;  /* 0x0000001518157210 */ /* 0x000fe20007fbe1ff */
[----:B------:R-:W-:-:S03]  /*1ce0*/  IMAD R22, R7, R27, R25 ;  /* 0x0000001b07167224 */ /* 0x000fc600078e0219 */
[-C--:B------:R-:W-:Y:S01]  /*1cf0*/  ISETP.GE.U32.AND P3, PT, R21, R26.reuse, PT ;  /* 0x0000001a1500720c */ /* 0x080fe20003f66070 */
[----:B------:R-:W-:-:S04]  /*1d00*/  IMAD R23, R19, R26, R22 ;  /* 0x0000001a13177224 */ /* 0x000fc800078e0216 */
[----:B------:R-:W-:Y:S01]  /*1d10*/  IMAD.X R23, R6, 0x1, ~R23, P5 ;  /* 0x0000000106177824 */ /* 0x000fe200028e0e17 */
[----:B------:R-:W-:-:S04]  /*1d20*/  IADD3 R6, P5, R21, -R26, RZ ;  /* 0x8000001a15067210 */ /* 0x000fc80007fbe0ff */
[----:B------:R-:W-:-:S04]  /*1d30*/  ISETP.GE.U32.AND.EX P3, PT, R23, R27, PT, P3 ;  /* 0x0000001b1700720c */ /* 0x000fc80003f66130 */
[----:B------:R-:W-:Y:S01]  /*1d40*/  SEL R21, R6, R21, P3 ;  /* 0x0000001506157207 */ /* 0x000fe20001800000 */
[----:B------:R-:W-:Y:S01]  /*1d50*/  IMAD.X R6, R23, 0x1, ~R27, P5 ;  /* 0x0000000117067824 */ /* 0x000fe200028e0e1b */
[----:B------:R-:W-:-:S04]  /*1d60*/  IADD3 R22, P5, R7, 0x1, RZ ;  /* 0x0000000107167810 */ /* 0x000fc80007fbe0ff */
[----:B------:R-:W-:Y:S02]  /*1d70*/  SEL R7, R22, R7, P3 ;  /* 0x0000000716077207 */ /* 0x000fe40001800000 */
[----:B------:R-:W-:Y:S02]  /*1d80*/  IADD3.X R22, RZ, R19, RZ, P5, !PT ;  /* 0x00000013ff167210 */ /* 0x000fe40002ffe4ff */
[----:B------:R-:W-:Y:S02]  /*1d90*/  SEL R23, R6, R23, P3 ;  /* 0x0000001706177207 */ /* 0x000fe40001800000 */
[----:B------:R-:W-:Y:S02]  /*1da0*/  ISETP.GE.U32.AND P5, PT, R21, R26, PT ;  /* 0x0000001a1500720c */ /* 0x000fe40003fa6070 */
[----:B------:R-:W-:Y:S02]  /*1db0*/  SEL R22, R22, R19, P3 ;  /* 0x0000001316167207 */ /* 0x000fe40001800000 */
[----:B------:R-:W-:-:S02]  /*1dc0*/  IADD3 R6, P3, R7, 0x1, RZ ;  /* 0x0000000107067810 */ /* 0x000fc40007f7e0ff */
[----:B------:R-:W-:-:S03]  /*1dd0*/  ISETP.GE.U32.AND.EX P5, PT, R23, R27, PT, P5 ;  /* 0x0000001b1700720c */ /* 0x000fc60003fa6150 */
[----:B------:R-:W-:Y:S01]  /*1de0*/  IMAD.X R19, RZ, RZ, R22, P3 ;  /* 0x000000ffff137224 */ /* 0x000fe200018e0616 */
[----:B------:R-:W-:Y:S02]  /*1df0*/  SEL R6, R6, R7, P5 ;  /* 0x0000000706067207 */ /* 0x000fe40002800000 */
[----:B------:R-:W-:Y:S02]  /*1e00*/  ISETP.NE.U32.AND P3, PT, R20, RZ, PT ;  /* 0x000000ff1400720c */ /* 0x000fe40003f65070 */
[----:B------:R-:W-:Y:S02]  /*1e10*/  SEL R19, R19, R22, P5 ;  /* 0x0000001613137207 */ /* 0x000fe40002800000 */
[-C--:B------:R-:W-:Y:S02]  /*1e20*/  IADD3 R7, P5, RZ, -R6.reuse, RZ ;  /* 0x80000006ff077210 */ /* 0x080fe40007fbe0ff */
[----:B------:R-:W-:Y:S02]  /*1e30*/  ISETP.NE.AND.EX P3, PT, R5, RZ, PT, P3 ;  /* 0x000000ff0500720c */ /* 0x000fe40003f65330 */
[----:B------:R-:W-:Y:S01]  /*1e40*/  SEL R7, R7, R6, !P6 ;  /* 0x0000000607077207 */ /* 0x000fe20007000000 */
[----:B------:R-:W-:-:S03]  /*1e50*/  IMAD.X R20, RZ, RZ, ~R19, P5 ;  /* 0x000000ffff147224 */ /* 0x000fc600028e0e13 */
[----:B------:R-:W-:Y:S02]  /*1e60*/  SEL R6, R7, 0xffffffff, P3 ;  /* 0xffffffff07067807 */ /* 0x000fe40001800000 */
[----:B------:R-:W-:Y:S01]  /*1e70*/  SEL R20, R20, R19, !P6 ;  /* 0x0000001314147207 */ /* 0x000fe20007000000 */
[----:B------:R-:W-:-:S03]  /*1e80*/  IMAD.MOV.U32 R19, RZ, RZ, 0x0 ;  /* 0x00000000ff137424 */ /* 0x000fc600078e00ff */
[----:B------:R-:W-:Y:S01]  /*1e90*/  SEL R7, R20, 0xffffffff, P3 ;  /* 0xffffffff14077807 */ /* 0x000fe20001800000 */
[----:B------:R-:W-:Y:S06]  /*1ea0*/  RET.REL.NODEC R18 `(_ZN2at6native63_GLOBAL__N__862fb238_30_ForeachBinaryOpScalarTensor_cu_64fe0ca525multi_tensor_apply_kernelINS1_18TensorListMetadataILi2EEENS1_27BinaryOpScalarTensorFunctorIlLi2ELi1ELi1EEEJSt7dividesIlEPllEEEvT_T0_DpT1_) ;  /* 0xffffffe012547950 */ /* 0x000fec0003c3ffff */
.L_x_145:
        /* <DEDUP_REMOVED lines=13> */
.L_x_519:


//--------------------- .text._ZN2at6native63_GLOBAL__N__862fb238_30_ForeachBinaryOpScalarTensor_cu_64fe0ca525multi_tensor_apply_kernelINS1_18TensorListMetadataILi2EEENS1_27BinaryOpScalarTensorFunctorIiLi2ELi1ELi1EEEJSt7dividesIiEPiiEEEvT_T0_DpT1_ --------------------------
	.section	.text._ZN2at6native63_GLOBAL__N__862fb238_30_ForeachBinaryOpScalarTensor_cu_64fe0ca525multi_tensor_apply_kernelINS1_18TensorListMetadataILi2EEENS1_27BinaryOpScalarTensorFunctorIiLi2ELi1ELi1EEEJSt7dividesIiEPiiEEEvT_T0_DpT1_,"ax",@progbits
	.align	128
.text._ZN2at6native63_GLOBAL__N__862fb238_30_ForeachBinaryOpScalarTensor_cu_64fe0ca525multi_tensor_apply_kernelINS1_18TensorListMetadataILi2EEENS1_27BinaryOpScalarTensorFunctorIiLi2ELi1ELi1EEEJSt7dividesIiEPiiEEEvT_T0_DpT1_:
        .type           _ZN2at6native63_GLOBAL__N__862fb238_30_ForeachBinaryOpScalarTensor_cu_64fe0ca525multi_tensor_apply_kernelINS1_18TensorListMetadataILi2EEENS1_27BinaryOpScalarTensorFunctorIiLi2ELi1ELi1EEEJSt7dividesIiEPiiEEEvT_T0_DpT1_,@function
        .size           _ZN2at6native63_GLOBAL__N__862fb238_30_ForeachBinaryOpScalarTensor_cu_64fe0ca525multi_tensor_apply_kernelINS1_18TensorListMetadataILi2EEENS1_27BinaryOpScalarTensorFunctorIiLi2ELi1ELi1EEEJSt7dividesIiEPiiEEEvT_T0_DpT1_,(.L_x_521 - _ZN2at6native63_GLOBAL__N__862fb238_30_ForeachBinaryOpScalarTensor_cu_64fe0ca525multi_tensor_apply_kernelINS1_18TensorListMetadataILi2EEENS1_27BinaryOpScalarTensorFunctorIiLi2ELi1ELi1EEEJSt7dividesIiEPiiEEEvT_T0_DpT1_)
        .other          _ZN2at6native63_GLOBAL__N__862fb238_30_ForeachBinaryOpScalarTensor_cu_64fe0ca525multi_tensor_apply_kernelINS1_18TensorListMetadataILi2EEENS1_27BinaryOpScalarTensorFunctorIiLi2ELi1ELi1EEEJSt7dividesIiEPiiEEEvT_T0_DpT1_,@"STO_CUDA_ENTRY STV_DEFAULT"
_ZN2at6native63_GLOBAL__N__862fb238_30_ForeachBinaryOpScalarTensor_cu_64fe0ca525multi_tensor_apply_kernelINS1_18TensorListMetadataILi2EEENS1_27BinaryOpScalarTensorFunctorIiLi2ELi1ELi1EEEJSt7dividesIiEPiiEEEvT_T0_DpT1_:
        /* <DEDUP_REMOVED lines=28> */
[----:B------:R-:W-:-:S06]  /*01c0*/  ULDC UR5, c[0x0][0xe68] ;  /* 0x00039a0000057ab9 */ /* 0x000fcc0000000800 */
.L_x_147:
[----:B------:R-:W2:Y:S02]  /*01d0*/  LDC.64 R2, c[0x0][0xe60] ;  /* 0x00039800ff027b82 */ /* 0x000ea40000000a00 */
[----:B--2---:R2:W3:Y:S01]  /*01e0*/  LDG.E R22, desc[UR10][R2.64] ;  /* 0x0000000a02167981 */ /* 0x0044e2000c1e1900 */
[----:B0-----:R-:W-:Y:S01]  /*01f0*/  IADD3 R21, P1, R0, R10, RZ ;  /* 0x0000000a00157210 */ /* 0x001fe20007f3e0ff */
[----:B------:R-:W-:-:S03]  /*0200*/  IMAD.MOV.U32 R25, RZ, RZ, RZ ;  /* 0x000000ffff197224 */ /* 0x000fc600078e00ff */
[C---:B------:R-:W-:Y:S01]  /*0210*/  ISETP.GE.U32.AND P0, PT, R21.reuse, 0x10000, PT ;  /* 0x000100001500780c */ /* 0x040fe20003f06070 */
[----:B------:R-:W-:Y:S01]  /*0220*/  IMAD.X R20, RZ, RZ, R11, P1 ;  /* 0x000000ffff147224 */ /* 0x000fe200008e060b */
[----:B------:R-:W-:Y:S02]  /*0230*/  ISETP.LT.U32.AND P1, PT, R21, UR12, PT ;  /* 0x0000000c15007c0c */ /* 0x000fe4000bf21070 */
[----:B-1----:R-:W-:Y:S02]  /*0240*/  IADD3 R6, P2, R8, R21, RZ ;  /* 0x0000001508067210 */ /* 0x002fe40007f5e0ff */
        /* <DEDUP_REMOVED lines=9> */
[----:B------:R0:W4:Y:S01]  /*02e0*/  @P0 LDG.E R25, desc[UR10][R4.64] ;  /* 0x0000000a04190981 */ /* 0x000122000c1e1900 */
[C---:B------:R-:W-:Y:S01]  /*02f0*/  LEA R14, P3, R8.reuse, R21, 0x1 ;  /* 0x00000015080e7211 */ /* 0x040fe200078608ff */
[----:B--2---:R-:W-:Y:S01]  /*0300*/  IMAD R2, R8, 0x3, RZ ;  /* 0x0000000308027824 */ /* 0x004fe200078e02ff */
[----:B------:R-:W-:Y:S02]  /*0310*/  @P1 LEA R18, P4, R6, UR6, 0x2 ;  /* 0x0000000606121c11 */ /* 0x000fe4000f8810ff */
[----:B------:R-:W-:Y:S02]  /*0320*/  CS2R R16, SRZ ;  /* 0x0000000000107805 */ /* 0x000fe4000001ff00 */
[C---:B------:R-:W-:Y:S01]  /*0330*/  ISETP.GE.U32.AND P2, PT, R14.reuse, 0x10000, PT ;  /* 0x000100000e00780c */ /* 0x040fe20003f46070 */
[----:B------:R-:W-:Y:S01]  /*0340*/  IMAD.X R13, RZ, RZ, R20, P3 ;  /* 0x000000ffff0d7224 */ /* 0x000fe200018e0614 */
[----:B------:R-:W-:Y:S02]  /*0350*/  ISETP.LT.U32.AND P3, PT, R14, UR12, PT ;  /* 0x0000000c0e007c0c */ /* 0x000fe4000bf61070 */
[----:B------:R-:W-:-:S02]  /*0360*/  @P1 LEA.HI.X R19, R6, UR7, R15, 0x2, P4 ;  /* 0x0000000706131c11 */ /* 0x000fc4000a0f140f */
[C---:B------:R-:W-:Y:S02]  /*0370*/  ISETP.GE.U32.AND.EX P2, PT, R13.reuse, RZ, PT, P2 ;  /* 0x000000ff0d00720c */ /* 0x040fe40003f46120 */
[----:B------:R-:W-:Y:S01]  /*0380*/  IADD3 R9, P4, R2, R21, RZ ;  /* 0x0000001502097210 */ /* 0x000fe20007f9e0ff */
[----:B------:R3:W2:Y:S01]  /*0390*/  @P1 LDG.E R16, desc[UR10][R18.64] ;  /* 0x0000000a12101981 */ /* 0x0006a2000c1e1900 */
[----:B------:R-:W-:Y:S02]  /*03a0*/  ISETP.LT.AND.EX P2, PT, R13, UR4, !P2, P3 ;  /* 0x000000040d007c0c */ /* 0x000fe4000d741330 */
[C---:B------:R-:W-:Y:S01]  /*03b0*/  ISETP.GE.U32.AND P3, PT, R9.reuse, 0x10000, PT ;  /* 0x000100000900780c */ /* 0x040fe20003f66070 */
[----:B------:R-:W-:Y:S01]  /*03c0*/  IMAD.X R12, RZ, RZ, R20, P4 ;  /* 0x000000ffff0c7224 */ /* 0x000fe200020e0614 */
[----:B------:R-:W-:-:S04]  /*03d0*/  ISETP.LT.U32.AND P4, PT, R9, UR12, PT ;  /* 0x0000000c09007c0c */ /* 0x000fc8000bf81070 */
[----:B------:R-:W-:Y:S01]  /*03e0*/  ISETP.GE.U32.AND.EX P3, PT, R12, RZ, PT, P3 ;  /* 0x000000ff0c00720c */ /* 0x000fe20003f66130 */
[----:B------:R-:W-:-:S04]  /*03f0*/  IMAD.MOV.U32 R7, RZ, RZ, RZ ;  /* 0x000000ffff077224 */ /* 0x000fc800078e00ff */
[----:B------:R-:W-:Y:S02]  /*0400*/  @P2 LEA R2, P5, R14, UR6, 0x2 ;  /* 0x000000060e022c11 */ /* 0x000fe4000f8a10ff */
[----:B------:R-:W-:Y:S02]  /*0410*/  ISETP.LT.AND.EX P3, PT, R12, UR4, !P3, P4 ;  /* 0x000000040c007c0c */ /* 0x000fe4000df61340 */
[----:B------:R-:W-:-:S05]  /*0420*/  @P2 LEA.HI.X R3, R14, UR7, R13, 0x2, P5 ;  /* 0x000000070e032c11 */ /* 0x000fca000a8f140d */
[----:B------:R1:W5:Y:S06]  /*0430*/  @P2 LDG.E R7, desc[UR10][R2.64] ;  /* 0x0000000a02072981 */ /* 0x00036c000c1e1900 */
[----:B0-----:R-:W-:-:S04]  /*0440*/  @P3 LEA R4, P4, R9, UR6, 0x2 ;  /* 0x0000000609043c11 */ /* 0x001fc8000f8810ff */
[----:B------:R-:W-:-:S05]  /*0450*/  @P3 LEA.HI.X R5, R9, UR7, R12, 0x2, P4 ;  /* 0x0000000709053c11 */ /* 0x000fca000a0f140c */
[----:B------:R4:W5:Y:S01]  /*0460*/  @P3 LDG.E R17, desc[UR10][R4.64] ;  /* 0x0000000a04113981 */ /* 0x000962000c1e1900 */
[----:B------:R-:W-:-:S04]  /*0470*/  IMAD.WIDE.U32 R10, R8, 0x4, R10 ;  /* 0x00000004080a7825 */ /* 0x000fc800078e000a */
[----:B---3--:R-:W-:-:S05]  /*0480*/  IMAD R18, R22, UR5, RZ ;  /* 0x0000000516127c24 */ /* 0x008fca000f8e02ff */
[----:B------:R-:W-:-:S04]  /*0490*/  IABS R19, R18 ;  /* 0x0000001200137213 */ /* 0x000fc80000000000 */
[----:B------:R-:W0:Y:S08]  /*04a0*/  I2F.RP R22, R19 ;  /* 0x0000001300167306 */ /* 0x000e300000209400 */
[----:B0-----:R-:W0:Y:S02]  /*04b0*/  MUFU.RCP R22, R22 ;  /* 0x0000001600167308 */ /* 0x001e240000001000 */
[----:B0-----:R-:W-:-:S06]  /*04c0*/  VIADD R23, R22, 0xffffffe ;  /* 0x0ffffffe16177836 */ /* 0x001fcc0000000000 */
[----:B-1----:R-:W0:Y:S01]  /*04d0*/  F2I.FTZ.U32.TRUNC.NTZ R3, R23 ;  /* 0x0000001700037305 */ /* 0x002e22000021f000 */
[----:B------:R-:W-:Y:S02]  /*04e0*/  IABS R24, R18 ;  /* 0x0000001200187213 */ /* 0x000fe40000000000 */
[----:B----4-:R-:W-:Y:S01]  /*04f0*/  IABS R5, R25 ;  /* 0x0000001900057213 */ /* 0x010fe20000000000 */
[----:B0-----:R-:W-:-:S04]  /*0500*/  IMAD.MOV R2, RZ, RZ, -R3 ;  /* 0x000000ffff027224 */ /* 0x001fc800078e0a03 */
[----:B------:R-:W-:Y:S02]  /*0510*/  IMAD R27, R2, R19, RZ ;  /* 0x00000013021b7224 */ /* 0x000fe400078e02ff */
[----:B------:R-:W-:Y:S02]  /*0520*/  IMAD.MOV.U32 R2, RZ, RZ, RZ ;  /* 0x000000ffff027224 */ /* 0x000fe400078e00ff */
[----:B------:R-:W-:Y:S02]  /*0530*/  IMAD.MOV R24, RZ, RZ, -R24 ;  /* 0x000000ffff187224 */ /* 0x000fe400078e0a18 */
[----:B------:R-:W-:-:S04]  /*0540*/  IMAD.HI.U32 R4, R3, R27, R2 ;  /* 0x0000001b03047227 */ /* 0x000fc800078e0002 */
[----:B------:R-:W-:Y:S02]  /*0550*/  IMAD.MOV.U32 R3, RZ, RZ, R5 ;  /* 0x000000ffff037224 */ /* 0x000fe400078e0005 */
[----:B------:R-:W-:Y:S02]  /*0560*/  IMAD.MOV.U32 R5, RZ, RZ, R24 ;  /* 0x000000ffff057224 */ /* 0x000fe400078e0018 */
[----:B------:R-:W-:-:S04]  /*0570*/  IMAD.HI.U32 R22, R4, R3, RZ ;  /* 0x0000000304167227 */ /* 0x000fc800078e00ff */
[----:B------:R-:W-:-:S05]  /*0580*/  IMAD R2, R22, R5, R3 ;  /* 0x0000000516027224 */ /* 0x000fca00078e0203 */
[----:B------:R-:W-:Y:S02]  /*0590*/  ISETP.GT.U32.AND P6, PT, R19, R2, PT ;  /* 0x000000021300720c */ /* 0x000fe40003fc4070 */
[----:B--2---:R-:W-:-:S05]  /*05a0*/  IABS R28, R16 ;  /* 0x00000010001c7213 */ /* 0x004fca0000000000 */
[----:B------:R-:W-:-:S06]  /*05b0*/  IMAD.HI.U32 R23, R4, R28, RZ ;  /* 0x0000001c04177227 */ /* 0x000fcc00078e00ff */
[----:B------:R-:W-:Y:S02]  /*05c0*/  @!P6 IMAD.IADD R2, R2, 0x1, -R19 ;  /* 0x000000010202e824 */ /* 0x000fe400078e0a13 */
[----:B------:R-:W-:-:S03]  /*05d0*/  IMAD R28, R23, R5, R28 ;  /* 0x00000005171c7224 */ /* 0x000fc600078e021c */
[----:B------:R-:W-:Y:S02]  /*05e0*/  ISETP.GE.U32.AND P4, PT, R2, R19, PT ;  /* 0x000000130200720c */ /* 0x000fe40003f86070 */
[----:B------:R-:W-:Y:S02]  /*05f0*/  LOP3.LUT R25, R25, R18, RZ, 0x3c, !PT ;  /* 0x0000001219197212 */ /* 0x000fe400078e3cff */
[----:B------:R-:W-:Y:S02]  /*0600*/  ISETP.GT.U32.AND P5, PT, R19, R28, PT ;  /* 0x0000001c1300720c */ /* 0x000fe40003fa4070 */
[----:B-----5:R-:W-:Y:S01]  /*0610*/  IABS R3, R7 ;  /* 0x0000000700037213 */ /* 0x020fe20000000000 */
[----:B------:R-:W-:Y:S01]  /*0620*/  @!P6 VIADD R22, R22, 0x1 ;  /* 0x000000011616e836 */ /* 0x000fe20000000000 */
[----:B------:R-:W-:-:S03]  /*0630*/  ISETP.GE.AND P6, PT, R25, RZ, PT ;  /* 0x000000ff1900720c */ /* 0x000fc60003fc6270 */
[----:B------:R-:W-:-:S04]  /*0640*/  IMAD.HI.U32 R24, R4, R3, RZ ;  /* 0x0000000304187227 */ /* 0x000fc800078e00ff */
[----:B------:R-:W-:Y:S01]  /*0650*/  @P4 VIADD R22, R22, 0x1 ;  /* 0x0000000116164836 */ /* 0x000fe20000000000 */
[C---:B------:R-:W-:Y:S01]  /*0660*/  @P0 LEA R2, P4, R21.reuse, UR8, 0x2 ;  /* 0x0000000815020c11 */ /* 0x040fe2000f8810ff */
[----:B------:R-:W-:Y:S02]  /*0670*/  IMAD R26, R24, R5, R3 ;  /* 0x00000005181a7224 */ /* 0x000fe400078e0203 */
[----:B------:R-:W-:Y:S01]  /*0680*/  @!P5 IMAD.IADD R28, R28, 0x1, -R19 ;  /* 0x000000011c1cd824 */ /* 0x000fe200078e0a13 */
[----:B------:R-:W-:Y:S02]  /*0690*/  @P0 LEA.HI.X R3, R21, UR9, R20, 0x2, P4 ;  /* 0x0000000915030c11 */ /* 0x000fe4000a0f1414 */
[----:B------:R-:W-:Y:S02]  /*06a0*/  ISETP.GT.U32.AND P4, PT, R19, R26, PT ;  /* 0x0000001a1300720c */ /* 0x000fe40003f84070 */
[----:B------:R-:W-:Y:S01]  /*06b0*/  IABS R25, R17 ;  /* 0x0000001100197213 */ /* 0x000fe20000000000 */
[----:B------:R-:W-:Y:S01]  /*06c0*/  @!P6 IMAD.MOV R22, RZ, RZ, -R22 ;  /* 0x000000ffff16e224 */ /* 0x000fe200078e0a16 */
[----:B------:R-:W-:-:S03]  /*06d0*/  ISETP.GE.U32.AND P6, PT, R28, R19, PT ;  /* 0x000000131c00720c */ /* 0x000fc60003fc6070 */
[----:B------:R-:W-:-:S04]  /*06e0*/  IMAD.MOV.U32 R21, RZ, RZ, R25 ;  /* 0x000000ffff157224 */ /* 0x000fc800078e0019 */
[----:B------:R-:W-:-:S04]  /*06f0*/  IMAD.HI.U32 R20, R4, R21, RZ ;  /* 0x0000001504147227 */ /* 0x000fc800078e00ff */
[----:B------:R-:W-:Y:S01]  /*0700*/  @!P5 VIADD R23, R23, 0x1 ;  /* 0x000000011717d836 */ /* 0x000fe20000000000 */
[----:B------:R-:W-:Y:S01]  /*0710*/  @P1 LEA R4, P5, R6, UR8, 0x2 ;  /* 0x0000000806041c11 */ /* 0x000fe2000f8a10ff */
[----:B------:R-:W-:Y:S02]  /*0720*/  @!P4 IMAD.IADD R26, R26, 0x1, -R19 ;  /* 0x000000011a1ac824 */ /* 0x000fe400078e0a13 */
[----:B------:R-:W-:Y:S01]  /*0730*/  IMAD R28, R20, R5, R21 ;  /* 0x00000005141c7224 */ /* 0x000fe200078e0215 */
[----:B------:R-:W-:Y:S01]  /*0740*/  @P1 LEA.HI.X R5, R6, UR9, R15, 0x2, P5 ;  /* 0x0000000906051c11 */ /* 0x000fe2000a8f140f */
[----:B------:R-:W-:Y:S01]  /*0750*/  @P6 VIADD R23, R23, 0x1 ;  /* 0x0000000117176836 */ /* 0x000fe20000000000 */
[----:B------:R-:W-:Y:S02]  /*0760*/  ISETP.GE.U32.AND P6, PT, R26, R19, PT ;  /* 0x000000131a00720c */ /* 0x000fe40003fc6070 */
[----:B------:R-:W-:Y:S02]  /*0770*/  LOP3.LUT R16, R16, R18, RZ, 0x3c, !PT ;  /* 0x0000001210107212 */ /* 0x000fe400078e3cff */
[----:B------:R-:W-:Y:S01]  /*0780*/  ISETP.GT.U32.AND P5, PT, R19, R28, PT ;  /* 0x0000001c1300720c */ /* 0x000fe20003fa4070 */
[----:B------:R-:W-:Y:S01]  /*0790*/  @!P4 VIADD R24, R24, 0x1 ;  /* 0x000000011818c836 */ /* 0x000fe20000000000 */
[----:B------:R-:W-:-:S02]  /*07a0*/  ISETP.GE.AND P4, PT, R16, RZ, PT ;  /* 0x000000ff1000720c */ /* 0x000fc40003f86270 */
[----:B------:R-:W-:-:S05]  /*07b0*/  LOP3.LUT R15, R7, R18, RZ, 0x3c, !PT ;  /* 0x00000012070f7212 */ /* 0x000fca00078e3cff */
[----:B------:R-:W-:Y:S01]  /*07c0*/  @P6 VIADD R24, R24, 0x1 ;  /* 0x0000000118186836 */ /* 0x000fe20000000000 */
[----:B------:R-:W-:-:S03]  /*07d0*/  @P2 LEA R6, P6, R14, UR8, 0x2 ;  /* 0x000000080e062c11 */ /* 0x000fc6000f8c10ff */
[----:B------:R-:W-:Y:S01]  /*07e0*/  @!P5 IMAD.IADD R28, R28, 0x1, -R19 ;  /* 0x000000011c1cd824 */ /* 0x000fe200078e0a13 */
[----:B------:R-:W-:Y:S01]  /*07f0*/  @P2 LEA.HI.X R7, R14, UR9, R13, 0x2, P6 ;  /* 0x000000090e072c11 */ /* 0x000fe2000b0f140d */
[----:B------:R-:W-:Y:S01]  /*0800*/  @!P4 IMAD.MOV R23, RZ, RZ, -R23 ;  /* 0x000000ffff17c224 */ /* 0x000fe200078e0a17 */
[----:B------:R-:W-:Y:S02]  /*0810*/  ISETP.GE.AND P4, PT, R15, RZ, PT ;  /* 0x000000ff0f00720c */ /* 0x000fe40003f86270 */
[----:B------:R-:W-:Y:S02]  /*0820*/  ISETP.GE.U32.AND P6, PT, R28, R19, PT ;  /* 0x000000131c00720c */ /* 0x000fe40003fc6070 */
[----:B------:R-:W-:Y:S01]  /*0830*/  LOP3.LUT R17, R17, R18, RZ, 0x3c, !PT ;  /* 0x0000001211117212 */ /* 0x000fe200078e3cff */
[----:B------:R-:W-:-:S03]  /*0840*/  @!P5 VIADD R20, R20, 0x1 ;  /* 0x000000011414d836 */ /* 0x000fc60000000000 */
[----:B------:R-:W-:-:S05]  /*0850*/  ISETP.GE.AND P5, PT, R17, RZ, PT ;  /* 0x000000ff1100720c */ /* 0x000fca0003fa6270 */
[----:B------:R-:W-:Y:S01]  /*0860*/  @!P4 IMAD.MOV R24, RZ, RZ, -R24 ;  /* 0x000000ffff18c224 */ /* 0x000fe200078e0a18 */
[----:B------:R-:W-:Y:S01]  /*0870*/  ISETP.NE.AND P4, PT, R18, RZ, PT ;  /* 0x000000ff1200720c */ /* 0x000fe20003f85270 */
[----:B------:R-:W-:Y:S01]  /*0880*/  @P6 VIADD R20, R20, 0x1 ;  /* 0x0000000114146836 */ /* 0x000fe20000000000 */
[C---:B------:R-:W-:Y:S02]  /*0890*/  @P3 LEA R14, P6, R9.reuse, UR8, 0x2 ;  /* 0x00000008090e3c11 */ /* 0x040fe4000f8c10ff */
[----:B------:R-:W-:Y:S02]  /*08a0*/  LOP3.LUT R18, RZ, R18, RZ, 0x33, !PT ;  /* 0x00000012ff127212 */ /* 0x000fe400078e33ff */
[----:B------:R-:W-:Y:S01]  /*08b0*/  @P3 LEA.HI.X R15, R9, UR9, R12, 0x2, P6 ;  /* 0x00000009090f3c11 */ /* 0x000fe2000b0f140c */
[----:B------:R-:W-:Y:S01]  /*08c0*/  @!P5 IMAD.MOV R20, RZ, RZ, -R20 ;  /* 0x000000ffff14d224 */ /* 0x000fe200078e0a14 */
[C---:B------:R-:W-:Y:S02]  /*08d0*/  SEL R9, R18.reuse, R22, !P4 ;  /* 0x0000001612097207 */ /* 0x040fe40006000000 */
[----:B------:R-:W-:-:S02]  /*08e0*/  SEL R23, R18, R23, !P4 ;  /* 0x0000001712177207 */ /* 0x000fc40006000000 */
[C---:B------:R-:W-:Y:S02]  /*08f0*/  SEL R13, R18.reuse, R24, !P4 ;  /* 0x00000018120d7207 */ /* 0x040fe40006000000 */
[----:B------:R-:W-:Y:S01]  /*0900*/  SEL R17, R18, R20, !P4 ;  /* 0x0000001412117207 */ /* 0x000fe20006000000 */
[----:B------:R2:W-:Y:S01]  /*0910*/  @P0 STG.E desc[UR10][R2.64], R9 ;  /* 0x0000000902000986 */ /* 0x0005e2000c10190a */
[----:B------:R-:W-:-:S03]  /*0920*/  ISETP.GE.U32.AND P0, PT, R10, 0x10000, PT ;  /* 0x000100000a00780c */ /* 0x000fc60003f06070 */
[----:B------:R2:W-:Y:S01]  /*0930*/  @P1 STG.E desc[UR10][R4.64], R23 ;  /* 0x0000001704001986 */ /* 0x0005e2000c10190a */
[----:B------:R-:W-:-:S03]  /*0940*/  ISETP.LT.U32.AND P1, PT, R10, UR12, PT ;  /* 0x0000000c0a007c0c */ /* 0x000fc6000bf21070 */
[----:B------:R2:W-:Y:S04]  /*0950*/  @P2 STG.E desc[UR10][R6.64], R13 ;  /* 0x0000000d06002986 */ /* 0x0005e8000c10190a */
[----:B------:R2:W-:Y:S01]  /*0960*/  @P3 STG.E desc[UR10][R14.64], R17 ;  /* 0x000000110e003986 */ /* 0x0005e2000c10190a */
[C---:B------:R-:W-:Y:S02]  /*0970*/  ISETP.GE.U32.AND.EX P0, PT, R11.reuse, RZ, PT, P0 ;  /* 0x000000ff0b00720c */ /* 0x040fe40003f06100 */
[----:B------:R-:W-:-:S13]  /*0980*/  ISETP.LT.AND.EX P1, PT, R11, UR4, PT, P1 ;  /* 0x000000040b007c0c */ /* 0x000fda000bf21310 */
[----:B--2---:R-:W-:Y:S05]  /*0990*/  @!P0 BRA P1, `(.L_x_147) ;  /* 0xfffffff8000c8947 */ /* 0x004fea000083ffff */
[----:B------:R-:W-:Y:S05]  /*09a0*/  EXIT ;  /* 0x000000000000794d */ /* 0x000fea0003800000 */
.L_x_146:
        /* <DEDUP_REMOVED lines=8> */
[----:B------:R-:W-:Y:S01]  /*0a30*/  ULDC UR5, c[0x0][0x0] ;  /* 0x0000000000057ab9 */ /* 0x000fe20000000800 */
[----:B------:R-:W-:-:S05]  /*0a40*/  ULDC UR13, c[0x0][0xe68] ;  /* 0x00039a00000d7ab9 */ /* 0x000fca0000000800 */
.L_x_148:
[----:B0-----:R-:W2:Y:S01]  /*0a50*/  LDG.E R11, desc[UR10][R2.64] ;  /* 0x0000000a020b7981 */ /* 0x001ea2000c1e1900 */
[C---:B------:R-:W-:Y:S01]  /*0a60*/  IMAD.SHL.U32 R10, R9.reuse, 0x10, RZ ;  /* 0x00000010090a7824 */ /* 0x040fe200078e00ff */
[----:B------:R-:W-:-:S04]  /*0a70*/  SHF.L.U64.HI R8, R9, 0x4, R0 ;  /* 0x0000000409087819 */ /* 0x000fc80000010200 */
[----:B------:R-:W-:-:S04]  /*0a80*/  IADD3 R4, P0, R10, UR6, RZ ;  /* 0x000000060a047c10 */ /* 0x000fc8000ff1e0ff */
[----:B------:R-:W-:-:S06]  /*0a90*/  IADD3.X R5, R8, UR7, RZ, P0, !PT ;  /* 0x0000000708057c10 */ /* 0x000fcc00087fe4ff */
[----:B------:R-:W3:Y:S01]  /*0aa0*/  LDG.E.128 R4, desc[UR10][R4.64] ;  /* 0x0000000a04047981 */ /* 0x000ee2000c1e1d00 */
[----:B--2---:R-:W-:-:S05]  /*0ab0*/  IMAD R11, R11, UR13, RZ ;  /* 0x0000000d0b0b7c24 */ /* 0x004fca000f8e02ff */
[-C--:B------:R-:W-:Y:S02]  /*0ac0*/  IABS R14, R11.reuse ;  /* 0x0000000b000e7213 */ /* 0x080fe40000000000 */
[----:B------:R-:W-:Y:S02]  /*0ad0*/  IABS R16, R11 ;  /* 0x0000000b00107213 */ /* 0x000fe40000000000 */
[----:B------:R-:W0:Y:S03]  /*0ae0*/  I2F.RP R15, R14 ;  /* 0x0000000e000f7306 */ /* 0x000e260000209400 */
[----:B------:R-:W-:Y:S01]  /*0af0*/  IMAD.MOV R18, RZ, RZ, -R16 ;  /* 0x000000ffff127224 */ /* 0x000fe200078e0a10 */
[----:B---3--:R-:W-:Y:S02]  /*0b00*/  IABS R19, R7 ;  /* 0x0000000700137213 */ /* 0x008fe40000000000 */
[----:B------:R-:W-:-:S02]  /*0b10*/  IABS R20, R5 ;  /* 0x0000000500147213 */ /* 0x000fc40000000000 */
[----:B------:R-:W-:Y:S02]  /*0b20*/  IABS R23, R4 ;  /* 0x0000000400177213 */ /* 0x000fe40000000000 */
[-C--:B------:R-:W-:Y:S01]  /*0b30*/  LOP3.LUT R7, R7, R11.reuse, RZ, 0x3c, !PT ;  /* 0x0000000b07077212 */ /* 0x080fe200078e3cff */
[----:B0-----:R-:W0:Y:S01]  /*0b40*/  MUFU.RCP R15, R15 ;  /* 0x0000000f000f7308 */ /* 0x001e220000001000 */
[----:B------:R-:W-:Y:S01]  /*0b50*/  LOP3.LUT R5, R5, R11, RZ, 0x3c, !PT ;  /* 0x0000000b05057212 */ /* 0x000fe200078e3cff */
[----:B0-----:R-:W-:-:S06]  /*0b60*/  VIADD R12, R15, 0xffffffe ;  /* 0x0ffffffe0f0c7836 */ /* 0x001fcc0000000000 */
[----:B------:R0:W1:Y:S02]  /*0b70*/  F2I.FTZ.U32.TRUNC.NTZ R13, R12 ;  /* 0x0000000c000d7305 */ /* 0x000064000021f000 */
[----:B0-----:R-:W-:Y:S02]  /*0b80*/  IMAD.MOV.U32 R12, RZ, RZ, RZ ;  /* 0x000000ffff0c7224 */ /* 0x001fe400078e00ff */
[----:B-1----:R-:W-:-:S04]  /*0b90*/  IMAD.MOV R17, RZ, RZ, -R13 ;  /* 0x000000ffff117224 */ /* 0x002fc800078e0a0d */
[----:B------:R-:W-:-:S04]  /*0ba0*/  IMAD R17, R17, R14, RZ ;  /* 0x0000000e11117224 */ /* 0x000fc800078e02ff */
[----:B------:R-:W-:Y:S01]  /*0bb0*/  IMAD.HI.U32 R17, R13, R17, R12 ;  /* 0x000000110d117227 */ /* 0x000fe200078e000c */
[----:B------:R-:W-:Y:S02]  /*0bc0*/  IABS R12, R6 ;  /* 0x00000006000c7213 */ /* 0x000fe40000000000 */
[----:B------:R-:W-:-:S03]  /*0bd0*/  LOP3.LUT R6, R6, R11, RZ, 0x3c, !PT ;  /* 0x0000000b06067212 */ /* 0x000fc600078e3cff */
[----:B------:R-:W-:-:S04]  /*0be0*/  IMAD.HI.U32 R16, R17, R19, RZ ;  /* 0x0000001311107227 */ /* 0x000fc800078e00ff */
        /* <DEDUP_REMOVED lines=8> */
[----:B------:R-:W-:Y:S01]  /*0c70*/  IMAD R23, R12, R18, R23 ;  /* 0x000000120c177224 */ /* 0x000fe200078e0217 */
[----:B------:R-:W-:Y:S01]  /*0c80*/  LOP3.LUT R18, R4, R11, RZ, 0x3c, !PT ;  /* 0x0000000b04127212 */ /* 0x000fe200078e3cff */
        /* <DEDUP_REMOVED lines=15> */
[----:B------:R-:W-:Y:S01]  /*0d80*/  @!P5 VIADD R12, R12, 0x1 ;  /* 0x000000010c0cd836 */ /* 0x000fe20000000000 */
[----:B------:R-:W-:Y:S01]  /*0d90*/  ISETP.GE.AND P3, PT, R7, RZ, PT ;  /* 0x000000ff0700720c */ /* 0x000fe20003f66270 */
[----:B------:R-:W-:Y:S01]  /*0da0*/  @P1 VIADD R15, R15, 0x1 ;  /* 0x000000010f0f1836 */ /* 0x000fe20000000000 */
[----:B------:R-:W-:-:S02]  /*0db0*/  ISETP.GE.AND P6, PT, R5, RZ, PT ;  /* 0x000000ff0500720c */ /* 0x000fc40003fc6270 */
[----:B------:R-:W-:Y:S01]  /*0dc0*/  ISETP.GE.AND P5, PT, R18, RZ, PT ;  /* 0x000000ff1200720c */ /* 0x000fe20003fa6270 */
[----:B------:R-:W-:Y:S01]  /*0dd0*/  IMAD.MOV.U32 R14, RZ, RZ, R15 ;  /* 0x000000ffff0e7224 */ /* 0x000fe200078e000f */
[----:B------:R-:W-:-:S03]  /*0de0*/  IADD3 R4, P1, R10, UR8, RZ ;  /* 0x000000080a047c10 */ /* 0x000fc6000ff3e0ff */
[----:B------:R-:W-:Y:S01]  /*0df0*/  @P4 VIADD R13, R13, 0x1 ;  /* 0x000000010d0d4836 */ /* 0x000fe20000000000 */
[----:B------:R-:W-:Y:S01]  /*0e00*/  IADD3.X R5, R8, UR9, RZ, P1, !PT ;  /* 0x0000000908057c10 */ /* 0x000fe20008ffe4ff */
[----:B------:R-:W-:Y:S01]  /*0e10*/  @P0 VIADD R12, R12, 0x1 ;  /* 0x000000010c0c0836 */ /* 0x000fe20000000000 */
[----:B------:R-:W-:Y:S01]  /*0e20*/  ISETP.NE.AND P1, PT, R11, RZ, PT ;  /* 0x000000ff0b00720c */ /* 0x000fe20003f25270 */
[----:B------:R-:W-:Y:S01]  /*0e30*/  @!P3 IMAD.MOV R16, RZ, RZ, -R16 ;  /* 0x000000ffff10b224 */ /* 0x000fe200078e0a10 */
[----:B------:R-:W-:Y:S01]  /*0e40*/  IADD3 R9, P0, R9, UR5, RZ ;  /* 0x0000000509097c10 */ /* 0x000fe2000ff1e0ff */
[----:B------:R-:W-:Y:S01]  /*0e50*/  @!P2 IMAD.MOV R14, RZ, RZ, -R14 ;  /* 0x000000ffff0ea224 */ /* 0x000fe200078e0a0e */
[----:B------:R-:W-:Y:S01]  /*0e60*/  LOP3.LUT R11, RZ, R11, RZ, 0x33, !PT ;  /* 0x0000000bff0b7212 */ /* 0x000fe200078e33ff */
[----:B------:R-:W-:Y:S02]  /*0e70*/  @!P6 IMAD.MOV R13, RZ, RZ, -R13 ;  /* 0x000000ffff0de224 */ /* 0x000fe400078e0a0d */
[----:B------:R-:W-:Y:S01]  /*0e80*/  @!P5 IMAD.MOV R12, RZ, RZ, -R12 ;  /* 0x000000ffff0cd224 */ /* 0x000fe200078e0a0c */
[----:B------:R-:W-:Y:S01]  /*0e90*/  SEL R15, R11, R16, !P1 ;  /* 0x000000100b0f7207 */ /* 0x000fe20004800000 */
[----:B------:R-:W-:Y:S01]  /*0ea0*/  IMAD.SHL.U32 R6, R9, 0x4, RZ ;  /* 0x0000000409067824 */ /* 0x000fe200078e00ff */
[C---:B------:R-:W-:Y:S01]  /*0eb0*/  SEL R14, R11.reuse, R14, !P1 ;  /* 0x0000000e0b0e7207 */ /* 0x040fe20004800000 */
[----:B------:R-:W-:Y:S01]  /*0ec0*/  IMAD.X R0, RZ, RZ, R0, P0 ;  /* 0x000000ffff007224 */ /* 0x000fe200000e0600 */
[----:B------:R-:W-:-:S02]  /*0ed0*/  SEL R13, R11, R13, !P1 ;  /* 0x0000000d0b0d7207 */ /* 0x000fc40004800000 */
[----:B------:R-:W-:Y:S02]  /*0ee0*/  SEL R12, R11, R12, !P1 ;  /* 0x0000000c0b0c7207 */ /* 0x000fe40004800000 */
[----:B------:R-:W-:Y:S02]  /*0ef0*/  ISETP.GE.U32.AND P0, PT, R6, UR12, PT ;  /* 0x0000000c06007c0c */ /* 0x000fe4000bf06070 */
[C---:B------:R-:W-:Y:S01]  /*0f00*/  ISETP.LT.U32.AND P1, PT, R9.reuse, 0x4000, PT ;  /* 0x000040000900780c */ /* 0x040fe20003f21070 */
[----:B------:R1:W-:Y:S01]  /*0f10*/  STG.E.128 desc[UR10][R4.64], R12 ;  /* 0x0000000c04007986 */ /* 0x0003e2000c101d0a */
[----:B------:R-:W-:Y:S02]  /*0f20*/  SHF.L.U64.HI R6, R9, 0x2, R0 ;  /* 0x0000000209067819 */ /* 0x000fe40000010200 */
[----:B------:R-:W-:Y:S02]  /*0f30*/  ISETP.LT.U32.AND.EX P1, PT, R0, RZ, PT, P1 ;  /* 0x000000ff0000720c */ /* 0x000fe40003f21110 */
[----:B------:R-:W-:-:S13]  /*0f40*/  ISETP.GE.AND.EX P0, PT, R6, UR4, PT, P0 ;  /* 0x0000000406007c0c */ /* 0x000fda000bf06300 */
[----:B-1----:R-:W-:Y:S05]  /*0f50*/  @!P0 BRA P1, `(.L_x_148) ;  /* 0xfffffff800bc8947 */ /* 0x002fea000083ffff */
[----:B------:R-:W-:Y:S05]  /*0f60*/  EXIT ;  /* 0x000000000000794d */ /* 0x000fea0003800000 */
.L_x_149:
        /* <DEDUP_REMOVED lines=9> */
.L_x_521:


//--------------------- .text._ZN2at6native63_GLOBAL__N__862fb238_30_ForeachBinaryOpScalarTensor_cu_64fe0ca525multi_tensor_apply_kernelINS1_18TensorListMetadataILi2EEENS1_27BinaryOpScalarTensorFunctorIaLi2ELi1ELi1EEEJSt7dividesIaEPaaEEEvT_T0_DpT1_ --------------------------
	.section	.text._ZN2at6native63_GLOBAL__N__862fb238_30_ForeachBinaryOpScalarTensor_cu_64fe0ca525multi_tensor_apply_kernelINS1_18TensorListMetadataILi2EEENS1_27BinaryOpScalarTensorFunctorIaLi2ELi1ELi1EEEJSt7dividesIaEPaaEEEvT_T0_DpT1_,"ax",@progbits
	.align	128
.text._ZN2at6native63_GLOBAL__N__862fb238_30_ForeachBinaryOpScalarTensor_cu_64fe0ca525multi_tensor_apply_kernelINS1_18TensorListMetadataILi2EEENS1_27BinaryOpScalarTensorFunctorIaLi2ELi1ELi1EEEJSt7dividesIaEPaaEEEvT_T0_DpT1_:
        .type           _ZN2at6native63_GLOBAL__N__862fb238_30_ForeachBinaryOpScalarTensor_cu_64fe0ca525multi_tensor_apply_kernelINS1_18TensorListMetadataILi2EEENS1_27BinaryOpScalarTensorFunctorIaLi2ELi1ELi1EEEJSt7dividesIaEPaaEEEvT_T0_DpT1_,@function
        .size           _ZN2at6native63_GLOBAL__N__862fb238_30_ForeachBinaryOpScalarTensor_cu_64fe0ca525multi_tensor_apply_kernelINS1_18TensorListMetadataILi2EEENS1_27BinaryOpScalarTensorFunctorIaLi2ELi1ELi1EEEJSt7dividesIaEPaaEEEvT_T0_DpT1_,(.L_x_522 - _ZN2at6native63_GLOBAL__N__862fb238_30_ForeachBinaryOpScalarTensor_cu_64fe0ca525multi_tensor_apply_kernelINS1_18TensorListMetadataILi2EEENS1_27BinaryOpScalarTensorFunctorIaLi2ELi1ELi1EEEJSt7dividesIaEPaaEEEvT_T0_DpT1_)
        .other          _ZN2at6native63_GLOBAL__N__862fb238_30_ForeachBinaryOpScalarTensor_cu_64fe0ca525multi_tensor_apply_kernelINS1_18TensorListMetadataILi2EEENS1_27BinaryOpScalarTensorFunctorIaLi2ELi1ELi1EEEJSt7dividesIaEPaaEEEvT_T0_DpT1_,@"STO_CUDA_ENTRY STV_DEFAULT"
_ZN2at6native63_GLOBAL__N__862fb238_30_ForeachBinaryOpScalarTensor_cu_64fe0ca525multi_tensor_apply_kernelINS1_18TensorListMetadataILi2EEENS1_27BinaryOpScalarTensorFunctorIaLi2ELi1ELi1EEEJSt7dividesIaEPaaEEEvT_T0_DpT1_:
        /* <DEDUP_REMOVED lines=10> */
[----:B------:R-:W-:Y:S01]  /*00a0*/  ULDC.64 UR10, c[0x0][UR10+0x610] ;  /* 0x000184000a0a7abb */ /* 0x000fe20008000a00 */
[----:B------:R-:W-:Y:S02]  /*00b0*/  UIADD3 UR14, UP1, UR4, UR6, URZ ;  /* 0x00000006040e7290 */ /* 0x000fe4000ff3e03f */
[----:B------:R-:W-:Y:S02]  /*00c0*/  UIADD3 UR13, UP2, UR4, UR8, URZ ;  /* 0x00000008040d7290 */ /* 0x000fe4000ff5e03f */
[----:B------:R-:W-:Y:S02]  /*00d0*/  UIADD3 UR12, UP3, -UR4, UR10, URZ ;  /* 0x0000000a040c7290 */ /* 0x000fe4000ff7e13f */
[----:B------:R-:W-:Y:S02]  /*00e0*/  UIADD3.X UR6, UR5, UR7, URZ, UP1, !UPT ;  /* 0x0000000705067290 */ /* 0x000fe40008ffe43f */
[----:B------:R-:W-:-:S02]  /*00f0*/  ULOP3.LUT UR4, UR12, UR13, UR14, 0xfe, !UPT ;  /* 0x0000000d0c047292 */ /* 0x000fc4000f8efe0e */
[----:B------:R-:W-:Y:S02]  /*0100*/  UIADD3.X UR8, UR5, UR9, URZ, UP2, !UPT ;  /* 0x0000000905087290 */ /* 0x000fe400097fe43f */
[----:B------:R-:W-:Y:S02]  /*0110*/  ULOP3.LUT UP0, URZ, UR4, 0x3, URZ, 0xc0, !UPT ;  /* 0x00000003043f7892 */ /* 0x000fe4000f80c03f */
[----:B------:R-:W-:-:S03]  /*0120*/  UIADD3.X UR5, ~UR5, UR11, URZ, UP3, !UPT ;  /* 0x0000000b05057290 */ /* 0x000fc60009ffe53f */
[----:B------:R-:W-:Y:S01]  /*0130*/  ULDC.64 UR10, c[0x0][0x208] ;  /* 0x00008200000a7ab9 */ /* 0x000fe20000000a00 */
        /* <DEDUP_REMOVED lines=9> */
[----:B------:R-:W-:-:S06]  /*01d0*/  ULDC.U8 UR7, c[0x0][0xe68] ;  /* 0x00039a0000077ab9 */ /* 0x000fcc0000000000 */
.L_x_151:
[----:B------:R-:W2:Y:S02]  /*01e0*/  LDC.64 R2, c[0x0][0xe60] ;  /* 0x00039800ff027b82 */ /* 0x000ea40000000a00 */
[----:B--2---:R2:W3:Y:S01]  /*01f0*/  LDG.E.U8 R16, desc[UR10][R2.64] ;  /* 0x0000000a02107981 */ /* 0x0044e2000c1e1100 */
        /* <DEDUP_REMOVED lines=13> */
[----:B--2---:R-:W-:-:S04]  /*02d0*/  @P0 IADD3 R2, P3, R17, UR14, RZ ;  /* 0x0000000e11020c10 */ /* 0x004fc8000ff7e0ff */
[----:B------:R-:W-:-:S05]  /*02e0*/  @P0 IADD3.X R3, R14, UR6, RZ, P3, !PT ;  /* 0x000000060e030c10 */ /* 0x000fca0009ffe4ff */
[----:B------:R0:W2:Y:S01]  /*02f0*/  @P0 LDG.E.U8 R21, desc[UR10][R2.64] ;  /* 0x0000000a02150981 */ /* 0x0000a2000c1e1100 */
[----:B------:R-:W-:Y:S01]  /*0300*/  @P1 IADD3 R4, P2, R15, UR14, RZ ;  /* 0x0000000e0f041c10 */ /* 0x000fe2000ff5e0ff */
[C---:B------:R-:W-:Y:S01]  /*0310*/  IMAD R12, R6.reuse, 0x3, RZ ;  /* 0x00000003060c7824 */ /* 0x040fe200078e02ff */
[----:B------:R-:W-:Y:S02]  /*0320*/  PRMT R22, RZ, 0x7610, R22 ;  /* 0x00007610ff167816 */ /* 0x000fe40000000016 */
[----:B------:R-:W-:Y:S02]  /*0330*/  @P1 IADD3.X R5, R9, UR6, RZ, P2, !PT ;  /* 0x0000000609051c10 */ /* 0x000fe400097fe4ff */
[----:B------:R-:W-:-:S03]  /*0340*/  LEA R8, P3, R6, R17, 0x1 ;  /* 0x0000001106087211 */ /* 0x000fc600078608ff */
[----:B------:R1:W4:Y:S01]  /*0350*/  @P1 LDG.E.U8 R22, desc[UR10][R4.64] ;  /* 0x0000000a04161981 */ /* 0x000322000c1e1100 */
[----:B------:R-:W-:Y:S01]  /*0360*/  ISETP.GE.U32.AND P2, PT, R8, 0x10000, PT ;  /* 0x000100000800780c */ /* 0x000fe20003f46070 */
[--C-:B------:R-:W-:Y:S01]  /*0370*/  IMAD.X R7, RZ, RZ, R14.reuse, P3 ;  /* 0x000000ffff077224 */ /* 0x100fe200018e060e */
[----:B------:R-:W-:Y:S02]  /*0380*/  IADD3 R13, P5, R12, R17, RZ ;  /* 0x000000110c0d7210 */ /* 0x000fe40007fbe0ff */
[----:B------:R-:W-:Y:S02]  /*0390*/  ISETP.LT.U32.AND P4, PT, R8, UR12, PT ;  /* 0x0000000c08007c0c */ /* 0x000fe4000bf81070 */
[----:B------:R-:W-:Y:S01]  /*03a0*/  ISETP.GE.U32.AND.EX P2, PT, R7, RZ, PT, P2 ;  /* 0x000000ff0700720c */ /* 0x000fe20003f46120 */
[----:B------:R-:W-:Y:S01]  /*03b0*/  IMAD.X R12, RZ, RZ, R14, P5 ;  /* 0x000000ffff0c7224 */ /* 0x000fe200028e060e */
[----:B------:R-:W-:Y:S02]  /*03c0*/  ISETP.GE.U32.AND P3, PT, R13, 0x10000, PT ;  /* 0x000100000d00780c */ /* 0x000fe40003f66070 */
[----:B------:R-:W-:-:S02]  /*03d0*/  ISETP.LT.AND.EX P2, PT, R7, UR5, !P2, P4 ;  /* 0x0000000507007c0c */ /* 0x000fc4000d741340 */
[----:B------:R-:W-:Y:S02]  /*03e0*/  ISETP.LT.U32.AND P4, PT, R13, UR12, PT ;  /* 0x0000000c0d007c0c */ /* 0x000fe4000bf81070 */
[----:B------:R-:W-:-:S04]  /*03f0*/  ISETP.GE.U32.AND.EX P3, PT, R12, RZ, PT, P3 ;  /* 0x000000ff0c00720c */ /* 0x000fc80003f66130 */
[----:B------:R-:W-:Y:S02]  /*0400*/  ISETP.LT.AND.EX P3, PT, R12, UR5, !P3, P4 ;  /* 0x000000050c007c0c */ /* 0x000fe4000df61340 */
[----:B------:R-:W-:-:S03]  /*0410*/  PRMT R19, RZ, 0x7610, R19 ;  /* 0x00007610ff137816 */ /* 0x000fc60000000013 */
[----:B0-----:R-:W-:-:S04]  /*0420*/  @P2 IADD3 R2, P4, R8, UR14, RZ ;  /* 0x0000000e08022c10 */ /* 0x001fc8000ff9e0ff */
[----:B------:R-:W-:-:S04]  /*0430*/  @P2 IADD3.X R3, R7, UR6, RZ, P4, !PT ;  /* 0x0000000607032c10 */ /* 0x000fc8000a7fe4ff */
[----:B-1----:R-:W-:Y:S01]  /*0440*/  @P3 IADD3 R4, P4, R13, UR14, RZ ;  /* 0x0000000e0d043c10 */ /* 0x002fe2000ff9e0ff */
[----:B------:R0:W5:Y:S01]  /*0450*/  @P2 LDG.E.U8 R19, desc[UR10][R2.64] ;  /* 0x0000000a02132981 */ /* 0x000162000c1e1100 */
[----:B------:R-:W-:Y:S02]  /*0460*/  PRMT R20, RZ, 0x7610, R20 ;  /* 0x00007610ff147816 */ /* 0x000fe40000000014 */
[----:B------:R-:W-:-:S05]  /*0470*/  @P3 IADD3.X R5, R12, UR6, RZ, P4, !PT ;  /* 0x000000060c053c10 */ /* 0x000fca000a7fe4ff */
[----:B------:R1:W5:Y:S01]  /*0480*/  @P3 LDG.E.U8 R20, desc[UR10][R4.64] ;  /* 0x0000000a04143981 */ /* 0x000362000c1e1100 */
[----:B------:R-:W-:Y:S01]  /*0490*/  UPRMT UR4, UR7, 0x8880, URZ ;  /* 0x0000888007047896 */ /* 0x000fe2000800003f */
[----:B------:R-:W-:-:S05]  /*04a0*/  IMAD.WIDE.U32 R10, R6, 0x4, R10 ;  /* 0x00000004060a7825 */ /* 0x000fca00078e000a */
[----:B---3--:R-:W-:-:S05]  /*04b0*/  IMAD R16, R16, UR4, RZ ;  /* 0x0000000410107c24 */ /* 0x008fca000f8e02ff */
[----:B------:R-:W-:-:S04]  /*04c0*/  LOP3.LUT R16, R16, 0xffff, RZ, 0xc0, !PT ;  /* 0x0000ffff10107812 */ /* 0x000fc800078ec0ff */
[----:B------:R-:W-:-:S04]  /*04d0*/  PRMT R16, R16, 0x8880, RZ ;  /* 0x0000888010107816 */ /* 0x000fc800000000ff */
[----:B------:R-:W-:-:S04]  /*04e0*/  IABS R18, R16 ;  /* 0x0000001000127213 */ /* 0x000fc80000000000 */
[----:B------:R-:W3:Y:S08]  /*04f0*/  I2F.RP R24, R18 ;  /* 0x0000001200187306 */ /* 0x000ef00000209400 */
[----:B---3--:R-:W0:Y:S02]  /*0500*/  MUFU.RCP R24, R24 ;  /* 0x0000001800187308 */ /* 0x008e240000001000 */
[----:B0-----:R-:W-:-:S06]  /*0510*/  VIADD R2, R24, 0xffffffe ;  /* 0x0ffffffe18027836 */ /* 0x001fcc0000000000 */
[----:B------:R0:W1:Y:S01]  /*0520*/  F2I.FTZ.U32.TRUNC.NTZ R3, R2 ;  /* 0x0000000200037305 */ /* 0x000062000021f000 */
[----:B--2---:R-:W-:-:S04]  /*0530*/  LOP3.LUT R21, R21, 0xffff, RZ, 0xc0, !PT ;  /* 0x0000ffff15157812 */ /* 0x004fc800078ec0ff */
[----:B------:R-:W-:Y:S02]  /*0540*/  PRMT R23, R21, 0x8880, RZ ;  /* 0x0000888015177816 */ /* 0x000fe400000000ff */
[----:B------:R-:W-:Y:S01]  /*0550*/  IABS R21, R16 ;  /* 0x0000001000157213 */ /* 0x000fe20000000000 */
[----:B0-----:R-:W-:Y:S02]  /*0560*/  IMAD.MOV.U32 R2, RZ, RZ, RZ ;  /* 0x000000ffff027224 */ /* 0x001fe400078e00ff */
[----:B-1----:R-:W-:-:S04]  /*0570*/  IMAD.MOV R5, RZ, RZ, -R3 ;  /* 0x000000ffff057224 */ /* 0x002fc800078e0a03 */
[----:B------:R-:W-:Y:S01]  /*0580*/  IMAD R5, R5, R18, RZ ;  /* 0x0000001205057224 */ /* 0x000fe200078e02ff */
[----:B------:R-:W-:Y:S01]  /*0590*/  IABS R25, R23 ;  /* 0x0000001700197213 */ /* 0x000fe20000000000 */
[----:B------:R-:W-:Y:S02]  /*05a0*/  IMAD.MOV R21, RZ, RZ, -R21 ;  /* 0x000000ffff157224 */ /* 0x000fe400078e0a15 */
[----:B------:R-:W-:Y:S01]  /*05b0*/  IMAD.HI.U32 R4, R3, R5, R2 ;  /* 0x0000000503047227 */ /* 0x000fe200078e0002 */
[----:B----4-:R-:W-:-:S03]  /*05c0*/  LOP3.LUT R2, R22, 0xffff, RZ, 0xc0, !PT ;  /* 0x0000ffff16027812 */ /* 0x010fc600078ec0ff */
[----:B------:R-:W-:Y:S02]  /*05d0*/  IMAD.MOV.U32 R22, RZ, RZ, R21 ;  /* 0x000000ffff167224 */ /* 0x000fe400078e0015 */
[----:B------:R-:W-:-:S04]  /*05e0*/  IMAD.HI.U32 R27, R4, R25, RZ ;  /* 0x00000019041b7227 */ /* 0x000fc800078e00ff */
[----:B------:R-:W-:-:S05]  /*05f0*/  IMAD R25, R27, R22, R25 ;  /* 0x000000161b197224 */ /* 0x000fca00078e0219 */
[----:B------:R-:W-:Y:S02]  /*0600*/  ISETP.GT.U32.AND P4, PT, R18, R25, PT ;  /* 0x000000191200720c */ /* 0x000fe40003f84070 */
[----:B------:R-:W-:-:S04]  /*0610*/  PRMT R5, R2, 0x8880, RZ ;  /* 0x0000888002057816 */ /* 0x000fc800000000ff */
[----:B------:R-:W-:-:S05]  /*0620*/  IABS R3, R5 ;  /* 0x0000000500037213 */ /* 0x000fca0000000000 */
[----:B------:R-:W-:-:S04]  /*0630*/  IMAD.HI.U32 R21, R4, R3, RZ ;  /* 0x0000000304157227 */ /* 0x000fc800078e00ff */
[----:B------:R-:W-:Y:S02]  /*0640*/  @!P4 IMAD.IADD R25, R25, 0x1, -R18 ;  /* 0x000000011919c824 */ /* 0x000fe400078e0a12 */
[----:B------:R-:W-:-:S03]  /*0650*/  IMAD R3, R21, R22, R3 ;  /* 0x0000001615037224 */ /* 0x000fc600078e0203 */
[----:B------:R-:W-:Y:S02]  /*0660*/  ISETP.GE.U32.AND P5, PT, R25, R18, PT ;  /* 0x000000121900720c */ /* 0x000fe40003fa6070 */
[----:B------:R-:W-:Y:S01]  /*0670*/  LOP3.LUT R23, R23, R16, RZ, 0x3c, !PT ;  /* 0x0000001017177212 */ /* 0x000fe200078e3cff */
[----:B------:R-:W-:Y:S01]  /*0680*/  @!P4 VIADD R27, R27, 0x1 ;  /* 0x000000011b1bc836 */ /* 0x000fe20000000000 */
[----:B-----5:R-:W-:Y:S02]  /*0690*/  LOP3.LUT R19, R19, 0xffff, RZ, 0xc0, !PT ;  /* 0x0000ffff13137812 */ /* 0x020fe400078ec0ff */
[----:B------:R-:W-:Y:S02]  /*06a0*/  ISETP.GT.U32.AND P6, PT, R18, R3, PT ;  /* 0x000000031200720c */ /* 0x000fe40003fc4070 */
[----:B------:R-:W-:Y:S02]  /*06b0*/  ISETP.GE.AND P4, PT, R23, RZ, PT ;  /* 0x000000ff1700720c */ /* 0x000fe40003f86270 */
[----:B------:R-:W-:-:S03]  /*06c0*/  PRMT R25, R19, 0x8880, RZ ;  /* 0x0000888013197816 */ /* 0x000fc600000000ff */
[----:B------:R-:W-:Y:S01]  /*06d0*/  @P5 VIADD R27, R27, 0x1 ;  /* 0x000000011b1b5836 */ /* 0x000fe20000000000 */
[----:B------:R-:W-:Y:S02]  /*06e0*/  IABS R29, R25 ;  /* 0x00000019001d7213 */ /* 0x000fe40000000000 */
[----:B------:R-:W-:Y:S01]  /*06f0*/  LOP3.LUT R20, R20, 0xffff, RZ, 0xc0, !PT ;  /* 0x0000ffff14147812 */ /* 0x000fe200078ec0ff */
[----:B------:R-:W-:Y:S02]  /*0700*/  IMAD.MOV.U32 R19, RZ, RZ, R27 ;  /* 0x000000ffff137224 */ /* 0x000fe400078e001b */
[----:B------:R-:W-:Y:S01]  /*0710*/  @!P6 IMAD.IADD R3, R3, 0x1, -R18 ;  /* 0x000000010303e824 */ /* 0x000fe200078e0a12 */
[----:B------:R-:W-:Y:S01]  /*0720*/  PRMT R23, R20, 0x8880, RZ ;  /* 0x0000888014177816 */ /* 0x000fe200000000ff */
[----:B------:R-:W-:-:S04]  /*0730*/  IMAD.HI.U32 R27, R4, R29, RZ ;  /* 0x0000001d041b7227 */ /* 0x000fc800078e00ff */
[----:B------:R-:W-:Y:S01]  /*0740*/  @!P4 IMAD.MOV R19, RZ, RZ, -R19 ;  /* 0x000000ffff13c224 */ /* 0x000fe200078e0a13 */
[----:B------:R-:W-:Y:S01]  /*0750*/  @P0 IADD3 R2, P4, R17, UR13, RZ ;  /* 0x0000000d11020c10 */ /* 0x000fe2000ff9e0ff */
[----:B------:R-:W-:Y:S01]  /*0760*/  IMAD R17, R27, R22, R29 ;  /* 0x000000161b117224 */ /* 0x000fe200078e021d */
[----:B------:R-:W-:Y:S02]  /*0770*/  ISETP.GE.U32.AND P5, PT, R3, R18, PT ;  /* 0x000000120300720c */ /* 0x000fe40003fa6070 */
[----:B------:R-:W-:Y:S02]  /*0780*/  IABS R20, R23 ;  /* 0x0000001700147213 */ /* 0x000fe40000000000 */
[----:B------:R-:W-:Y:S02]  /*0790*/  @P0 IADD3.X R3, R14, UR8, RZ, P4, !PT ;  /* 0x000000080e030c10 */ /* 0x000fe4000a7fe4ff */
[----:B------:R-:W-:Y:S01]  /*07a0*/  LOP3.LUT R5, R5, R16, RZ, 0x3c, !PT ;  /* 0x0000001005057212 */ /* 0x000fe200078e3cff */
[----:B------:R-:W-:Y:S01]  /*07b0*/  IMAD.HI.U32 R29, R4, R20, RZ ;  /* 0x00000014041d7227 */ /* 0x000fe200078e00ff */
[----:B------:R-:W-:-:S03]  /*07c0*/  ISETP.GT.U32.AND P4, PT, R18, R17, PT ;  /* 0x000000111200720c */ /* 0x000fc60003f84070 */
[----:B------:R-:W-:Y:S01]  /*07d0*/  @!P6 VIADD R21, R21, 0x1 ;  /* 0x000000011515e836 */ /* 0x000fe20000000000 */
[----:B------:R-:W-:Y:S01]  /*07e0*/  ISETP.GE.AND P6, PT, R5, RZ, PT ;  /* 0x000000ff0500720c */ /* 0x000fe20003fc6270 */
[----:B------:R-:W-:Y:S02]  /*07f0*/  IMAD R5, R29, R22, R20 ;  /* 0x000000161d057224 */ /* 0x000fe400078e0214 */
[----:B------:R-:W-:-:S03]  /*0800*/  @P5 VIADD R21, R21, 0x1 ;  /* 0x0000000115155836 */ /* 0x000fc60000000000 */
[----:B------:R-:W-:-:S03]  /*0810*/  ISETP.GT.U32.AND P5, PT, R18, R5, PT ;  /* 0x000000051200720c */ /* 0x000fc60003fa4070 */
[----:B------:R-:W-:-:S04]  /*0820*/  @!P4 IMAD.IADD R17, R17, 0x1, -R18 ;  /* 0x000000011111c824 */ /* 0x000fc800078e0a12 */
[----:B------:R-:W-:Y:S01]  /*0830*/  @!P6 IMAD.MOV R21, RZ, RZ, -R21 ;  /* 0x000000ffff15e224 */ /* 0x000fe200078e0a15 */
[----:B------:R-:W-:Y:S01]  /*0840*/  ISETP.GE.U32.AND P6, PT, R17, R18, PT ;  /* 0x000000121100720c */ /* 0x000fe20003fc6070 */
[----:B------:R-:W-:-:S04]  /*0850*/  @!P4 VIADD R27, R27, 0x1 ;  /* 0x000000011b1bc836 */ /* 0x000fc80000000000 */
[----:B------:R-:W-:Y:S01]  /*0860*/  @!P5 IMAD.IADD R5, R5, 0x1, -R18 ;  /* 0x000000010505d824 */ /* 0x000fe200078e0a12 */
[-C--:B------:R-:W-:Y:S02]  /*0870*/  LOP3.LUT R25, R25, R16.reuse, RZ, 0x3c, !PT ;  /* 0x0000001019197212 */ /* 0x080fe400078e3cff */
[----:B------:R-:W-:Y:S02]  /*0880*/  LOP3.LUT R23, R23, R16, RZ, 0x3c, !PT ;  /* 0x0000001017177212 */ /* 0x000fe400078e3cff */
[----:B------:R-:W-:Y:S01]  /*0890*/  ISETP.GE.U32.AND P4, PT, R5, R18, PT ;  /* 0x000000120500720c */ /* 0x000fe20003f86070 */
[----:B------:R-:W-:Y:S01]  /*08a0*/  @!P5 VIADD R29, R29, 0x1 ;  /* 0x000000011d1dd836 */ /* 0x000fe20000000000 */
[----:B------:R-:W-:Y:S01]  /*08b0*/  ISETP.GE.AND P5, PT, R23, RZ, PT ;  /* 0x000000ff1700720c */ /* 0x000fe20003fa6270 */
[----:B------:R-:W-:Y:S01]  /*08c0*/  @P6 VIADD R27, R27, 0x1 ;  /* 0x000000011b1b6836 */ /* 0x000fe20000000000 */
[----:B------:R-:W-:-:S09]  /*08d0*/  ISETP.GE.AND P6, PT, R25, RZ, PT ;  /* 0x000000ff1900720c */ /* 0x000fd20003fc6270 */
[----:B------:R-:W-:Y:S01]  /*08e0*/  @P4 VIADD R29, R29, 0x1 ;  /* 0x000000011d1d4836 */ /* 0x000fe20000000000 */
[----:B------:R-:W-:Y:S02]  /*08f0*/  ISETP.NE.AND P4, PT, R16, RZ, PT ;  /* 0x000000ff1000720c */ /* 0x000fe40003f85270 */
[----:B------:R-:W-:Y:S01]  /*0900*/  LOP3.LUT R16, RZ, R16, RZ, 0x33, !PT ;  /* 0x00000010ff107212 */ /* 0x000fe200078e33ff */
[----:B------:R-:W-:Y:S02]  /*0910*/  @!P6 IMAD.MOV R27, RZ, RZ, -R27 ;  /* 0x000000ffff1be224 */ /* 0x000fe400078e0a1b */
[----:B------:R-:W-:Y:S01]  /*0920*/  @!P5 IMAD.MOV R29, RZ, RZ, -R29 ;  /* 0x000000ffff1dd224 */ /* 0x000fe200078e0a1d */
[----:B------:R-:W-:Y:S02]  /*0930*/  @P1 IADD3 R4, P6, R15, UR13, RZ ;  /* 0x0000000d0f041c10 */ /* 0x000fe4000ffde0ff */
[C---:B------:R-:W-:Y:S02]  /*0940*/  SEL R19, R16.reuse, R19, !P4 ;  /* 0x0000001310137207 */ /* 0x040fe40006000000 */
[----:B------:R-:W-:-:S02]  /*0950*/  SEL R21, R16, R21, !P4 ;  /* 0x0000001510157207 */ /* 0x000fc40006000000 */
[C---:B------:R-:W-:Y:S02]  /*0960*/  SEL R27, R16.reuse, R27, !P4 ;  /* 0x0000001b101b7207 */ /* 0x040fe40006000000 */
[----:B------:R-:W-:Y:S02]  /*0970*/  SEL R29, R16, R29, !P4 ;  /* 0x0000001d101d7207 */ /* 0x000fe40006000000 */
[----:B------:R-:W-:Y:S02]  /*0980*/  @P2 IADD3 R8, P4, R8, UR13, RZ ;  /* 0x0000000d08082c10 */ /* 0x000fe4000ff9e0ff */
[----:B------:R-:W-:Y:S02]  /*0990*/  @P3 IADD3 R14, P5, R13, UR13, RZ ;  /* 0x0000000d0d0e3c10 */ /* 0x000fe4000ffbe0ff */
[----:B------:R-:W-:Y:S02]  /*09a0*/  @P1 IADD3.X R5, R9, UR8, RZ, P6, !PT ;  /* 0x0000000809051c10 */ /* 0x000fe4000b7fe4ff */
[----:B------:R-:W-:-:S02]  /*09b0*/  @P2 IADD3.X R9, R7, UR8, RZ, P4, !PT ;  /* 0x0000000807092c10 */ /* 0x000fc4000a7fe4ff */
[----:B------:R-:W-:Y:S01]  /*09c0*/  @P3 IADD3.X R15, R12, UR8, RZ, P5, !PT ;  /* 0x000000080c0f3c10 */ /* 0x000fe2000affe4ff */
[----:B------:R2:W-:Y:S01]  /*09d0*/  @P0 STG.E.U8 desc[UR10][R2.64], R19 ;  /* 0x0000001302000986 */ /* 0x0005e2000c10110a */
[----:B------:R-:W-:-:S03]  /*09e0*/  ISETP.GE.U32.AND P0, PT, R10, 0x10000, PT ;  /* 0x000100000a00780c */ /* 0x000fc60003f06070 */
[----:B------:R2:W-:Y:S01]  /*09f0*/  @P1 STG.E.U8 desc[UR10][R4.64], R21 ;  /* 0x0000001504001986 */ /* 0x0005e2000c10110a */
[----:B------:R-:W-:-:S03]  /*0a00*/  ISETP.LT.U32.AND P1, PT, R10, UR12, PT ;  /* 0x0000000c0a007c0c */ /* 0x000fc6000bf21070 */
[----:B------:R2:W-:Y:S04]  /*0a10*/  @P2 STG.E.U8 desc[UR10][R8.64], R27 ;  /* 0x0000001b08002986 */ /* 0x0005e8000c10110a */
[----:B------:R2:W-:Y:S01]  /*0a20*/  @P3 STG.E.U8 desc[UR10][R14.64], R29 ;  /* 0x0000001d0e003986 */ /* 0x0005e2000c10110a */
[C---:B------:R-:W-:Y:S02]  /*0a30*/  ISETP.GE.U32.AND.EX P0, PT, R11.reuse, RZ, PT, P0 ;  /* 0x000000ff0b00720c */ /* 0x040fe40003f06100 */
[----:B------:R-:W-:-:S13]  /*0a40*/  ISETP.LT.AND.EX P1, PT, R11, UR5, PT, P1 ;  /* 0x000000050b007c0c */ /* 0x000fda000bf21310 */
[----:B--2---:R-:W-:Y:S05]  /*0a50*/  @!P0 BRA P1, `(.L_x_151) ;  /* 0xfffffff400e08947 */ /* 0x004fea000083ffff */
[----:B------:R-:W-:Y:S05]  /*0a60*/  EXIT ;  /* 0x000000000000794d */ /* 0x000fea0003800000 */
.L_x_150:
        /* <DEDUP_REMOVED lines=8> */
[----:B------:R-:W-:Y:S01]  /*0af0*/  ULDC.U8 UR4, c[0x0][0xe68] ;  /* 0x00039a0000047ab9 */ /* 0x000fe20000000000 */
[----:B------:R-:W-:Y:S01]  /*0b00*/  ULDC UR7, c[0x0][0x0] ;  /* 0x0000000000077ab9 */ /* 0x000fe20000000800 */
[----:B------:R-:W-:-:S12]  /*0b10*/  UPRMT UR4, UR4, 0x8880, URZ ;  /* 0x0000888004047896 */ /* 0x000fd8000800003f */
.L_x_152:
[----:B0-----:R-:W2:Y:S01]  /*0b20*/  LDG.E.U8 R7, desc[UR10][R2.64] ;  /* 0x0000000a02077981 */ /* 0x001ea2000c1e1100 */
[C---:B------:R-:W-:Y:S01]  /*0b30*/  IMAD.SHL.U32 R6, R5.reuse, 0x4, RZ ;  /* 0x0000000405067824 */ /* 0x040fe200078e00ff */
[----:B------:R-:W-:-:S04]  /*0b40*/  SHF.L.U64.HI R4, R5, 0x2, R0 ;  /* 0x0000000205047819 */ /* 0x000fc80000010200 */
[----:B------:R-:W-:-:S04]  /*0b50*/  IADD3 R10, P0, R6, UR14, RZ ;  /* 0x0000000e060a7c10 */ /* 0x000fc8000ff1e0ff */
[----:B------:R-:W-:-:S05]  /*0b60*/  IADD3.X R11, R4, UR6, RZ, P0, !PT ;  /* 0x00000006040b7c10 */ /* 0x000fca00087fe4ff */
[----:B------:R-:W3:Y:S01]  /*0b70*/  LDG.E R10, desc[UR10][R10.64] ;  /* 0x0000000a0a0a7981 */ /* 0x000ee2000c1e1900 */
[----:B------:R-:W-:Y:S02]  /*0b80*/  IMAD.MOV.U32 R12, RZ, RZ, RZ ;  /* 0x000000ffff0c7224 */ /* 0x000fe400078e00ff */
[----:B--2---:R-:W-:-:S05]  /*0b90*/  IMAD R7, R7, UR4, RZ ;  /* 0x0000000407077c24 */ /* 0x004fca000f8e02ff */
[----:B------:R-:W-:-:S04]  /*0ba0*/  LOP3.LUT R7, R7, 0xffff, RZ, 0xc0, !PT ;  /* 0x0000ffff07077812 */ /* 0x000fc800078ec0ff */
[----:B------:R-:W-:-:S04]  /*0bb0*/  PRMT R7, R7, 0x8880, RZ ;  /* 0x0000888007077816 */ /* 0x000fc800000000ff */
[-C--:B------:R-:W-:Y:S02]  /*0bc0*/  IABS R8, R7.reuse ;  /* 0x0000000700087213 */ /* 0x080fe40000000000 */
[----:B---3--:R-:W-:Y:S02]  /*0bd0*/  PRMT R14, R10, 0x8880, RZ ;  /* 0x000088800a0e7816 */ /* 0x008fe400000000ff */
[----:B------:R-:W0:Y:S01]  /*0be0*/  I2F.RP R9, R8 ;  /* 0x0000000800097306 */ /* 0x000e220000209400 */
[----:B------:R-:W-:-:S05]  /*0bf0*/  IABS R15, R7 ;  /* 0x00000007000f7213 */ /* 0x000fca0000000000 */
[----:B------:R-:W-:Y:S02]  /*0c00*/  IMAD.MOV R22, RZ, RZ, -R15 ;  /* 0x000000ffff167224 */ /* 0x000fe400078e0a0f */
[----:B0-----:R-:W0:Y:S02]  /*0c10*/  MUFU.RCP R9, R9 ;  /* 0x0000000900097308 */ /* 0x001e240000001000 */
[----:B0-----:R-:W-:Y:S01]  /*0c20*/  VIADD R13, R9, 0xffffffe ;  /* 0x0ffffffe090d7836 */ /* 0x001fe20000000000 */
[----:B------:R-:W-:-:S04]  /*0c30*/  PRMT R9, R10, 0x7772, RZ ;  /* 0x000077720a097816 */ /* 0x000fc800000000ff */
[----:B------:R-:W-:Y:S01]  /*0c40*/  PRMT R16, R9, 0x8880, RZ ;  /* 0x0000888009107816 */ /* 0x000fe200000000ff */
[----:B------:R-:W0:Y:S03]  /*0c50*/  F2I.FTZ.U32.TRUNC.NTZ R13, R13 ;  /* 0x0000000d000d7305 */ /* 0x000e26000021f000 */
[----:B------:R-:W-:Y:S02]  /*0c60*/  IABS R17, R16 ;  /* 0x0000001000117213 */ /* 0x000fe40000000000 */
[----:B------:R-:W-:Y:S01]  /*0c70*/  LOP3.LUT R16, R16, R7, RZ, 0x3c, !PT ;  /* 0x0000000710107212 */ /* 0x000fe200078e3cff */
[----:B0-----:R-:W-:-:S04]  /*0c80*/  IMAD.MOV R11, RZ, RZ, -R13 ;  /* 0x000000ffff0b7224 */ /* 0x001fc800078e0a0d */
[----:B------:R-:W-:-:S04]  /*0c90*/  IMAD R11, R11, R8, RZ ;  /* 0x000000080b0b7224 */ /* 0x000fc800078e02ff */
[----:B------:R-:W-:Y:S01]  /*0ca0*/  IMAD.HI.U32 R12, R13, R11, R12 ;  /* 0x0000000b0d0c7227 */ /* 0x000fe200078e000c */
[----:B------:R-:W-:Y:S02]  /*0cb0*/  PRMT R11, R10, 0x7771, RZ ;  /* 0x000077710a0b7816 */ /* 0x000fe400000000ff */
[----:B------:R-:W-:Y:S02]  /*0cc0*/  IABS R13, R14 ;  /* 0x0000000e000d7213 */ /* 0x000fe40000000000 */
[----:B------:R-:W-:Y:S01]  /*0cd0*/  PRMT R18, R11, 0x8880, RZ ;  /* 0x000088800b127816 */ /* 0x000fe200000000ff */
[----:B------:R-:W-:Y:S01]  /*0ce0*/  IMAD.HI.U32 R9, R12, R17, RZ ;  /* 0x000000110c097227 */ /* 0x000fe200078e00ff */
[----:B------:R-:W-:Y:S02]  /*0cf0*/  PRMT R10, R10, 0x7773, RZ ;  /* 0x000077730a0a7816 */ /* 0x000fe400000000ff */
[----:B------:R-:W-:Y:S01]  /*0d00*/  IABS R15, R18 ;  /* 0x00000012000f7213 */ /* 0x000fe20000000000 */
[----:B------:R-:W-:Y:S01]  /*0d10*/  IMAD.HI.U32 R11, R12, R13, RZ ;  /* 0x0000000d0c0b7227 */ /* 0x000fe200078e00ff */
[----:B------:R-:W-:-:S02]  /*0d20*/  PRMT R20, R10, 0x8880, RZ ;  /* 0x000088800a147816 */ /* 0x000fc400000000ff */
[----:B------:R-:W-:Y:S01]  /*0d30*/  LOP3.LUT R14, R14, R7, RZ, 0x3c, !PT ;  /* 0x000000070e0e7212 */ /* 0x000fe200078e3cff */
[----:B------:R-:W-:Y:S01]  /*0d40*/  IMAD R13, R11, R22, R13 ;  /* 0x000000160b0d7224 */ /* 0x000fe200078e020d */
[----:B------:R-:W-:Y:S01]  /*0d50*/  IABS R19, R20 ;  /* 0x0000001400137213 */ /* 0x000fe20000000000 */
[----:B------:R-:W-:Y:S01]  /*0d60*/  IMAD.HI.U32 R10, R12, R15, RZ ;  /* 0x0000000f0c0a7227 */ /* 0x000fe200078e00ff */
[----:B------:R-:W-:Y:S02]  /*0d70*/  LOP3.LUT R18, R18, R7, RZ, 0x3c, !PT ;  /* 0x0000000712127212 */ /* 0x000fe400078e3cff */
[----:B------:R-:W-:Y:S01]  /*0d80*/  ISETP.GT.U32.AND P4, PT, R8, R13, PT ;  /* 0x0000000d0800720c */ /* 0x000fe20003f84070 */
[-C--:B------:R-:W-:Y:S01]  /*0d90*/  IMAD R15, R10, R22.reuse, R15 ;  /* 0x000000160a0f7224 */ /* 0x080fe200078e020f */
[----:B------:R-:W-:Y:S01]  /*0da0*/  LOP3.LUT R20, R20, R7, RZ, 0x3c, !PT ;  /* 0x0000000714147212 */ /* 0x000fe200078e3cff */
[----:B------:R-:W-:Y:S02]  /*0db0*/  IMAD R17, R9, R22, R17 ;  /* 0x0000001609117224 */ /* 0x000fe400078e0211 */
[----:B------:R-:W-:Y:S01]  /*0dc0*/  IMAD.HI.U32 R12, R12, R19, RZ ;  /* 0x000000130c0c7227 */ /* 0x000fe200078e00ff */
[----:B------:R-:W-:-:S02]  /*0dd0*/  ISETP.GT.U32.AND P6, PT, R8, R15, PT ;  /* 0x0000000f0800720c */ /* 0x000fc40003fc4070 */
[----:B------:R-:W-:Y:S01]  /*0de0*/  ISETP.GT.U32.AND P0, PT, R8, R17, PT ;  /* 0x000000110800720c */ /* 0x000fe20003f04070 */
[----:B------:R-:W-:-:S04]  /*0df0*/  IMAD R19, R12, R22, R19 ;  /* 0x000000160c137224 */ /* 0x000fc800078e0213 */
[--C-:B------:R-:W-:Y:S01]  /*0e00*/  @!P4 IMAD.IADD R13, R13, 0x1, -R8.reuse ;  /* 0x000000010d0dc824 */ /* 0x100fe200078e0a08 */
[----:B------:R-:W-:Y:S01]  /*0e10*/  ISETP.GT.U32.AND P1, PT, R8, R19, PT ;  /* 0x000000130800720c */ /* 0x000fe20003f24070 */
[----:B------:R-:W-:Y:S01]  /*0e20*/  @!P4 VIADD R11, R11, 0x1 ;  /* 0x000000010b0bc836 */ /* 0x000fe20000000000 */
[----:B------:R-:W-:Y:S02]  /*0e30*/  ISETP.GE.AND P4, PT, R14, RZ, PT ;  /* 0x000000ff0e00720c */ /* 0x000fe40003f86270 */
[-C--:B------:R-:W-:Y:S01]  /*0e40*/  ISETP.GE.U32.AND P5, PT, R13, R8.reuse, PT ;  /* 0x000000080d00720c */ /* 0x080fe20003fa6070 */
[--C-:B------:R-:W-:Y:S02]  /*0e50*/  @!P6 IMAD.IADD R15, R15, 0x1, -R8.reuse ;  /* 0x000000010f0fe824 */ /* 0x100fe400078e0a08 */
[--C-:B------:R-:W-:Y:S02]  /*0e60*/  @!P0 IMAD.IADD R17, R17, 0x1, -R8.reuse ;  /* 0x0000000111118824 */ /* 0x100fe400078e0a08 */
[----:B------:R-:W-:Y:S01]  /*0e70*/  @!P6 VIADD R10, R10, 0x1 ;  /* 0x000000010a0ae836 */ /* 0x000fe20000000000 */
[-C--:B------:R-:W-:Y:S01]  /*0e80*/  ISETP.GE.U32.AND P2, PT, R15, R8.reuse, PT ;  /* 0x000000080f00720c */ /* 0x080fe20003f46070 */
[----:B------:R-:W-:Y:S01]  /*0e90*/  @!P0 VIADD R9, R9, 0x1 ;  /* 0x0000000109098836 */ /* 0x000fe20000000000 */
[----:B------:R-:W-:Y:S01]  /*0ea0*/  ISETP.GE.U32.AND P3, PT, R17, R8, PT ;  /* 0x000000081100720c */ /* 0x000fe20003f66070 */
[----:B------:R-:W-:Y:S01]  /*0eb0*/  @!P1 IMAD.IADD R19, R19, 0x1, -R8 ;  /* 0x0000000113139824 */ /* 0x000fe200078e0a08 */
[----:B------:R-:W-:Y:S01]  /*0ec0*/  ISETP.GE.AND P0, PT, R20, RZ, PT ;  /* 0x000000ff1400720c */ /* 0x000fe20003f06270 */
[----:B------:R-:W-:-:S02]  /*0ed0*/  @!P1 VIADD R12, R12, 0x1 ;  /* 0x000000010c0c9836 */ /* 0x000fc40000000000 */
[----:B------:R-:W-:Y:S01]  /*0ee0*/  @P5 VIADD R11, R11, 0x1 ;  /* 0x000000010b0b5836 */ /* 0x000fe20000000000 */
[----:B------:R-:W-:Y:S02]  /*0ef0*/  ISETP.GE.AND P5, PT, R18, RZ, PT ;  /* 0x000000ff1200720c */ /* 0x000fe40003fa6270 */
[----:B------:R-:W-:Y:S01]  /*0f00*/  ISETP.GE.U32.AND P6, PT, R19, R8, PT ;  /* 0x000000081300720c */ /* 0x000fe20003fc6070 */
[----:B------:R-:W-:Y:S01]  /*0f10*/  @!P4 IMAD.MOV R11, RZ, RZ, -R11 ;  /* 0x000000ffff0bc224 */ /* 0x000fe200078e0a0b */
[----:B------:R-:W-:Y:S01]  /*0f20*/  LOP3.LUT R8, RZ, R7, RZ, 0x33, !PT ;  /* 0x00000007ff087212 */ /* 0x000fe200078e33ff */
[----:B------:R-:W-:Y:S01]  /*0f30*/  @P2 VIADD R10, R10, 0x1 ;  /* 0x000000010a0a2836 */ /* 0x000fe20000000000 */
[----:B------:R-:W-:Y:S01]  /*0f40*/  ISETP.GE.AND P2, PT, R16, RZ, PT ;  /* 0x000000ff1000720c */ /* 0x000fe20003f46270 */
[----:B------:R-:W-:Y:S01]  /*0f50*/  @P3 VIADD R9, R9, 0x1 ;  /* 0x0000000109093836 */ /* 0x000fe20000000000 */
[----:B------:R-:W-:-:S04]  /*0f60*/  ISETP.NE.AND P3, PT, R7, RZ, PT ;  /* 0x000000ff0700720c */ /* 0x000fc80003f65270 */
[----:B------:R-:W-:Y:S01]  /*0f70*/  SEL R7, R8, R11, !P3 ;  /* 0x0000000b08077207 */ /* 0x000fe20005800000 */
[----:B------:R-:W-:Y:S02]  /*0f80*/  @!P5 IMAD.MOV R10, RZ, RZ, -R10 ;  /* 0x000000ffff0ad224 */ /* 0x000fe400078e0a0a */
[----:B------:R-:W-:-:S03]  /*0f90*/  @P6 VIADD R12, R12, 0x1 ;  /* 0x000000010c0c6836 */ /* 0x000fc60000000000 */
[----:B------:R-:W-:Y:S01]  /*0fa0*/  SEL R10, R8, R10, !P3 ;  /* 0x0000000a080a7207 */ /* 0x000fe20005800000 */
[----:B------:R-:W-:Y:S02]  /*0fb0*/  @!P2 IMAD.MOV R9, RZ, RZ, -R9 ;  /* 0x000000ffff09a224 */ /* 0x000fe400078e0a09 */
[----:B------:R-:W-:Y:S01]  /*0fc0*/  @!P0 IMAD.MOV R12, RZ, RZ, -R12 ;  /* 0x000000ffff0c8224 */ /* 0x000fe200078e0a0c */
[----:B------:R-:W-:Y:S02]  /*0fd0*/  PRMT R7, R10, 0x7604, R7 ;  /* 0x000076040a077816 */ /* 0x000fe40000000007 */
[----:B------:R-:W-:Y:S02]  /*0fe0*/  SEL R14, R8, R9, !P3 ;  /* 0x00000009080e7207 */ /* 0x000fe40005800000 */
[----:B------:R-:W-:Y:S02]  /*0ff0*/  IADD3 R6, P0, R6, UR13, RZ ;  /* 0x0000000d06067c10 */ /* 0x000fe4000ff1e0ff */
[----:B------:R-:W-:-:S02]  /*1000*/  PRMT R9, R14, 0x7054, R7 ;  /* 0x000070540e097816 */ /* 0x000fc40000000007 */
[----:B------:R-:W-:Y:S02]  /*1010*/  IADD3.X R7, R4, UR8, RZ, P0, !PT ;  /* 0x0000000804077c10 */ /* 0x000fe400087fe4ff */
[----:B------:R-:W-:Y:S02]  /*1020*/  IADD3 R5, P0, R5, UR7, RZ ;  /* 0x0000000705057c10 */ /* 0x000fe4000ff1e0ff */
[----:B------:R-:W-:Y:S02]  /*1030*/  SEL R8, R8, R12, !P3 ;  /* 0x0000000c08087207 */ /* 0x000fe40005800000 */
[C---:B------:R-:W-:Y:S01]  /*1040*/  ISETP.LT.U32.AND P1, PT, R5.reuse, 0x4000, PT ;  /* 0x000040000500780c */ /* 0x040fe20003f21070 */
[----:B------:R-:W-:Y:S01]  /*1050*/  IMAD.SHL.U32 R4, R5, 0x4, RZ ;  /* 0x0000000405047824 */ /* 0x000fe200078e00ff */
[----:B------:R-:W-:Y:S01]  /*1060*/  PRMT R9, R8, 0x654, R9 ;  /* 0x0000065408097816 */ /* 0x000fe20000000009 */
[----:B------:R-:W-:-:S03]  /*1070*/  IMAD.X R0, RZ, RZ, R0, P0 ;  /* 0x000000ffff007224 */ /* 0x000fc600000e0600 */
[----:B------:R-:W-:Y:S01]  /*1080*/  ISETP.GE.U32.AND P0, PT, R4, UR12, PT ;  /* 0x0000000c04007c0c */ /* 0x000fe2000bf06070 */
[----:B------:R1:W-:Y:S01]  /*1090*/  STG.E desc[UR10][R6.64], R9 ;  /* 0x0000000906007986 */ /* 0x0003e2000c10190a */
[----:B------:R-:W-:Y:S02]  /*10a0*/  SHF.L.U64.HI R4, R5, 0x2, R0 ;  /* 0x0000000205047819 */ /* 0x000fe40000010200 */
[----:B------:R-:W-:Y:S02]  /*10b0*/  ISETP.LT.U32.AND.EX P1, PT, R0, RZ, PT, P1 ;  /* 0x000000ff0000720c */ /* 0x000fe40003f21110 */
[----:B------:R-:W-:-:S13]  /*10c0*/  ISETP.GE.AND.EX P0, PT, R4, UR5, PT, P0 ;  /* 0x0000000504007c0c */ /* 0x000fda000bf06300 */
[----:B-1----:R-:W-:Y:S05]  /*10d0*/  @!P0 BRA P1, `(.L_x_152) ;  /* 0xfffffff800908947 */ /* 0x002fea000083ffff */
[----:B------:R-:W-:Y:S05]  /*10e0*/  EXIT ;  /* 0x000000000000794d */ /* 0x000fea0003800000 */
.L_x_153:
        /* <DEDUP_REMOVED lines=9> */
.L_x_522:


//--------------------- .text._ZN2at6native63_GLOBAL__N__862fb238_30_ForeachBinaryOpScalarTensor_cu_64fe0ca525multi_tensor_apply_kernelINS1_18TensorListMetadataILi2EEENS1_27BinaryOpScalarTensorFunctorIhLi2ELi1ELi1EEEJSt7dividesIhEPhhEEEvT_T0_DpT1_ --------------------------
	.section	.text._ZN2at6native63_GLOBAL__N__862fb238_30_ForeachBinaryOpScalarTensor_cu_64fe0ca525multi_tensor_apply_kernelINS1_18TensorListMetadataILi2EEENS1_27BinaryOpScalarTensorFunctorIhLi2ELi1ELi1EEEJSt7dividesIhEPhhEEEvT_T0_DpT1_,"ax",@progbits
	.align	128
.text._ZN2at6native63_GLOBAL__N__862fb238_30_ForeachBinaryOpScalarTensor_cu_64fe0ca525multi_tensor_apply_kernelINS1_18TensorListMetadataILi2EEENS1_27BinaryOpScalarTensorFunctorIhLi2ELi1ELi1EEEJSt7dividesIhEPhhEEEvT_T0_DpT1_:
        .type           _ZN2at6native63_GLOBAL__N__862fb238_30_ForeachBinaryOpScalarTensor_cu_64fe0ca525multi_tensor_apply_kernelINS1_18TensorListMetadataILi2EEENS1_27BinaryOpScalarTensorFunctorIhLi2ELi1ELi1EEEJSt7dividesIhEPhhEEEvT_T0_DpT1_,@function
        .size           _ZN2at6native63_GLOBAL__N__862fb238_30_ForeachBinaryOpScalarTensor_cu_64fe0ca525multi_tensor_apply_kernelINS1_18TensorListMetadataILi2EEENS1_27BinaryOpScalarTensorFunctorIhLi2ELi1ELi1EEEJSt7dividesIhEPhhEEEvT_T0_DpT1_,(.L_x_523 - _ZN2at6native63_GLOBAL__N__862fb238_30_ForeachBinaryOpScalarTensor_cu_64fe0ca525multi_tensor_apply_kernelINS1_18TensorListMetadataILi2EEENS1_27BinaryOpScalarTensorFunctorIhLi2ELi1ELi1EEEJSt7dividesIhEPhhEEEvT_T0_DpT1_)
        .other          _ZN2at6native63_GLOBAL__N__862fb238_30_ForeachBinaryOpScalarTensor_cu_64fe0ca525multi_tensor_apply_kernelINS1_18TensorListMetadataILi2EEENS1_27BinaryOpScalarTensorFunctorIhLi2ELi1ELi1EEEJSt7dividesIhEPhhEEEvT_T0_DpT1_,@"STO_CUDA_ENTRY STV_DEFAULT"
_ZN2at6native63_GLOBAL__N__862fb238_30_ForeachBinaryOpScalarTensor_cu_64fe0ca525multi_tensor_apply_kernelINS1_18TensorListMetadataILi2EEENS1_27BinaryOpScalarTensorFunctorIhLi2ELi1ELi1EEEJSt7dividesIhEPhhEEEvT_T0_DpT1_:
[----:B------:R-:W-:Y:S01]  /*0000*/  LDC R1, c[0x0][0x28] ;  /* 0x00000a00ff017b82 */ /* 0x000fe20000000800 */
[----:B------:R-:W0:Y:S01]  /*0010*/  S2R R3, SR_CTAID.X ;  /* 0x0000000000037919 */ /* 0x000e220000002500 */
[----:B------:R-:W-:Y:S01]  /*0020*/  IMAD.MOV.U32 R2, RZ, RZ, 0x740 ;  /* 0x00000740ff027424 */ /* 0x000fe200078e00ff */
[----:B------:R-:W-:Y:S01]  /*0030*/  ULDC.64 UR6, c[0x0][0x208] ;  /* 0x0000820000067ab9 */ /* 0x000fe20000000a00 */
[----:B------:R-:W-:-:S04]  /*0040*/  ULDC.U8 UR8, c[0x0][0xe68] ;  /* 0x00039a0000087ab9 */ /* 0x000fc80000000000 */
        /* <DEDUP_REMOVED lines=22> */
[----:B------:R-:W-:Y:S02]  /*01b0*/  IMAD.MOV.U32 R9, RZ, RZ, RZ ;  /* 0x000000ffff097224 */ /* 0x000fe400078e00ff */
[----:B------:R-:W-:-:S07]  /*01c0*/  IMAD.MOV.U32 R10, RZ, RZ, RZ ;  /* 0x000000ffff0a7224 */ /* 0x000fce00078e00ff */
.L_x_155:
[----:B0-----:R-:W-:Y:S01]  /*01d0*/  IADD3 R11, P0, R7, R9, RZ ;  /* 0x00000009070b7210 */ /* 0x001fe20007f1e0ff */
[----:B------:R-:W0:Y:S01]  /*01e0*/  LDC.64 R24, c[0x0][0xe60] ;  /* 0x00039800ff187b82 */ /* 0x000e220000000a00 */
[----:B------:R-:W-:Y:S01]  /*01f0*/  PRMT R23, RZ, 0x7610, R23 ;  /* 0x00007610ff177816 */ /* 0x000fe20000000017 */
[C---:B-1----:R-:W-:Y:S01]  /*0200*/  IMAD R16, R8.reuse, 0x3, RZ ;  /* 0x0000000308107824 */ /* 0x042fe200078e02ff */
[C---:B------:R-:W-:Y:S01]  /*0210*/  ISETP.GE.U32.AND P1, PT, R11.reuse, 0x10000, PT ;  /* 0x000100000b00780c */ /* 0x040fe20003f26070 */
[----:B------:R-:W-:Y:S01]  /*0220*/  IMAD.X R12, RZ, RZ, R10, P0 ;  /* 0x000000ffff0c7224 */ /* 0x000fe200000e060a */
[----:B------:R-:W-:Y:S02]  /*0230*/  ISETP.LT.U32.AND P0, PT, R11, R3, PT ;  /* 0x000000030b00720c */ /* 0x000fe40003f01070 */
[----:B------:R-:W-:Y:S02]  /*0240*/  LEA R15, P5, R8, R11, 0x1 ;  /* 0x0000000b080f7211 */ /* 0x000fe400078a08ff */
[----:B------:R-:W-:-:S02]  /*0250*/  ISETP.GE.U32.AND.EX P1, PT, R12, RZ, PT, P1 ;  /* 0x000000ff0c00720c */ /* 0x000fc40003f26110 */
[----:B------:R-:W-:Y:S01]  /*0260*/  IADD3 R13, P3, R8, R11, RZ ;  /* 0x0000000b080d7210 */ /* 0x000fe20007f7e0ff */
[--C-:B------:R-:W-:Y:S01]  /*0270*/  IMAD.X R17, RZ, RZ, R12.reuse, P5 ;  /* 0x000000ffff117224 */ /* 0x100fe200028e060c */
[----:B------:R-:W-:Y:S02]  /*0280*/  ISETP.LT.AND.EX P1, PT, R12, R6, !P1, P0 ;  /* 0x000000060c00720c */ /* 0x000fe40004f21300 */
[C---:B------:R-:W-:Y:S01]  /*0290*/  ISETP.GE.U32.AND P2, PT, R13.reuse, 0x10000, PT ;  /* 0x000100000d00780c */ /* 0x040fe20003f46070 */
[----:B------:R-:W-:Y:S01]  /*02a0*/  IMAD.X R14, RZ, RZ, R12, P3 ;  /* 0x000000ffff0e7224 */ /* 0x000fe200018e060c */
[----:B------:R-:W-:Y:S02]  /*02b0*/  ISETP.LT.U32.AND P3, PT, R13, R3, PT ;  /* 0x000000030d00720c */ /* 0x000fe40003f61070 */
[----:B------:R-:W-:Y:S02]  /*02c0*/  IADD3 R16, P4, R16, R11, RZ ;  /* 0x0000000b10107210 */ /* 0x000fe40007f9e0ff */
[----:B------:R-:W-:-:S02]  /*02d0*/  ISETP.GE.U32.AND.EX P0, PT, R14, RZ, PT, P2 ;  /* 0x000000ff0e00720c */ /* 0x000fc40003f06120 */
[----:B------:R-:W-:Y:S01]  /*02e0*/  ISETP.GE.U32.AND P2, PT, R15, 0x10000, PT ;  /* 0x000100000f00780c */ /* 0x000fe20003f46070 */
[----:B0-----:R-:W2:Y:S01]  /*02f0*/  LDG.E.U8 R24, desc[UR6][R24.64] ;  /* 0x0000000618187981 */ /* 0x001ea2000c1e1100 */
[----:B------:R-:W-:Y:S01]  /*0300*/  ISETP.LT.AND.EX P0, PT, R14, R6, !P0, P3 ;  /* 0x000000060e00720c */ /* 0x000fe20004701330 */
[----:B------:R-:W-:Y:S01]  /*0310*/  IMAD.X R18, RZ, RZ, R12, P4 ;  /* 0x000000ffff127224 */ /* 0x000fe200020e060c */
[----:B------:R-:W-:Y:S02]  /*0320*/  @P1 IADD3 R26, P5, R11, R0, RZ ;  /* 0x000000000b1a1210 */ /* 0x000fe40007fbe0ff */
[----:B------:R-:W-:Y:S02]  /*0330*/  ISETP.LT.U32.AND P3, PT, R15, R3, PT ;  /* 0x000000030f00720c */ /* 0x000fe40003f61070 */
[----:B------:R-:W-:Y:S01]  /*0340*/  ISETP.GE.U32.AND.EX P6, PT, R17, RZ, PT, P2 ;  /* 0x000000ff1100720c */ /* 0x000fe20003fc6120 */
[----:B------:R-:W-:Y:S01]  /*0350*/  @P1 IMAD.X R27, R12, 0x1, R4, P5 ;  /* 0x000000010c1b1824 */ /* 0x000fe200028e0604 */
[----:B------:R-:W-:-:S02]  /*0360*/  ISETP.GE.U32.AND P2, PT, R16, 0x10000, PT ;  /* 0x000100001000780c */ /* 0x000fc40003f46070 */
[----:B------:R-:W-:Y:S02]  /*0370*/  ISETP.LT.AND.EX P3, PT, R17, R6, !P6, P3 ;  /* 0x000000061100720c */ /* 0x000fe40007761330 */
[----:B------:R0:W3:Y:S01]  /*0380*/  @P1 LDG.E.U8 R23, desc[UR6][R26.64] ;  /* 0x000000061a171981 */ /* 0x0000e2000c1e1100 */
[----:B------:R-:W-:Y:S02]  /*0390*/  ISETP.LT.U32.AND P4, PT, R16, R3, PT ;  /* 0x000000031000720c */ /* 0x000fe40003f81070 */
[C---:B------:R-:W-:Y:S02]  /*03a0*/  ISETP.GE.U32.AND.EX P2, PT, R18.reuse, RZ, PT, P2 ;  /* 0x000000ff1200720c */ /* 0x040fe40003f46120 */
[----:B------:R-:W-:Y:S02]  /*03b0*/  @P0 IADD3 R20, P5, R13, R0, RZ ;  /* 0x000000000d140210 */ /* 0x000fe40007fbe0ff */
[----:B------:R-:W-:Y:S02]  /*03c0*/  ISETP.LT.AND.EX P2, PT, R18, R6, !P2, P4 ;  /* 0x000000061200720c */ /* 0x000fe40005741340 */
[----:B------:R-:W-:Y:S01]  /*03d0*/  PRMT R22, RZ, 0x7610, R22 ;  /* 0x00007610ff167816 */ /* 0x000fe20000000016 */
[----:B------:R-:W-:Y:S01]  /*03e0*/  @P0 IMAD.X R21, R14, 0x1, R4, P5 ;  /* 0x000000010e150824 */ /* 0x000fe200028e0604 */
[----:B0-----:R-:W-:Y:S01]  /*03f0*/  @P3 IADD3 R26, P4, R15, R0, RZ ;  /* 0x000000000f1a3210 */ /* 0x001fe20007f9e0ff */
[----:B------:R-:W-:-:S03]  /*0400*/  UPRMT UR4, UR8, 0x9910, URZ ;  /* 0x0000991008047896 */ /* 0x000fc6000800003f */
[----:B------:R0:W5:Y:S01]  /*0410*/  @P0 LDG.E.U8 R22, desc[UR6][R20.64] ;  /* 0x0000000614160981 */ /* 0x000162000c1e1100 */
[----:B------:R-:W-:Y:S01]  /*0420*/  @P3 IMAD.X R27, R17, 0x1, R4, P4 ;  /* 0x00000001111b3824 */ /* 0x000fe200020e0604 */
[----:B------:R-:W-:Y:S02]  /*0430*/  PRMT R25, RZ, 0x7610, R25 ;  /* 0x00007610ff197816 */ /* 0x000fe40000000019 */
[----:B------:R-:W-:-:S04]  /*0440*/  PRMT R19, RZ, 0x7610, R19 ;  /* 0x00007610ff137816 */ /* 0x000fc80000000013 */
[----:B------:R-:W5:Y:S01]  /*0450*/  @P3 LDG.E.U8 R25, desc[UR6][R26.64] ;  /* 0x000000061a193981 */ /* 0x000f62000c1e1100 */
[----:B0-----:R-:W-:-:S05]  /*0460*/  @P2 IADD3 R20, P4, R16, R0, RZ ;  /* 0x0000000010142210 */ /* 0x001fca0007f9e0ff */
[----:B------:R-:W-:-:S05]  /*0470*/  @P2 IMAD.X R21, R18, 0x1, R4, P4 ;  /* 0x0000000112152824 */ /* 0x000fca00020e0604 */
[----:B------:R0:W5:Y:S02]  /*0480*/  @P2 LDG.E.U8 R19, desc[UR6][R20.64] ;  /* 0x0000000614132981 */ /* 0x000164000c1e1100 */
[----:B0-----:R-:W-:Y:S01]  /*0490*/  MOV R21, 0x4e0 ;  /* 0x000004e000157802 */ /* 0x001fe20000000f00 */
[----:B--2---:R-:W-:-:S05]  /*04a0*/  IMAD R24, R24, UR4, RZ ;  /* 0x0000000418187c24 */ /* 0x004fca000f8e02ff */
[----:B------:R-:W-:Y:S02]  /*04b0*/  LOP3.LUT R26, R24, 0xff, RZ, 0xc0, !PT ;  /* 0x000000ff181a7812 */ /* 0x000fe400078ec0ff */
[----:B---3--:R-:W-:-:S07]  /*04c0*/  LOP3.LUT R23, R23, 0xff, RZ, 0xc0, !PT ;  /* 0x000000ff17177812 */ /* 0x008fce00078ec0ff */
[----:B-----5:R-:W-:Y:S05]  /*04d0*/  CALL.REL.NOINC `($__internal_4_$__cuda_sm20_div_u16) ;  /* 0x00000004005c7944 */ /* 0x020fea0003c00000 */
[----:B------:R-:W-:Y:S01]  /*04e0*/  IMAD.MOV.U32 R20, RZ, RZ, R23 ;  /* 0x000000ffff147224 */ /* 0x000fe200078e0017 */
[----:B------:R-:W-:Y:S02]  /*04f0*/  LOP3.LUT R23, R22, 0xff, RZ, 0xc0, !PT ;  /* 0x000000ff16177812 */ /* 0x000fe400078ec0ff */
[----:B------:R-:W-:-:S07]  /*0500*/  MOV R21, 0x520 ;  /* 0x0000052000157802 */ /* 0x000fce0000000f00 */
[----:B------:R-:W-:Y:S05]  /*0510*/  CALL.REL.NOINC `($__internal_4_$__cuda_sm20_div_u16) ;  /* 0x00000004004c7944 */ /* 0x000fea0003c00000 */
        /* <DEDUP_REMOVED lines=8> */
[-C--:B------:R-:W-:Y:S01]  /*05a0*/  @P1 IADD3 R26, P5, R11, R2.reuse, RZ ;  /* 0x000000020b1a1210 */ /* 0x080fe20007fbe0ff */
[----:B------:R-:W-:Y:S01]  /*05b0*/  IMAD.MOV.U32 R11, RZ, RZ, R10 ;  /* 0x000000ffff0b7224 */ /* 0x000fe200078e000a */
[-C--:B------:R-:W-:Y:S01]  /*05c0*/  @P0 IADD3 R28, P4, R13, R2.reuse, RZ ;  /* 0x000000020d1c0210 */ /* 0x080fe20007f9e0ff */
[----:B------:R-:W-:Y:S01]  /*05d0*/  IMAD.MOV.U32 R10, RZ, RZ, R9 ;  /* 0x000000ffff0a7224 */ /* 0x000fe200078e0009 */
[-C--:B------:R-:W-:Y:S01]  /*05e0*/  @P2 IADD3 R16, P6, R16, R2.reuse, RZ ;  /* 0x0000000210102210 */ /* 0x080fe20007fde0ff */
[--C-:B------:R-:W-:Y:S01]  /*05f0*/  @P1 IMAD.X R27, R12, 0x1, R5.reuse, P5 ;  /* 0x000000010c1b1824 */ /* 0x100fe200028e0605 */
[----:B------:R-:W-:Y:S01]  /*0600*/  @P3 IADD3 R12, P5, R15, R2, RZ ;  /* 0x000000020f0c3210 */ /* 0x000fe20007fbe0ff */
[----:B------:R-:W-:Y:S02]  /*0610*/  @P0 IMAD.X R29, R14, 0x1, R5, P4 ;  /* 0x000000010e1d0824 */ /* 0x000fe400020e0605 */
[----:B------:R-:W-:Y:S01]  /*0620*/  IMAD.WIDE.U32 R10, R8, 0x4, R10 ;  /* 0x00000004080a7825 */ /* 0x000fe200078e000a */
[----:B------:R2:W-:Y:S03]  /*0630*/  @P1 STG.E.U8 desc[UR6][R26.64], R20 ;  /* 0x000000141a001986 */ /* 0x0005e6000c101106 */
[--C-:B------:R-:W-:Y:S01]  /*0640*/  @P3 IMAD.X R13, R17, 0x1, R5.reuse, P5 ;  /* 0x00000001110d3824 */ /* 0x100fe200028e0605 */
[----:B------:R2:W-:Y:S01]  /*0650*/  @P0 STG.E.U8 desc[UR6][R28.64], R22 ;  /* 0x000000161c000986 */ /* 0x0005e2000c101106 */
[----:B------:R-:W-:Y:S01]  /*0660*/  @P2 IMAD.X R17, R18, 0x1, R5, P6 ;  /* 0x0000000112112824 */ /* 0x000fe200030e0605 */
[C---:B------:R-:W-:Y:S01]  /*0670*/  ISETP.GE.U32.AND P0, PT, R10.reuse, 0x10000, PT ;  /* 0x000100000a00780c */ /* 0x040fe20003f06070 */
[----:B------:R-:W-:Y:S01]  /*0680*/  IMAD.MOV.U32 R9, RZ, RZ, R10 ;  /* 0x000000ffff097224 */ /* 0x000fe200078e000a */
[----:B------:R2:W-:Y:S01]  /*0690*/  @P3 STG.E.U8 desc[UR6][R12.64], R25 ;  /* 0x000000190c003986 */ /* 0x0005e2000c101106 */
[----:B------:R-:W-:Y:S01]  /*06a0*/  ISETP.LT.U32.AND P1, PT, R10, R3, PT ;  /* 0x000000030a00720c */ /* 0x000fe20003f21070 */
[----:B------:R-:W-:Y:S01]  /*06b0*/  IMAD.MOV.U32 R10, RZ, RZ, R11 ;  /* 0x000000ffff0a7224 */ /* 0x000fe200078e000b */
[C---:B------:R-:W-:Y:S01]  /*06c0*/  ISETP.GE.U32.AND.EX P0, PT, R11.reuse, RZ, PT, P0 ;  /* 0x000000ff0b00720c */ /* 0x040fe20003f06100 */
[----:B------:R2:W-:Y:S01]  /*06d0*/  @P2 STG.E.U8 desc[UR6][R16.64], R23 ;  /* 0x0000001710002986 */ /* 0x0005e2000c101106 */
[----:B------:R-:W-:-:S13]  /*06e0*/  ISETP.LT.AND.EX P1, PT, R11, R6, PT, P1 ;  /* 0x000000060b00720c */ /* 0x000fda0003f21310 */
[----:B--2---:R-:W-:Y:S05]  /*06f0*/  @!P0 BRA P1, `(.L_x_155) ;  /* 0xfffffff800b48947 */ /* 0x004fea000083ffff */
[----:B------:R-:W-:Y:S05]  /*0700*/  EXIT ;  /* 0x000000000000794d */ /* 0x000fea0003800000 */
.L_x_154:
        /* <DEDUP_REMOVED lines=8> */
.L_x_156:
[----:B------:R-:W0:Y:S01]  /*0790*/  LDC.64 R8, c[0x0][0xe60] ;  /* 0x00039800ff087b82 */ /* 0x000e220000000a00 */
[C---:B------:R-:W-:Y:S01]  /*07a0*/  IMAD.SHL.U32 R15, R11.reuse, 0x4, RZ ;  /* 0x000000040b0f7824 */ /* 0x040fe200078e00ff */
[----:B------:R-:W-:-:S04]  /*07b0*/  SHF.L.U64.HI R10, R11, 0x2, R7 ;  /* 0x000000020b0a7819 */ /* 0x000fc80000010207 */
[----:B------:R-:W-:-:S05]  /*07c0*/  IADD3 R12, P0, R15, R0, RZ ;  /* 0x000000000f0c7210 */ /* 0x000fca0007f1e0ff */
[----:B------:R-:W-:-:S05]  /*07d0*/  IMAD.X R13, R10, 0x1, R4, P0 ;  /* 0x000000010a0d7824 */ /* 0x000fca00000e0604 */
[----:B------:R-:W2:Y:S04]  /*07e0*/  LDG.E R12, desc[UR6][R12.64] ;  /* 0x000000060c0c7981 */ /* 0x000ea8000c1e1900 */
[----:B0-----:R2:W3:Y:S01]  /*07f0*/  LDG.E.U8 R8, desc[UR6][R8.64] ;  /* 0x0000000608087981 */ /* 0x0014e2000c1e1100 */
[----:B------:R-:W-:Y:S01]  /*0800*/  UPRMT UR4, UR8, 0x9910, URZ ;  /* 0x0000991008047896 */ /* 0x000fe2000800003f */
[----:B------:R-:W-:Y:S02]  /*0810*/  IADD3 R14, P0, R15, R2, RZ ;  /* 0x000000020f0e7210 */ /* 0x000fe40007f1e0ff */
[----:B------:R-:W-:-:S03]  /*0820*/  MOV R21, 0x8b0 ;  /* 0x000008b000157802 */ /* 0x000fc60000000f00 */
[----:B------:R-:W-:Y:S01]  /*0830*/  IMAD.X R15, R10, 0x1, R5, P0 ;  /* 0x000000010a0f7824 */ /* 0x000fe200000e0605 */
[C---:B--2---:R-:W-:Y:S02]  /*0840*/  PRMT R9, R12.reuse, 0x7771, RZ ;  /* 0x000077710c097816 */ /* 0x044fe400000000ff */
[----:B------:R-:W-:Y:S01]  /*0850*/  PRMT R10, R12, 0x7772, RZ ;  /* 0x000077720c0a7816 */ /* 0x000fe200000000ff */
[----:B---3--:R-:W-:Y:S01]  /*0860*/  IMAD R26, R8, UR4, RZ ;  /* 0x00000004081a7c24 */ /* 0x008fe2000f8e02ff */
[C---:B------:R-:W-:Y:S02]  /*0870*/  PRMT R8, R12.reuse, 0x7770, RZ ;  /* 0x000077700c087816 */ /* 0x040fe400000000ff */
[----:B------:R-:W-:Y:S02]  /*0880*/  PRMT R23, R12, 0x7773, RZ ;  /* 0x000077730c177816 */ /* 0x000fe400000000ff */
[----:B------:R-:W-:-:S07]  /*0890*/  LOP3.LUT R26, R26, 0xff, RZ, 0xc0, !PT ;  /* 0x000000ff1a1a7812 */ /* 0x000fce00078ec0ff */
[----:B------:R-:W-:Y:S05]  /*08a0*/  CALL.REL.NOINC `($__internal_4_$__cuda_sm20_div_u16) ;  /* 0x0000000000687944 */ /* 0x000fea0003c00000 */
[----:B------:R-:W-:Y:S01]  /*08b0*/  IMAD.MOV.U32 R12, RZ, RZ, R23 ;  /* 0x000000ffff0c7224 */ /* 0x000fe200078e0017 */
[----:B------:R-:W-:Y:S01]  /*08c0*/  MOV R21, 0x8f0 ;  /* 0x000008f000157802 */ /* 0x000fe20000000f00 */
[----:B------:R-:W-:-:S07]  /*08d0*/  IMAD.MOV.U32 R23, RZ, RZ, R10 ;  /* 0x000000ffff177224 */ /* 0x000fce00078e000a */
        /* <DEDUP_REMOVED lines=9> */
[----:B------:R-:W-:Y:S02]  /*0970*/  PRMT R9, R9, 0x7604, R23 ;  /* 0x0000760409097816 */ /* 0x000fe40000000017 */
[----:B------:R-:W-:Y:S02]  /*0980*/  IADD3 R11, P0, R11, UR5, RZ ;  /* 0x000000050b0b7c10 */ /* 0x000fe4000ff1e0ff */
[----:B------:R-:W-:Y:S02]  /*0990*/  PRMT R9, R10, 0x7054, R9 ;  /* 0x000070540a097816 */ /* 0x000fe40000000009 */
        /* <DEDUP_REMOVED lines=11> */
        .weak           $__internal_4_$__cuda_sm20_div_u16
        .type           $__internal_4_$__cuda_sm20_div_u16,@function
        .size           $__internal_4_$__cuda_sm20_div_u16,(.L_x_523 - $__internal_4_$__cuda_sm20_div_u16)
$__internal_4_$__cuda_sm20_div_u16:
[----:B------:R-:W0:Y:S01]  /*0a50*/  I2F.U16 R24, R26 ;  /* 0x0000001a00187306 */ /* 0x000e220000101000 */
[----:B------:R-:W-:Y:S02]  /*0a60*/  IMAD.MOV.U32 R27, RZ, RZ, 0x4b800000 ;  /* 0x4b800000ff1b7424 */ /* 0x000fe400078e00ff */
[----:B------:R-:W-:Y:S02]  /*0a70*/  IMAD.MOV.U32 R28, RZ, RZ, R21 ;  /* 0x000000ffff1c7224 */ /* 0x000fe400078e0015 */
[----:B------:R-:W-:-:S03]  /*0a80*/  IMAD.MOV.U32 R29, RZ, RZ, 0x0 ;  /* 0x00000000ff1d7424 */ /* 0x000fc600078e00ff */
[----:B------:R-:W-:Y:S01]  /*0a90*/  I2F.U16.RZ R23, R23 ;  /* 0x0000001700177306 */ /* 0x000fe2000010d000 */
[C---:B0-----:R-:W-:Y:S02]  /*0aa0*/  FSETP.GEU.AND P5, PT, |R24|.reuse, 1.175494350822287508e-38, PT ;  /* 0x008000001800780b */ /* 0x041fe40003fae200 */
[----:B------:R-:W-:Y:S02]  /*0ab0*/  FSETP.GT.AND P4, PT, |R24|, 8.50705917302346158658e+37, PT ;  /* 0x7e8000001800780b */ /* 0x000fe40003f84200 */
[----:B------:R-:W-:-:S04]  /*0ac0*/  FSEL R27, R27, 1, !P5 ;  /* 0x3f8000001b1b7808 */ /* 0x000fc80006800000 */
[----:B------:R-:W-:Y:S02]  /*0ad0*/  FSEL R27, R27, 0.25, !P4 ;  /* 0x3e8000001b1b7808 */ /* 0x000fe40006000000 */
[----:B------:R-:W-:-:S03]  /*0ae0*/  ISETP.NE.U32.AND P4, PT, R26, RZ, PT ;  /* 0x000000ff1a00720c */ /* 0x000fc60003f85070 */
[----:B------:R-:W-:-:S06]  /*0af0*/  FMUL R24, R24, R27 ;  /* 0x0000001b18187220 */ /* 0x000fcc0000400000 */
[----:B------:R-:W0:Y:S02]  /*0b00*/  MUFU.RCP R24, R24 ;  /* 0x0000001800187308 */ /* 0x000e240000001000 */
[----:B0-----:R-:W-:-:S04]  /*0b10*/  FMUL R24, R27, R24 ;  /* 0x000000181b187220 */ /* 0x001fc80000400000 */
[----:B------:R-:W-:-:S04]  /*0b20*/  VIADD R24, R24, 0x2 ;  /* 0x0000000218187836 */ /* 0x000fc80000000000 */
[----:B------:R-:W-:-:S06]  /*0b30*/  FMUL.RZ R23, R23, R24 ;  /* 0x0000001817177220 */ /* 0x000fcc000040c000 */
[----:B------:R-:W0:Y:S02]  /*0b40*/  F2I.U32.TRUNC.NTZ R23, R23 ;  /* 0x0000001700177305 */ /* 0x000e24000020f000 */
[----:B0-----:R-:W-:Y:S01]  /*0b50*/  LOP3.LUT R23, R23, 0xffff, RZ, 0xc0, !PT ;  /* 0x0000ffff17177812 */ /* 0x001fe200078ec0ff */
[----:B------:R-:W-:Y:S01]  /*0b60*/  @!P4 IMAD.MOV.U32 R23, RZ, RZ, -0x1 ;  /* 0xffffffffff17c424 */ /* 0x000fe200078e00ff */
[----:B------:R-:W-:Y:S06]  /*0b70*/  RET.REL.NODEC R28 `(_ZN2at6native63_GLOBAL__N__862fb238_30_ForeachBinaryOpScalarTensor_cu_64fe0ca525multi_tensor_apply_kernelINS1_18TensorListMetadataILi2EEENS1_27BinaryOpScalarTensorFunctorIhLi2ELi1ELi1EEEJSt7dividesIhEPhhEEEvT_T0_DpT1_) ;  /* 0xfffffff41c207950 */ /* 0x000fec0003c3ffff */
.L_x_157:
        /* <DEDUP_REMOVED lines=16> */
.L_x_523:


//--------------------- .text._ZN2at6native63_GLOBAL__N__862fb238_30_ForeachBinaryOpScalarTensor_cu_64fe0ca525multi_tensor_apply_kernelINS1_18TensorListMetadataILi1EEENS1_27BinaryOpScalarTensorFunctorIN3c108BFloat16ELi1ELi1ELi0EEEJSt7dividesIfEPS7_fEEEvT_T0_DpT1_ --------------------------
	.section	.text._ZN2at6native63_GLOBAL__N__862fb238_30_ForeachBinaryOpScalarTensor_cu_64fe0ca525multi_tensor_apply_kernelINS1_18TensorListMetadataILi1EEENS1_27BinaryOpScalarTensorFunctorIN3c108BFloat16ELi1ELi1ELi0EEEJSt7dividesIfEPS7_fEEEvT_T0_DpT1_,"ax",@progbits
	.align	128
.text._ZN2at6native63_GLOBAL__N__862fb238_30_ForeachBinaryOpScalarTensor_cu_64fe0ca525multi_tensor_apply_kernelINS1_18TensorListMetadataILi1EEENS1_27BinaryOpScalarTensorFunctorIN3c108BFloat16ELi1ELi1ELi0EEEJSt7dividesIfEPS7_fEEEvT_T0_DpT1_:
        .type           _ZN2at6native63_GLOBAL__N__862fb238_30_ForeachBinaryOpScalarTensor_cu_64fe0ca525multi_tensor_apply_kernelINS1_18TensorListMetadataILi1EEENS1_27BinaryOpScalarTensorFunctorIN3c108BFloat16ELi1ELi1ELi0EEEJSt7dividesIfEPS7_fEEEvT_T0_DpT1_,@function
        .size           _ZN2at6native63_GLOBAL__N__862fb238_30_ForeachBinaryOpScalarTensor_cu_64fe0ca525multi_tensor_apply_kernelINS1_18TensorListMetadataILi1EEENS1_27BinaryOpScalarTensorFunctorIN3c108BFloat16ELi1ELi1ELi0EEEJSt7dividesIfEPS7_fEEEvT_T0_DpT1_,(.L_x_525 - _ZN2at6native63_GLOBAL__N__862fb238_30_ForeachBinaryOpScalarTensor_cu_64fe0ca525multi_tensor_apply_kernelINS1_18TensorListMetadataILi1EEENS1_27BinaryOpScalarTensorFunctorIN3c108BFloat16ELi1ELi1ELi0EEEJSt7dividesIfEPS7_fEEEvT_T0_DpT1_)
        .other          _ZN2at6native63_GLOBAL__N__862fb238_30_ForeachBinaryOpScalarTensor_cu_64fe0ca525multi_tensor_apply_kernelINS1_18TensorListMetadataILi1EEENS1_27BinaryOpScalarTensorFunctorIN3c108BFloat16ELi1ELi1ELi0EEEJSt7dividesIfEPS7_fEEEvT_T0_DpT1_,@"STO_CUDA_ENTRY STV_DEFAULT"
_ZN2at6native63_GLOBAL__N__862fb238_30_ForeachBinaryOpScalarTensor_cu_64fe0ca525multi_tensor_apply_kernelINS1_18TensorListMetadataILi1EEENS1_27BinaryOpScalarTensorFunctorIN3c108BFloat16ELi1ELi1ELi0EEEJSt7dividesIfEPS7_fEEEvT_T0_DpT1_:
        /* <DEDUP_REMOVED lines=10> */
[----:B------:R-:W1:Y:S01]  /*00a0*/  LDC.64 R2, c[0x0][R8+0x210] ;  /* 0x0000840008027b82 */ /* 0x000e620000000a00 */
[----:B0-----:R-:W-:-:S04]  /*00b0*/  IADD3 R0, P1, -R4, R6, RZ ;  /* 0x0000000604007210 */ /* 0x001fc80007f3e1ff */
[----:B------:R-:W-:Y:S01]  /*00c0*/  LOP3.LUT R11, R0, 0x3, RZ, 0xc0, !PT ;  /* 0x00000003000b7812 */ /* 0x000fe200078ec0ff */
[----:B------:R-:W-:Y:S02]  /*00d0*/  IMAD.X R4, R7, 0x1, ~R5, P1 ;  /* 0x0000000107047824 */ /* 0x000fe400008e0e05 */
[----:B-1----:R-:W-:-:S03]  /*00e0*/  IMAD.WIDE R2, R9, 0x20000, R2 ;  /* 0x0002000009027825 */ /* 0x002fc600078e0202 */
[----:B------:R-:W-:-:S04]  /*00f0*/  LOP3.LUT P0, RZ, R11, 0x7, R2, 0xf8, !PT ;  /* 0x000000070bff7812 */ /* 0x000fc8000780f802 */
        /* <DEDUP_REMOVED lines=9> */
.L_x_159:
[----:B------:R-:W2:Y:S01]  /*0190*/  LDC.64 R18, c[0x0][0xf40] ;  /* 0x0003d000ff127b82 */ /* 0x000ea20000000a00 */
[----:B0-----:R-:W-:Y:S01]  /*01a0*/  IADD3 R23, P0, R5, R16, RZ ;  /* 0x0000001005177210 */ /* 0x001fe20007f1e0ff */
[----:B-1----:R-:W-:-:S03]  /*01b0*/  IMAD R8, R14, 0x3, RZ ;  /* 0x000000030e087824 */ /* 0x002fc600078e02ff */
[CC--:B------:R-:W-:Y:S01]  /*01c0*/  LEA R7, P4, R14.reuse, R23.reuse, 0x1 ;  /* 0x000000170e077211 */ /* 0x0c0fe200078808ff */
[----:B------:R-:W-:Y:S01]  /*01d0*/  IMAD.X R25, RZ, RZ, R17, P0 ;  /* 0x000000ffff197224 */ /* 0x000fe200000e0611 */
[----:B------:R-:W-:Y:S02]  /*01e0*/  IADD3 R11, P1, R14, R23, RZ ;  /* 0x000000170e0b7210 */ /* 0x000fe40007f3e0ff */
[----:B------:R-:W-:Y:S01]  /*01f0*/  ISETP.GE.U32.AND P2, PT, R7, 0x10000, PT ;  /* 0x000100000700780c */ /* 0x000fe20003f46070 */
[--C-:B------:R-:W-:Y:S01]  /*0200*/  IMAD.X R9, RZ, RZ, R25.reuse, P4 ;  /* 0x000000ffff097224 */ /* 0x100fe200020e0619 */
[----:B------:R-:W-:Y:S01]  /*0210*/  LEA R10, P5, R11, R2, 0x1 ;  /* 0x000000020b0a7211 */ /* 0x000fe200078a08ff */
[----:B------:R-:W-:Y:S01]  /*0220*/  IMAD.X R13, RZ, RZ, R25, P1 ;  /* 0x000000ffff0d7224 */ /* 0x000fe200008e0619 */
[C---:B------:R-:W-:Y:S02]  /*0230*/  ISETP.LT.U32.AND P1, PT, R7.reuse, R0, PT ;  /* 0x000000000700720c */ /* 0x040fe40003f21070 */
[----:B------:R-:W-:-:S02]  /*0240*/  LEA R6, P4, R7, R2, 0x1 ;  /* 0x0000000207067211 */ /* 0x000fc400078808ff */
[----:B------:R-:W-:Y:S02]  /*0250*/  ISETP.GE.U32.AND.EX P2, PT, R9, RZ, PT, P2 ;  /* 0x000000ff0900720c */ /* 0x000fe40003f46120 */
[C---:B------:R-:W-:Y:S02]  /*0260*/  ISETP.GE.U32.AND P3, PT, R11.reuse, 0x10000, PT ;  /* 0x000100000b00780c */ /* 0x040fe40003f66070 */
[C---:B------:R-:W-:Y:S02]  /*0270*/  ISETP.LT.U32.AND P0, PT, R11.reuse, R0, PT ;  /* 0x000000000b00720c */ /* 0x040fe40003f01070 */
[-C--:B------:R-:W-:Y:S01]  /*0280*/  LEA.HI.X R11, R11, R3.reuse, R13, 0x1, P5 ;  /* 0x000000030b0b7211 */ /* 0x080fe200028f0c0d */
[----:B--2---:R0:W2:Y:S01]  /*0290*/  LDG.E.U16 R21, desc[UR4][R18.64] ;  /* 0x0000000412157981 */ /* 0x0040a2000c1e1500 */
[----:B------:R-:W-:Y:S02]  /*02a0*/  LEA.HI.X R7, R7, R3, R9, 0x1, P4 ;  /* 0x0000000307077211 */ /* 0x000fe400020f0c09 */
[----:B------:R-:W-:-:S02]  /*02b0*/  ISETP.LT.AND.EX P1, PT, R9, R4, !P2, P1 ;  /* 0x000000040900720c */ /* 0x000fc40005721310 */
[----:B------:R-:W-:Y:S02]  /*02c0*/  ISETP.GE.U32.AND.EX P3, PT, R13, RZ, PT, P3 ;  /* 0x000000ff0d00720c */ /* 0x000fe40003f66130 */
[----:B------:R-:W-:Y:S02]  /*02d0*/  IADD3 R9, P5, R8, R23, RZ ;  /* 0x0000001708097210 */ /* 0x000fe40007fbe0ff */
[----:B------:R-:W-:Y:S02]  /*02e0*/  ISETP.GE.U32.AND P4, PT, R23, 0x10000, PT ;  /* 0x000100001700780c */ /* 0x000fe40003f86070 */
[----:B------:R-:W-:Y:S01]  /*02f0*/  ISETP.LT.AND.EX P0, PT, R13, R4, !P3, P0 ;  /* 0x000000040d00720c */ /* 0x000fe20005f01300 */
[----:B------:R-:W-:Y:S01]  /*0300*/  IMAD.X R15, RZ, RZ, R25, P5 ;  /* 0x000000ffff0f7224 */ /* 0x000fe200028e0619 */
[----:B------:R-:W-:Y:S02]  /*0310*/  ISETP.LT.U32.AND P3, PT, R23, R0, PT ;  /* 0x000000001700720c */ /* 0x000fe40003f61070 */
[----:B------:R-:W-:-:S02]  /*0320*/  ISETP.GE.U32.AND.EX P4, PT, R25, RZ, PT, P4 ;  /* 0x000000ff1900720c */ /* 0x000fc40003f86140 */
[----:B------:R-:W-:Y:S02]  /*0330*/  ISETP.GE.U32.AND P2, PT, R9, 0x10000, PT ;  /* 0x000100000900780c */ /* 0x000fe40003f46070 */
[----:B------:R-:W-:Y:S02]  /*0340*/  ISETP.LT.AND.EX P3, PT, R25, R4, !P4, P3 ;  /* 0x000000041900720c */ /* 0x000fe40006761330 */
[----:B------:R-:W-:Y:S02]  /*0350*/  ISETP.LT.U32.AND P4, PT, R9, R0, PT ;  /* 0x000000000900720c */ /* 0x000fe40003f81070 */
[----:B------:R-:W-:Y:S02]  /*0360*/  ISETP.GE.U32.AND.EX P2, PT, R15, RZ, PT, P2 ;  /* 0x000000ff0f00720c */ /* 0x000fe40003f46120 */
[----:B------:R-:W-:Y:S02]  /*0370*/  LEA R8, P6, R9, R2, 0x1 ;  /* 0x0000000209087211 */ /* 0x000fe400078c08ff */
[----:B------:R-:W-:-:S02]  /*0380*/  ISETP.LT.AND.EX P2, PT, R15, R4, !P2, P4 ;  /* 0x000000040f00720c */ /* 0x000fc40005741340 */
[----:B------:R-:W-:Y:S02]  /*0390*/  LEA R12, P5, R23, R2, 0x1 ;  /* 0x00000002170c7211 */ /* 0x000fe400078a08ff */
[-CC-:B------:R-:W-:Y:S02]  /*03a0*/  LEA.HI.X R9, R9, R3.reuse, R15.reuse, 0x1, P6 ;  /* 0x0000000309097211 */ /* 0x180fe400030f0c0f */
[----:B------:R-:W-:Y:S02]  /*03b0*/  PRMT R15, RZ, 0x7610, R15 ;  /* 0x00007610ff0f7816 */ /* 0x000fe4000000000f */
[----:B------:R-:W-:Y:S02]  /*03c0*/  LEA.HI.X R13, R23, R3, R25, 0x1, P5 ;  /* 0x00000003170d7211 */ /* 0x000fe400028f0c19 */
[----:B0-----:R-:W-:Y:S02]  /*03d0*/  PRMT R18, RZ, 0x7610, R18 ;  /* 0x00007610ff127816 */ /* 0x001fe40000000012 */
[----:B------:R-:W-:Y:S01]  /*03e0*/  PRMT R19, RZ, 0x7610, R19 ;  /* 0x00007610ff137816 */ /* 0x000fe20000000013 */
[----:B------:R-:W3:Y:S01]  /*03f0*/  @P3 LDG.E.U16 R15, desc[UR4][R12.64] ;  /* 0x000000040c0f3981 */ /* 0x000ee2000c1e1500 */
[----:B------:R-:W-:-:S03]  /*0400*/  PRMT R20, RZ, 0x7610, R20 ;  /* 0x00007610ff147816 */ /* 0x000fc60000000014 */
[----:B------:R-:W4:Y:S04]  /*0410*/  @P0 LDG.E.U16 R18, desc[UR4][R10.64] ;  /* 0x000000040a120981 */ /* 0x000f28000c1e1500 */
[----:B------:R-:W5:Y:S04]  /*0420*/  @P1 LDG.E.U16 R19, desc[UR4][R6.64] ;  /* 0x0000000406131981 */ /* 0x000f68000c1e1500 */
[----:B------:R-:W5:Y:S01]  /*0430*/  @P2 LDG.E.U16 R20, desc[UR4][R8.64] ;  /* 0x0000000408142981 */ /* 0x000f62000c1e1500 */
[----:B------:R-:W-:-:S04]  /*0440*/  IMAD.WIDE.U32 R16, R14, 0x4, R16 ;  /* 0x000000040e107825 */ /* 0x000fc800078e0010 */
[----:B--2---:R-:W-:-:S04]  /*0450*/  IMAD.U32 R21, R21, 0x10000, RZ ;  /* 0x0001000015157824 */ /* 0x004fc800078e00ff */
[----:B------:R-:W-:-:S06]  /*0460*/  FMUL.FTZ R21, R21, UR6 ;  /* 0x0000000615157c20 */ /* 0x000fcc0008410000 */
[----:B------:R-:W0:Y:S01]  /*0470*/  MUFU.RCP R21, R21 ;  /* 0x0000001500157308 */ /* 0x000e220000001000 */
[----:B---3--:R-:W-:Y:S02]  /*0480*/  IMAD.U32 R15, R15, 0x10000, RZ ;  /* 0x000100000f0f7824 */ /* 0x008fe400078e00ff */
[----:B----4-:R-:W-:Y:S02]  /*0490*/  IMAD.U32 R18, R18, 0x10000, RZ ;  /* 0x0001000012127824 */ /* 0x010fe400078e00ff */
[-C--:B0-----:R-:W-:Y:S01]  /*04a0*/  FMUL.FTZ R15, R15, R21.reuse ;  /* 0x000000150f0f7220 */ /* 0x081fe20000410000 */
[----:B-----5:R-:W-:Y:S02]  /*04b0*/  IMAD.U32 R19, R19, 0x10000, RZ ;  /* 0x0001000013137824 */ /* 0x020fe400078e00ff */
[-C--:B------:R-:W-:Y:S01]  /*04c0*/  FMUL.FTZ R18, R18, R21.reuse ;  /* 0x0000001512127220 */ /* 0x080fe20000410000 */
[----:B------:R-:W-:Y:S02]  /*04d0*/  IMAD.U32 R20, R20, 0x10000, RZ ;  /* 0x0001000014147824 */ /* 0x000fe400078e00ff */
[----:B------:R-:W-:Y:S01]  /*04e0*/  FMUL.FTZ R19, R19, R21 ;  /* 0x0000001513137220 */ /* 0x000fe20000410000 */
[----:B------:R-:W-:Y:S01]  /*04f0*/  F2FP.BF16.F32.PACK_AB R15, RZ, R15 ;  /* 0x0000000fff0f723e */ /* 0x000fe200000010ff */
[----:B------:R-:W-:Y:S01]  /*0500*/  FMUL.FTZ R20, R20, R21 ;  /* 0x0000001514147220 */ /* 0x000fe20000410000 */
[----:B------:R-:W-:-:S02]  /*0510*/  F2FP.BF16.F32.PACK_AB R18, RZ, R18 ;  /* 0x00000012ff12723e */ /* 0x000fc400000010ff */
[----:B------:R-:W-:Y:S02]  /*0520*/  F2FP.BF16.F32.PACK_AB R19, RZ, R19 ;  /* 0x00000013ff13723e */ /* 0x000fe400000010ff */
[----:B------:R-:W-:Y:S01]  /*0530*/  F2FP.BF16.F32.PACK_AB R20, RZ, R20 ;  /* 0x00000014ff14723e */ /* 0x000fe200000010ff */
[----:B------:R2:W-:Y:S04]  /*0540*/  @P3 STG.E.U16 desc[UR4][R12.64], R15 ;  /* 0x0000000f0c003986 */ /* 0x0005e8000c101504 */
[----:B------:R2:W-:Y:S01]  /*0550*/  @P0 STG.E.U16 desc[UR4][R10.64], R18 ;  /* 0x000000120a000986 */ /* 0x0005e2000c101504 */
[----:B------:R-:W-:-:S03]  /*0560*/  ISETP.GE.U32.AND P0, PT, R16, 0x10000, PT ;  /* 0x000100001000780c */ /* 0x000fc60003f06070 */
[----:B------:R2:W-:Y:S01]  /*0570*/  @P1 STG.E.U16 desc[UR4][R6.64], R19 ;  /* 0x0000001306001986 */ /* 0x0005e2000c101504 */
[----:B------:R-:W-:-:S03]  /*0580*/  ISETP.LT.U32.AND P1, PT, R16, R0, PT ;  /* 0x000000001000720c */ /* 0x000fc60003f21070 */
[----:B------:R2:W-:Y:S01]  /*0590*/  @P2 STG.E.U16 desc[UR4][R8.64], R20 ;  /* 0x0000001408002986 */ /* 0x0005e2000c101504 */
[C---:B------:R-:W-:Y:S02]  /*05a0*/  ISETP.GE.U32.AND.EX P0, PT, R17.reuse, RZ, PT, P0 ;  /* 0x000000ff1100720c */ /* 0x040fe40003f06100 */
[----:B------:R-:W-:-:S13]  /*05b0*/  ISETP.LT.AND.EX P1, PT, R17, R4, PT, P1 ;  /* 0x000000041100720c */ /* 0x000fda0003f21310 */
[----:B--2---:R-:W-:Y:S05]  /*05c0*/  @!P0 BRA P1, `(.L_x_159) ;  /* 0xfffffff800f08947 */ /* 0x004fea000083ffff */
[----:B------:R-:W-:Y:S05]  /*05d0*/  EXIT ;  /* 0x000000000000794d */ /* 0x000fea0003800000 */
.L_x_158:
        /* <DEDUP_REMOVED lines=10> */
.L_x_160:
[----:B0-----:R-:W2:Y:S01]  /*0680*/  LDG.E.U16 R13, desc[UR4][R6.64] ;  /* 0x00000004060d7981 */ /* 0x001ea2000c1e1500 */
[----:B------:R-:W-:-:S04]  /*0690*/  LEA R8, P0, R5, R2, 0x3 ;  /* 0x0000000205087211 */ /* 0x000fc800078018ff */
[----:B------:R-:W-:-:S05]  /*06a0*/  LEA.HI.X R9, R5, R3, R12, 0x3, P0 ;  /* 0x0000000305097211 */ /* 0x000fca00000f1c0c */
[----:B------:R-:W3:Y:S01]  /*06b0*/  LDG.E.64 R10, desc[UR4][R8.64] ;  /* 0x00000004080a7981 */ /* 0x000ee2000c1e1b00 */
[----:B------:R-:W-:-:S04]  /*06c0*/  IADD3 R5, P0, R5, UR6, RZ ;  /* 0x0000000605057c10 */ /* 0x000fc8000ff1e0ff */
[----:B------:R-:W-:Y:S01]  /*06d0*/  ISETP.LT.U32.AND P1, PT, R5, 0x4000, PT ;  /* 0x000040000500780c */ /* 0x000fe20003f21070 */
[----:B------:R-:W-:-:S05]  /*06e0*/  IMAD.X R12, RZ, RZ, R12, P0 ;  /* 0x000000ffff0c7224 */ /* 0x000fca00000e060c */
[----:B------:R-:W-:Y:S01]  /*06f0*/  ISETP.LT.U32.AND.EX P1, PT, R12, RZ, PT, P1 ;  /* 0x000000ff0c00720c */ /* 0x000fe20003f21110 */
[----:B--2---:R-:W-:-:S04]  /*0700*/  IMAD.U32 R13, R13, 0x10000, RZ ;  /* 0x000100000d0d7824 */ /* 0x004fc800078e00ff */
[----:B------:R-:W-:-:S06]  /*0710*/  FMUL.FTZ R15, R13, UR7 ;  /* 0x000000070d0f7c20 */ /* 0x000fcc0008410000 */
[----:B------:R-:W0:Y:S01]  /*0720*/  MUFU.RCP R15, R15 ;  /* 0x0000000f000f7308 */ /* 0x000e220000001000 */
[C---:B---3--:R-:W-:Y:S01]  /*0730*/  PRMT R13, R10.reuse, 0x7632, R13 ;  /* 0x000076320a0d7816 */ /* 0x048fe2000000000d */
[----:B------:R-:W-:Y:S01]  /*0740*/  IMAD.U32 R10, R10, 0x10000, RZ ;  /* 0x000100000a0a7824 */ /* 0x000fe200078e00ff */
[C---:B------:R-:W-:Y:S01]  /*0750*/  PRMT R14, R11.reuse, 0x7632, R14 ;  /* 0x000076320b0e7816 */ /* 0x040fe2000000000e */
[----:B------:R-:W-:Y:S02]  /*0760*/  IMAD.U32 R11, R11, 0x10000, RZ ;  /* 0x000100000b0b7824 */ /* 0x000fe400078e00ff */
[----:B------:R-:W-:Y:S02]  /*0770*/  IMAD.U32 R13, R13, 0x10000, RZ ;  /* 0x000100000d0d7824 */ /* 0x000fe400078e00ff */
[----:B------:R-:W-:Y:S02]  /*0780*/  IMAD.U32 R14, R14, 0x10000, RZ ;  /* 0x000100000e0e7824 */ /* 0x000fe400078e00ff */
[-C--:B0-----:R-:W-:Y:S01]  /*0790*/  FMUL.FTZ R10, R10, R15.reuse ;  /* 0x0000000f0a0a7220 */ /* 0x081fe20000410000 */
[-C--:B------:R-:W-:Y:S01]  /*07a0*/  FMUL.FTZ R13, R13, R15.reuse ;  /* 0x0000000f0d0d7220 */ /* 0x080fe20000410000 */
[-C--:B------:R-:W-:Y:S01]  /*07b0*/  FMUL.FTZ R11, R11, R15.reuse ;  /* 0x0000000f0b0b7220 */ /* 0x080fe20000410000 */
[----:B------:R-:W-:-:S03]  /*07c0*/  FMUL.FTZ R14, R14, R15 ;  /* 0x0000000f0e0e7220 */ /* 0x000fc60000410000 */
[----:B------:R-:W-:Y:S01]  /*07d0*/  F2FP.BF16.F32.PACK_AB R10, R13, R10 ;  /* 0x0000000a0d0a723e */ /* 0x000fe200000010ff */
[----:B------:R-:W-:Y:S01]  /*07e0*/  IMAD.SHL.U32 R13, R5, 0x4, RZ ;  /* 0x00000004050d7824 */ /* 0x000fe200078e00ff */
[----:B------:R-:W-:-:S04]  /*07f0*/  F2FP.BF16.F32.PACK_AB R11, R14, R11 ;  /* 0x0000000b0e0b723e */ /* 0x000fc800000010ff */
[----:B------:R-:W-:Y:S01]  /*0800*/  ISETP.GE.U32.AND P0, PT, R13, R0, PT ;  /* 0x000000000d00720c */ /* 0x000fe20003f06070 */
[----:B------:R1:W-:Y:S01]  /*0810*/  STG.E.64 desc[UR4][R8.64], R10 ;  /* 0x0000000a08007986 */ /* 0x0003e2000c101b04 */
[----:B------:R-:W-:-:S04]  /*0820*/  SHF.L.U64.HI R13, R5, 0x2, R12 ;  /* 0x00000002050d7819 */ /* 0x000fc8000001020c */
[----:B------:R-:W-:-:S13]  /*0830*/  ISETP.GE.AND.EX P0, PT, R13, R4, PT, P0 ;  /* 0x000000040d00720c */ /* 0x000fda0003f06300 */
[----:B-1----:R-:W-:Y:S05]  /*0840*/  @!P0 BRA P1, `(.L_x_160) ;  /* 0xfffffffc008c8947 */ /* 0x002fea000083ffff */
[----:B------:R-:W-:Y:S05]  /*0850*/  EXIT ;  /* 0x000000000000794d */ /* 0x000fea0003800000 */
.L_x_161:
        /* <DEDUP_REMOVED lines=10> */
.L_x_525:


//--------------------- .text._ZN2at6native63_GLOBAL__N__862fb238_30_ForeachBinaryOpScalarTensor_cu_64fe0ca525multi_tensor_apply_kernelINS1_18TensorListMetadataILi1EEENS1_27BinaryOpScalarTensorFunctorIN3c104HalfELi1ELi1ELi0EEEJSt7dividesIfEPS7_fEEEvT_T0_DpT1_ --------------------------
	.section	.text._ZN2at6native63_GLOBAL__N__862fb238_30_ForeachBinaryOpScalarTensor_cu_64fe0ca525multi_tensor_apply_kernelINS1_18TensorListMetadataILi1EEENS1_27BinaryOpScalarTensorFunctorIN3c104HalfELi1ELi1ELi0EEEJSt7dividesIfEPS7_fEEEvT_T0_DpT1_,"ax",@progbits
	.align	128
.text._ZN2at6native63_GLOBAL__N__862fb238_30_ForeachBinaryOpScalarTensor_cu_64fe0ca525multi_tensor_apply_kernelINS1_18TensorListMetadataILi1EEENS1_27BinaryOpScalarTensorFunctorIN3c104HalfELi1ELi1ELi0EEEJSt7dividesIfEPS7_fEEEvT_T0_DpT1_:
        .type           _ZN2at6native63_GLOBAL__N__862fb238_30_ForeachBinaryOpScalarTensor_cu_64fe0ca525multi_tensor_apply_kernelINS1_18TensorListMetadataILi1EEENS1_27BinaryOpScalarTensorFunctorIN3c104HalfELi1ELi1ELi0EEEJSt7dividesIfEPS7_fEEEvT_T0_DpT1_,@function
        .size           _ZN2at6native63_GLOBAL__N__862fb238_30_ForeachBinaryOpScalarTensor_cu_64fe0ca525multi_tensor_apply_kernelINS1_18TensorListMetadataILi1EEENS1_27BinaryOpScalarTensorFunctorIN3c104HalfELi1ELi1ELi0EEEJSt7dividesIfEPS7_fEEEvT_T0_DpT1_,(.L_x_526 - _ZN2at6native63_GLOBAL__N__862fb238_30_ForeachBinaryOpScalarTensor_cu_64fe0ca525multi_tensor_apply_kernelINS1_18TensorListMetadataILi1EEENS1_27BinaryOpScalarTensorFunctorIN3c104HalfELi1ELi1ELi0EEEJSt7dividesIfEPS7_fEEEvT_T0_DpT1_)
        .other          _ZN2at6native63_GLOBAL__N__862fb238_30_ForeachBinaryOpScalarTensor_cu_64fe0ca525multi_tensor_apply_kernelINS1_18TensorListMetadataILi1EEENS1_27BinaryOpScalarTensorFunctorIN3c104HalfELi1ELi1ELi0EEEJSt7dividesIfEPS7_fEEEvT_T0_DpT1_,@"STO_CUDA_ENTRY STV_DEFAULT"
_ZN2at6native63_GLOBAL__N__862fb238_30_ForeachBinaryOpScalarTensor_cu_64fe0ca525multi_tensor_apply_kernelINS1_18TensorListMetadataILi1EEENS1_27BinaryOpScalarTensorFunctorIN3c104HalfELi1ELi1ELi0EEEJSt7dividesIfEPS7_fEEEvT_T0_DpT1_:
        /* <DEDUP_REMOVED lines=25> */
.L_x_163:
        /* <DEDUP_REMOVED lines=44> */
[----:B--2---:R-:W-:-:S05]  /*0450*/  HADD2.F32 R21, -RZ, R21.H0_H0 ;  /* 0x20000015ff157230 */ /* 0x004fca0000004100 */
[----:B------:R-:W-:-:S06]  /*0460*/  FMUL.FTZ R21, R21, UR6 ;  /* 0x0000000615157c20 */ /* 0x000fcc0008410000 */
[----:B------:R-:W0:Y:S01]  /*0470*/  MUFU.RCP R21, R21 ;  /* 0x0000001500157308 */ /* 0x000e220000001000 */
[----:B---3--:R-:W-:Y:S02]  /*0480*/  HADD2.F32 R15, -RZ, R15.H0_H0 ;  /* 0x2000000fff0f7230 */ /* 0x008fe40000004100 */
[----:B----4-:R-:W-:-:S03]  /*0490*/  HADD2.F32 R18, -RZ, R18.H0_H0 ;  /* 0x20000012ff127230 */ /* 0x010fc60000004100 */
[-C--:B0-----:R-:W-:Y:S01]  /*04a0*/  FMUL.FTZ R15, R15, R21.reuse ;  /* 0x000000150f0f7220 */ /* 0x081fe20000410000 */
[----:B-----5:R-:W-:Y:S02]  /*04b0*/  HADD2.F32 R19, -RZ, R19.H0_H0 ;  /* 0x20000013ff137230 */ /* 0x020fe40000004100 */
[-C--:B------:R-:W-:Y:S01]  /*04c0*/  FMUL.FTZ R18, R18, R21.reuse ;  /* 0x0000001512127220 */ /* 0x080fe20000410000 */
[----:B------:R-:W-:Y:S02]  /*04d0*/  HADD2.F32 R20, -RZ, R20.H0_H0 ;  /* 0x20000014ff147230 */ /* 0x000fe40000004100 */
[----:B------:R-:W-:Y:S01]  /*04e0*/  FMUL.FTZ R19, R19, R21 ;  /* 0x0000001513137220 */ /* 0x000fe20000410000 */
[----:B------:R-:W-:Y:S02]  /*04f0*/  F2FP.F16.F32.PACK_AB R15, RZ, R15 ;  /* 0x0000000fff0f723e */ /* 0x000fe400000000ff */
[----:B------:R-:W-:Y:S01]  /*0500*/  FMUL.FTZ R20, R20, R21 ;  /* 0x0000001514147220 */ /* 0x000fe20000410000 */
[----:B------:R-:W-:-:S02]  /*0510*/  F2FP.F16.F32.PACK_AB R18, RZ, R18 ;  /* 0x00000012ff12723e */ /* 0x000fc400000000ff */
[----:B------:R-:W-:Y:S02]  /*0520*/  F2FP.F16.F32.PACK_AB R19, RZ, R19 ;  /* 0x00000013ff13723e */ /* 0x000fe400000000ff */
[----:B------:R-:W-:Y:S01]  /*0530*/  F2FP.F16.F32.PACK_AB R20, RZ, R20 ;  /* 0x00000014ff14723e */ /* 0x000fe200000000ff */
        /* <DEDUP_REMOVED lines=10> */
.L_x_162:
        /* <DEDUP_REMOVED lines=10> */
.L_x_164:
        /* <DEDUP_REMOVED lines=8> */
[----:B--2---:R-:W-:-:S05]  /*0700*/  HADD2.F32 R5, -RZ, R5.H0_H0 ;  /* 0x20000005ff057230 */ /* 0x004fca0000004100 */
[----:B------:R-:W-:Y:S01]  /*0710*/  FMUL.FTZ R12, R5, UR7 ;  /* 0x00000007050c7c20 */ /* 0x000fe20008410000 */
[----:B---3--:R-:W-:-:S05]  /*0720*/  HADD2.F32 R5, -RZ, R10.H0_H0 ;  /* 0x2000000aff057230 */ /* 0x008fca0000004100 */
[----:B------:R-:W0:Y:S01]  /*0730*/  MUFU.RCP R12, R12 ;  /* 0x0000000c000c7308 */ /* 0x000e220000001000 */
[----:B------:R-:W-:Y:S02]  /*0740*/  HADD2.F32 R10, -RZ, R10.H1_H1 ;  /* 0x3000000aff0a7230 */ /* 0x000fe40000004100 */
[--C-:B------:R-:W-:Y:S02]  /*0750*/  HADD2.F32 R13, -RZ, R11.reuse.H0_H0 ;  /* 0x2000000bff0d7230 */ /* 0x100fe40000004100 */
[----:B------:R-:W-:Y:S02]  /*0760*/  HADD2.F32 R11, -RZ, R11.H1_H1 ;  /* 0x3000000bff0b7230 */ /* 0x000fe40000004100 */
[-C--:B0-----:R-:W-:Y:S01]  /*0770*/  FMUL.FTZ R5, R5, R12.reuse ;  /* 0x0000000c05057220 */ /* 0x081fe20000410000 */
[-C--:B------:R-:W-:Y:S01]  /*0780*/  FMUL.FTZ R10, R10, R12.reuse ;  /* 0x0000000c0a0a7220 */ /* 0x080fe20000410000 */
[-C--:B------:R-:W-:Y:S01]  /*0790*/  FMUL.FTZ R13, R13, R12.reuse ;  /* 0x0000000c0d0d7220 */ /* 0x080fe20000410000 */
[----:B------:R-:W-:-:S03]  /*07a0*/  FMUL.FTZ R14, R11, R12 ;  /* 0x0000000c0b0e7220 */ /* 0x000fc60000410000 */
[----:B------:R-:W-:Y:S01]  /*07b0*/  F2FP.F16.F32.PACK_AB R10, R10, R5 ;  /* 0x000000050a0a723e */ /* 0x000fe200000000ff */
[----:B------:R-:W-:Y:S01]  /*07c0*/  IMAD.SHL.U32 R5, R15, 0x4, RZ ;  /* 0x000000040f057824 */ /* 0x000fe200078e00ff */
[----:B------:R-:W-:-:S04]  /*07d0*/  F2FP.F16.F32.PACK_AB R11, R14, R13 ;  /* 0x0000000d0e0b723e */ /* 0x000fc800000000ff */
[----:B------:R-:W-:Y:S01]  /*07e0*/  ISETP.GE.U32.AND P0, PT, R5, R0, PT ;  /* 0x000000000500720c */ /* 0x000fe20003f06070 */
[----:B------:R1:W-:Y:S01]  /*07f0*/  STG.E.64 desc[UR4][R8.64], R10 ;  /* 0x0000000a08007986 */ /* 0x0003e2000c101b04 */
[----:B------:R-:W-:-:S04]  /*0800*/  SHF.L.U64.HI R5, R15, 0x2, R16 ;  /* 0x000000020f057819 */ /* 0x000fc80000010210 */
[----:B------:R-:W-:-:S13]  /*0810*/  ISETP.GE.AND.EX P0, PT, R5, R4, PT, P0 ;  /* 0x000000040500720c */ /* 0x000fda0003f06300 */
[----:B-1----:R-:W-:Y:S05]  /*0820*/  @!P0 BRA P1, `(.L_x_164) ;  /* 0xfffffffc00948947 */ /* 0x002fea000083ffff */
[----:B------:R-:W-:Y:S05]  /*0830*/  EXIT ;  /* 0x000000000000794d */ /* 0x000fea0003800000 */
.L_x_165:
        /* <DEDUP_REMOVED lines=12> */
.L_x_526:


//--------------------- .text._ZN2at6native63_GLOBAL__N__862fb238_30_ForeachBinaryOpScalarTensor_cu_64fe0ca525multi_tensor_apply_kernelINS1_18TensorListMetadataILi1EEENS1_27BinaryOpScalarTensorFunctorIbLi1ELi1ELi0EEEJSt7dividesIbEPbbEEEvT_T0_DpT1_ --------------------------
	.section	.text._ZN2at6native63_GLOBAL__N__862fb238_30_ForeachBinaryOpScalarTensor_cu_64fe0ca525multi_tensor_apply_kernelINS1_18TensorListMetadataILi1EEENS1_27BinaryOpScalarTensorFunctorIbLi1ELi1ELi0EEEJSt7dividesIbEPbbEEEvT_T0_DpT1_,"ax",@progbits
	.align	128
.text._ZN2at6native63_GLOBAL__N__862fb238_30_ForeachBinaryOpScalarTensor_cu_64fe0ca525multi_tensor_apply_kernelINS1_18TensorListMetadataILi1EEENS1_27BinaryOpScalarTensorFunctorIbLi1ELi1ELi0EEEJSt7dividesIbEPbbEEEvT_T0_DpT1_:
        .type           _ZN2at6native63_GLOBAL__N__862fb238_30_ForeachBinaryOpScalarTensor_cu_64fe0ca525multi_tensor_apply_kernelINS1_18TensorListMetadataILi1EEENS1_27BinaryOpScalarTensorFunctorIbLi1ELi1ELi0EEEJSt7dividesIbEPbbEEEvT_T0_DpT1_,@function
        .size           _ZN2at6native63_GLOBAL__N__862fb238_30_ForeachBinaryOpScalarTensor_cu_64fe0ca525multi_tensor_apply_kernelINS1_18TensorListMetadataILi1EEENS1_27BinaryOpScalarTensorFunctorIbLi1ELi1ELi0EEEJSt7dividesIbEPbbEEEvT_T0_DpT1_,(.L_x_527 - _ZN2at6native63_GLOBAL__N__862fb238_30_ForeachBinaryOpScalarTensor_cu_64fe0ca525multi_tensor_apply_kernelINS1_18TensorListMetadataILi1EEENS1_27BinaryOpScalarTensorFunctorIbLi1ELi1ELi0EEEJSt7dividesIbEPbbEEEvT_T0_DpT1_)
        .other          _ZN2at6native63_GLOBAL__N__862fb238_30_ForeachBinaryOpScalarTensor_cu_64fe0ca525multi_tensor_apply_kernelINS1_18TensorListMetadataILi1EEENS1_27BinaryOpScalarTensorFunctorIbLi1ELi1ELi0EEEJSt7dividesIbEPbbEEEvT_T0_DpT1_,@"STO_CUDA_ENTRY STV_DEFAULT"
_ZN2at6native63_GLOBAL__N__862fb238_30_ForeachBinaryOpScalarTensor_cu_64fe0ca525multi_tensor_apply_kernelINS1_18TensorListMetadataILi1EEENS1_27BinaryOpScalarTensorFunctorIbLi1ELi1ELi0EEEJSt7dividesIbEPbbEEEvT_T0_DpT1_:
        /* <DEDUP_REMOVED lines=11> */
[----:B0-----:R-:W-:-:S05]  /*00b0*/  IADD3 R0, P1, R4, R12, RZ ;  /* 0x0000000c04007210 */ /* 0x001fca0007f3e0ff */
[----:B------:R-:W-:Y:S01]  /*00c0*/  IMAD.X R2, R5, 0x1, R13, P1 ;  /* 0x0000000105027824 */ /* 0x000fe200008e060d */
[----:B-1----:R-:W-:-:S04]  /*00d0*/  IADD3 R3, P2, -R12, R6, RZ ;  /* 0x000000060c037210 */ /* 0x002fc80007f5e1ff */
[----:B------:R-:W-:Y:S01]  /*00e0*/  LOP3.LUT P0, RZ, R3, 0x3, R0, 0xc8, !PT ;  /* 0x0000000303ff7812 */ /* 0x000fe2000780c800 */
[----:B------:R-:W-:-:S12]  /*00f0*/  IMAD.X R12, R7, 0x1, ~R13, P2 ;  /* 0x00000001070c7824 */ /* 0x000fd800010e0e0d */
[----:B------:R-:W-:Y:S05]  /*0100*/  @!P0 BRA `(.L_x_166) ;  /* 0x0000000400088947 */ /* 0x000fea0003800000 */
[----:B------:R-:W-:-:S04]  /*0110*/  ISETP.GE.U32.AND P0, PT, R3, 0x1, PT ;  /* 0x000000010300780c */ /* 0x000fc80003f06070 */
[----:B------:R-:W-:-:S13]  /*0120*/  ISETP.GE.AND.EX P0, PT, R12, RZ, PT, P0 ;  /* 0x000000ff0c00720c */ /* 0x000fda0003f06300 */
[----:B------:R-:W-:Y:S05]  /*0130*/  @!P0 EXIT ;  /* 0x000000000000894d */ /* 0x000fea0003800000 */
[----:B------:R-:W0:Y:S01]  /*0140*/  S2R R13, SR_TID.X ;  /* 0x00000000000d7919 */ /* 0x000e220000002100 */
[----:B------:R-:W1:Y:S01]  /*0150*/  LDC R14, c[0x0][RZ] ;  /* 0x00000000ff0e7b82 */ /* 0x000e620000000800 */
[----:B------:R-:W-:-:S07]  /*0160*/  CS2R R16, SRZ ;  /* 0x0000000000107805 */ /* 0x000fce000001ff00 */
.L_x_167:
[----:B0-----:R-:W-:Y:S01]  /*0170*/  IADD3 R9, P2, R13, R16, RZ ;  /* 0x000000100d097210 */ /* 0x001fe20007f5e0ff */
[C---:B-1----:R-:W-:Y:S01]  /*0180*/  IMAD R6, R14.reuse, 0x3, RZ ;  /* 0x000000030e067824 */ /* 0x042fe200078e02ff */
[----:B------:R-:W-:Y:S02]  /*0190*/  PRMT R20, RZ, 0x7610, R20 ;  /* 0x00007610ff147816 */ /* 0x000fe40000000014 */
[CC--:B------:R-:W-:Y:S01]  /*01a0*/  IADD3 R10, P3, R14.reuse, R9.reuse, RZ ;  /* 0x000000090e0a7210 */ /* 0x0c0fe20007f7e0ff */
[----:B------:R-:W-:Y:S01]  /*01b0*/  IMAD.X R21, RZ, RZ, R17, P2 ;  /* 0x000000ffff157224 */ /* 0x000fe200010e0611 */
[-C--:B------:R-:W-:Y:S02]  /*01c0*/  LEA R4, P2, R14, R9.reuse, 0x1 ;  /* 0x000000090e047211 */ /* 0x080fe400078408ff */
[C---:B------:R-:W-:Y:S01]  /*01d0*/  ISETP.GE.U32.AND P0, PT, R9.reuse, 0x10000, PT ;  /* 0x000100000900780c */ /* 0x040fe20003f06070 */
[--C-:B------:R-:W-:Y:S01]  /*01e0*/  IMAD.X R11, RZ, RZ, R21.reuse, P3 ;  /* 0x000000ffff0b7224 */ /* 0x100fe200018e0615 */
[----:B------:R-:W-:Y:S01]  /*01f0*/  IADD3 R6, P6, R6, R9, RZ ;  /* 0x0000000906067210 */ /* 0x000fe20007fde0ff */
[----:B------:R-:W-:Y:S01]  /*0200*/  IMAD.X R5, RZ, RZ, R21, P2 ;  /* 0x000000ffff057224 */ /* 0x000fe200010e0615 */
[----:B------:R-:W-:-:S02]  /*0210*/  ISETP.LT.U32.AND P1, PT, R9, R3, PT ;  /* 0x000000030900720c */ /* 0x000fc40003f21070 */
[C---:B------:R-:W-:Y:S01]  /*0220*/  ISETP.GE.U32.AND.EX P0, PT, R21.reuse, RZ, PT, P0 ;  /* 0x000000ff1500720c */ /* 0x040fe20003f06100 */
[----:B------:R-:W-:Y:S01]  /*0230*/  IMAD.X R7, RZ, RZ, R21, P6 ;  /* 0x000000ffff077224 */ /* 0x000fe200030e0615 */
[----:B------:R-:W-:Y:S02]  /*0240*/  ISETP.GE.U32.AND P5, PT, R10, 0x10000, PT ;  /* 0x000100000a00780c */ /* 0x000fe40003fa6070 */
[----:B------:R-:W-:Y:S02]  /*0250*/  ISETP.GE.U32.AND P3, PT, R4, 0x10000, PT ;  /* 0x000100000400780c */ /* 0x000fe40003f66070 */
[----:B------:R-:W-:Y:S02]  /*0260*/  ISETP.LT.U32.AND P4, PT, R10, R3, PT ;  /* 0x000000030a00720c */ /* 0x000fe40003f81070 */
[----:B------:R-:W-:Y:S02]  /*0270*/  ISETP.LT.AND.EX P1, PT, R21, R12, !P0, P1 ;  /* 0x0000000c1500720c */ /* 0x000fe40004721310 */
[----:B------:R-:W-:-:S02]  /*0280*/  ISETP.GE.U32.AND.EX P5, PT, R11, RZ, PT, P5 ;  /* 0x000000ff0b00720c */ /* 0x000fc40003fa6150 */
[-C--:B------:R-:W-:Y:S02]  /*0290*/  ISETP.LT.U32.AND P0, PT, R4, R3.reuse, PT ;  /* 0x000000030400720c */ /* 0x080fe40003f01070 */
[C---:B------:R-:W-:Y:S02]  /*02a0*/  ISETP.GE.U32.AND P2, PT, R6.reuse, 0x10000, PT ;  /* 0x000100000600780c */ /* 0x040fe40003f46070 */
[----:B------:R-:W-:Y:S02]  /*02b0*/  ISETP.GE.U32.AND.EX P3, PT, R5, RZ, PT, P3 ;  /* 0x000000ff0500720c */ /* 0x000fe40003f66130 */
[----:B------:R-:W-:Y:S02]  /*02c0*/  ISETP.LT.AND.EX P4, PT, R11, R12, !P5, P4 ;  /* 0x0000000c0b00720c */ /* 0x000fe40006f81340 */
[----:B------:R-:W-:Y:S02]  /*02d0*/  IADD3 R8, P6, R9, R0, RZ ;  /* 0x0000000009087210 */ /* 0x000fe40007fde0ff */
[----:B------:R-:W-:-:S02]  /*02e0*/  ISETP.LT.U32.AND P5, PT, R6, R3, PT ;  /* 0x000000030600720c */ /* 0x000fc40003fa1070 */
[----:B------:R-:W-:Y:S01]  /*02f0*/  ISETP.GE.U32.AND.EX P2, PT, R7, RZ, PT, P2 ;  /* 0x000000ff0700720c */ /* 0x000fe20003f46120 */
[--C-:B------:R-:W-:Y:S01]  /*0300*/  IMAD.X R9, R21, 0x1, R2.reuse, P6 ;  /* 0x0000000115097824 */ /* 0x100fe200030e0602 */
[----:B------:R-:W-:Y:S02]  /*0310*/  ISETP.LT.AND.EX P0, PT, R5, R12, !P3, P0 ;  /* 0x0000000c0500720c */ /* 0x000fe40005f01300 */
[----:B------:R-:W-:Y:S02]  /*0320*/  IADD3 R10, P3, R10, R0, RZ ;  /* 0x000000000a0a7210 */ /* 0x000fe40007f7e0ff */
[----:B------:R-:W-:Y:S01]  /*0330*/  ISETP.LT.AND.EX P2, PT, R7, R12, !P2, P5 ;  /* 0x0000000c0700720c */ /* 0x000fe20005741350 */
[----:B------:R-:W2:Y:S01]  /*0340*/  @P1 LDG.E.U8 R20, desc[UR4][R8.64] ;  /* 0x0000000408141981 */ /* 0x000ea2000c1e1100 */
[-C--:B------:R-:W-:Y:S01]  /*0350*/  IADD3 R4, P6, R4, R0.reuse, RZ ;  /* 0x0000000004047210 */ /* 0x080fe20007fde0ff */
[----:B------:R-:W-:Y:S01]  /*0360*/  IMAD.X R11, R11, 0x1, R2, P3 ;  /* 0x000000010b0b7824 */ /* 0x000fe200018e0602 */
[----:B------:R-:W-:-:S02]  /*0370*/  IADD3 R6, P3, R6, R0, RZ ;  /* 0x0000000006067210 */ /* 0x000fc40007f7e0ff */
[----:B------:R-:W-:Y:S01]  /*0380*/  PRMT R15, RZ, 0x7610, R15 ;  /* 0x00007610ff0f7816 */ /* 0x000fe2000000000f */
[--C-:B------:R-:W-:Y:S01]  /*0390*/  IMAD.X R5, R5, 0x1, R2.reuse, P6 ;  /* 0x0000000105057824 */ /* 0x100fe200030e0602 */
[----:B------:R-:W-:Y:S01]  /*03a0*/  PRMT R19, RZ, 0x7610, R19 ;  /* 0x00007610ff137816 */ /* 0x000fe20000000013 */
[----:B------:R-:W-:Y:S01]  /*03b0*/  IMAD.X R7, R7, 0x1, R2, P3 ;  /* 0x0000000107077824 */ /* 0x000fe200018e0602 */
[----:B------:R-:W-:Y:S02]  /*03c0*/  PRMT R18, RZ, 0x7610, R18 ;  /* 0x00007610ff127816 */ /* 0x000fe40000000012 */
[----:B------:R-:W3:Y:S04]  /*03d0*/  @P4 LDG.E.U8 R15, desc[UR4][R10.64] ;  /* 0x000000040a0f4981 */ /* 0x000ee8000c1e1100 */
[----:B------:R-:W4:Y:S04]  /*03e0*/  @P0 LDG.E.U8 R19, desc[UR4][R4.64] ;  /* 0x0000000404130981 */ /* 0x000f28000c1e1100 */
[----:B------:R-:W5:Y:S01]  /*03f0*/  @P2 LDG.E.U8 R18, desc[UR4][R6.64] ;  /* 0x0000000406122981 */ /* 0x000f62000c1e1100 */
[----:B------:R-:W-:Y:S01]  /*0400*/  IMAD.WIDE.U32 R16, R14, 0x4, R16 ;  /* 0x000000040e107825 */ /* 0x000fe200078e0010 */
[----:B--2---:R-:W-:-:S02]  /*0410*/  @P1 LOP3.LUT P6, RZ, R20, 0xff, RZ, 0xc0, !PT ;  /* 0x000000ff14ff1812 */ /* 0x004fc400078cc0ff */
[----:B---3--:R-:W-:Y:S02]  /*0420*/  @P4 LOP3.LUT P5, RZ, R15, 0xff, RZ, 0xc0, !PT ;  /* 0x000000ff0fff4812 */ /* 0x008fe400078ac0ff */
[----:B------:R-:W-:Y:S02]  /*0430*/  @P1 SEL R15, RZ, 0x1, !P6 ;  /* 0x00000001ff0f1807 */ /* 0x000fe40007000000 */
[----:B----4-:R-:W-:Y:S02]  /*0440*/  @P0 LOP3.LUT P3, RZ, R19, 0xff, RZ, 0xc0, !PT ;  /* 0x000000ff13ff0812 */ /* 0x010fe4000786c0ff */
[----:B------:R-:W-:Y:S02]  /*0450*/  @P4 SEL R19, RZ, 0x1, !P5 ;  /* 0x00000001ff134807 */ /* 0x000fe40006800000 */
[----:B-----5:R-:W-:Y:S02]  /*0460*/  @P2 LOP3.LUT P6, RZ, R18, 0xff, RZ, 0xc0, !PT ;  /* 0x000000ff12ff2812 */ /* 0x020fe400078cc0ff */
[----:B------:R-:W-:-:S02]  /*0470*/  @P0 SEL R21, RZ, 0x1, !P3 ;  /* 0x00000001ff150807 */ /* 0x000fc40005800000 */
[----:B------:R-:W-:Y:S01]  /*0480*/  @P2 SEL R23, RZ, 0x1, !P6 ;  /* 0x00000001ff172807 */ /* 0x000fe20007000000 */
[----:B------:R2:W-:Y:S01]  /*0490*/  @P1 STG.E.U8 desc[UR4][R8.64], R15 ;  /* 0x0000000f08001986 */ /* 0x0005e2000c101104 */
[----:B------:R-:W-:-:S03]  /*04a0*/  ISETP.LT.U32.AND P1, PT, R16, R3, PT ;  /* 0x000000031000720c */ /* 0x000fc60003f21070 */
[----:B------:R2:W-:Y:S04]  /*04b0*/  @P4 STG.E.U8 desc[UR4][R10.64], R19 ;  /* 0x000000130a004986 */ /* 0x0005e8000c101104 */
[----:B------:R2:W-:Y:S01]  /*04c0*/  @P0 STG.E.U8 desc[UR4][R4.64], R21 ;  /* 0x0000001504000986 */ /* 0x0005e2000c101104 */
[----:B------:R-:W-:-:S03]  /*04d0*/  ISETP.GE.U32.AND P0, PT, R16, 0x10000, PT ;  /* 0x000100001000780c */ /* 0x000fc60003f06070 */
[----:B------:R2:W-:Y:S01]  /*04e0*/  @P2 STG.E.U8 desc[UR4][R6.64], R23 ;  /* 0x0000001706002986 */ /* 0x0005e2000c101104 */
[C---:B------:R-:W-:Y:S02]  /*04f0*/  ISETP.GE.U32.AND.EX P0, PT, R17.reuse, RZ, PT, P0 ;  /* 0x000000ff1100720c */ /* 0x040fe40003f06100 */
[----:B------:R-:W-:-:S13]  /*0500*/  ISETP.LT.AND.EX P1, PT, R17, R12, PT, P1 ;  /* 0x0000000c1100720c */ /* 0x000fda0003f21310 */
[----:B--2---:R-:W-:Y:S05]  /*0510*/  @!P0 BRA P1, `(.L_x_167) ;  /* 0xfffffffc00148947 */ /* 0x004fea000083ffff */
[----:B------:R-:W-:Y:S05]  /*0520*/  EXIT ;  /* 0x000000000000794d */ /* 0x000fea0003800000 */
.L_x_166:
        /* <DEDUP_REMOVED lines=8> */
.L_x_168:
[----:B------:R-:W-:-:S04]  /*05b0*/  LEA R4, P0, R11, R0, 0x2 ;  /* 0x000000000b047211 */ /* 0x000fc800078010ff */
[----:B------:R-:W-:-:S05]  /*05c0*/  LEA.HI.X R5, R11, R2, R10, 0x2, P0 ;  /* 0x000000020b057211 */ /* 0x000fca00000f140a */
[----:B------:R-:W2:Y:S02]  /*05d0*/  LDG.E R9, desc[UR4][R4.64] ;  /* 0x0000000404097981 */ /* 0x000ea4000c1e1900 */
[C---:B--2---:R-:W-:Y:S02]  /*05e0*/  PRMT R6, R9.reuse, 0x7770, RZ ;  /* 0x0000777009067816 */ /* 0x044fe400000000ff */
[C---:B------:R-:W-:Y:S02]  /*05f0*/  PRMT R7, R9.reuse, 0x7771, RZ ;  /* 0x0000777109077816 */ /* 0x040fe400000000ff */
[----:B------:R-:W-:Y:S02]  /*0600*/  PRMT R8, R9, 0x7772, RZ ;  /* 0x0000777209087816 */ /* 0x000fe400000000ff */
[----:B------:R-:W-:Y:S02]  /*0610*/  ISETP.NE.AND P0, PT, R6, RZ, PT ;  /* 0x000000ff0600720c */ /* 0x000fe40003f05270 */
[----:B------:R-:W-:-:S02]  /*0620*/  ISETP.NE.AND P1, PT, R7, RZ, PT ;  /* 0x000000ff0700720c */ /* 0x000fc40003f25270 */
[----:B------:R-:W-:Y:S02]  /*0630*/  ISETP.NE.AND P2, PT, R8, RZ, PT ;  /* 0x000000ff0800720c */ /* 0x000fe40003f45270 */
[----:B------:R-:W-:Y:S02]  /*0640*/  PRMT R6, R9, 0x7773, RZ ;  /* 0x0000777309067816 */ /* 0x000fe400000000ff */
[----:B------:R-:W-:Y:S02]  /*0650*/  SEL R7, RZ, 0x1, !P0 ;  /* 0x00000001ff077807 */ /* 0x000fe40004000000 */
[----:B------:R-:W-:Y:S02]  /*0660*/  SEL R8, RZ, 0x1, !P1 ;  /* 0x00000001ff087807 */ /* 0x000fe40004800000 */
[----:B------:R-:W-:Y:S02]  /*0670*/  ISETP.NE.AND P0, PT, R6, RZ, PT ;  /* 0x000000ff0600720c */ /* 0x000fe40003f05270 */
[----:B------:R-:W-:-:S02]  /*0680*/  SEL R6, RZ, 0x1, !P2 ;  /* 0x00000001ff067807 */ /* 0x000fc40005000000 */
[----:B------:R-:W-:Y:S02]  /*0690*/  PRMT R9, R8, 0x7604, R7 ;  /* 0x0000760408097816 */ /* 0x000fe40000000007 */
[----:B------:R-:W-:Y:S02]  /*06a0*/  SEL R7, RZ, 0x1, !P0 ;  /* 0x00000001ff077807 */ /* 0x000fe40004000000 */
[----:B------:R-:W-:Y:S02]  /*06b0*/  PRMT R6, R6, 0x7054, R9 ;  /* 0x0000705406067816 */ /* 0x000fe40000000009 */
[----:B------:R-:W-:Y:S02]  /*06c0*/  IADD3 R11, P0, R11, UR6, RZ ;  /* 0x000000060b0b7c10 */ /* 0x000fe4000ff1e0ff */
[----:B------:R-:W-:Y:S02]  /*06d0*/  PRMT R7, R7, 0x654, R6 ;  /* 0x0000065407077816 */ /* 0x000fe40000000006 */
[C---:B------:R-:W-:Y:S01]  /*06e0*/  ISETP.LT.U32.AND P1, PT, R11.reuse, 0x4000, PT ;  /* 0x000040000b00780c */ /* 0x040fe20003f21070 */
[----:B------:R-:W-:-:S02]  /*06f0*/  IMAD.SHL.U32 R6, R11, 0x4, RZ ;  /* 0x000000040b067824 */ /* 0x000fc400078e00ff */
[----:B------:R-:W-:Y:S01]  /*0700*/  IMAD.X R10, RZ, RZ, R10, P0 ;  /* 0x000000ffff0a7224 */ /* 0x000fe200000e060a */
[----:B------:R0:W-:Y:S02]  /*0710*/  STG.E desc[UR4][R4.64], R7 ;  /* 0x0000000704007986 */ /* 0x0001e4000c101904 */
[----:B------:R-:W-:Y:S02]  /*0720*/  ISETP.GE.U32.AND P0, PT, R6, R3, PT ;  /* 0x000000030600720c */ /* 0x000fe40003f06070 */
[----:B------:R-:W-:Y:S02]  /*0730*/  SHF.L.U64.HI R9, R11, 0x2, R10 ;  /* 0x000000020b097819 */ /* 0x000fe4000001020a */
[----:B------:R-:W-:Y:S02]  /*0740*/  ISETP.LT.U32.AND.EX P1, PT, R10, RZ, PT, P1 ;  /* 0x000000ff0a00720c */ /* 0x000fe40003f21110 */
[----:B------:R-:W-:-:S13]  /*0750*/  ISETP.GE.AND.EX P0, PT, R9, R12, PT, P0 ;  /* 0x0000000c0900720c */ /* 0x000fda0003f06300 */
[----:B0-----:R-:W-:Y:S05]  /*0760*/  @!P0 BRA P1, `(.L_x_168) ;  /* 0xfffffffc00908947 */ /* 0x001fea000083ffff */
[----:B------:R-:W-:Y:S05]  /*0770*/  EXIT ;  /* 0x000000000000794d */ /* 0x000fea0003800000 */
.L_x_169:
        /* <DEDUP_REMOVED lines=16> */
.L_x_527:


//--------------------- .text._ZN2at6native63_GLOBAL__N__862fb238_30_ForeachBinaryOpScalarTensor_cu_64fe0ca525multi_tensor_apply_kernelINS1_18TensorListMetadataILi1EEENS1_27BinaryOpScalarTensorFunctorIN3c107complexIfEELi1ELi1ELi0EEEJSt7dividesIS8_EPS8_S8_EEEvT_T0_DpT1_ --------------------------
	.section	.text._ZN2at6native63_GLOBAL__N__862fb238_30_ForeachBinaryOpScalarTensor_cu_64fe0ca525multi_tensor_apply_kernelINS1_18TensorListMetadataILi1EEENS1_27BinaryOpScalarTensorFunctorIN3c107complexIfEELi1ELi1ELi0EEEJSt7dividesIS8_EPS8_S8_EEEvT_T0_DpT1_,"ax",@progbits
	.align	128
.text._ZN2at6native63_GLOBAL__N__862fb238_30_ForeachBinaryOpScalarTensor_cu_64fe0ca525multi_tensor_apply_kernelINS1_18TensorListMetadataILi1EEENS1_27BinaryOpScalarTensorFunctorIN3c107complexIfEELi1ELi1ELi0EEEJSt7dividesIS8_EPS8_S8_EEEvT_T0_DpT1_:
        .type           _ZN2at6native63_GLOBAL__N__862fb238_30_ForeachBinaryOpScalarTensor_cu_64fe0ca525multi_tensor_apply_kernelINS1_18TensorListMetadataILi1EEENS1_27BinaryOpScalarTensorFunctorIN3c107complexIfEELi1ELi1ELi0EEEJSt7dividesIS8_EPS8_S8_EEEvT_T0_DpT1_,@function
        .size           _ZN2at6native63_GLOBAL__N__862fb238_30_ForeachBinaryOpScalarTensor_cu_64fe0ca525multi_tensor_apply_kernelINS1_18TensorListMetadataILi1EEENS1_27BinaryOpScalarTensorFunctorIN3c107complexIfEELi1ELi1ELi0EEEJSt7dividesIS8_EPS8_S8_EEEvT_T0_DpT1_,(.L_x_528 - _ZN2at6native63_GLOBAL__N__862fb238_30_ForeachBinaryOpScalarTensor_cu_64fe0ca525multi_tensor_apply_kernelINS1_18TensorListMetadataILi1EEENS1_27BinaryOpScalarTensorFunctorIN3c107complexIfEELi1ELi1ELi0EEEJSt7dividesIS8_EPS8_S8_EEEvT_T0_DpT1_)
        .other          _ZN2at6native63_GLOBAL__N__862fb238_30_ForeachBinaryOpScalarTensor_cu_64fe0ca525multi_tensor_apply_kernelINS1_18TensorListMetadataILi1EEENS1_27BinaryOpScalarTensorFunctorIN3c107complexIfEELi1ELi1ELi0EEEJSt7dividesIS8_EPS8_S8_EEEvT_T0_DpT1_,@"STO_CUDA_ENTRY STV_DEFAULT"
_ZN2at6native63_GLOBAL__N__862fb238_30_ForeachBinaryOpScalarTensor_cu_64fe0ca525multi_tensor_apply_kernelINS1_18TensorListMetadataILi1EEENS1_27BinaryOpScalarTensorFunctorIN3c107complexIfEELi1ELi1ELi0EEEJSt7dividesIS8_EPS8_S8_EEEvT_T0_DpT1_:
        /* <DEDUP_REMOVED lines=10> */
[----:B------:R-:W-:Y:S02]  /*00a0*/  UIADD3 UR12, UP1, -UR6, UR10, URZ ;  /* 0x0000000a060c7290 */ /* 0x000fe4000ff3e13f */
[----:B------:R-:W-:Y:S02]  /*00b0*/  UIMAD.WIDE UR8, UR8, 0x80000, UR4 ;  /* 0x00080000080878a5 */ /* 0x000fe4000f8e0204 */
[----:B------:R-:W-:Y:S02]  /*00c0*/  ULOP3.LUT UR4, UR12, 0x3, URZ, 0xc0, !UPT ;  /* 0x000000030c047892 */ /* 0x000fe4000f8ec03f */
        /* <DEDUP_REMOVED lines=15> */
.L_x_174:
[----:B-1----:R-:W1:Y:S01]  /*01c0*/  LDC.64 R16, c[0x0][0xf40] ;  /* 0x0003d000ff107b82 */ /* 0x002e620000000a00 */
[----:B0-----:R-:W-:Y:S02]  /*01d0*/  IADD3 R0, P0, R2, UR4, RZ ;  /* 0x0000000402007c10 */ /* 0x001fe4000ff1e0ff */
[----:B------:R-:W-:Y:S02]  /*01e0*/  CS2R R8, SRZ ;  /* 0x0000000000087805 */ /* 0x000fe4000001ff00 */
[----:B------:R-:W-:Y:S02]  /*01f0*/  MOV R7, UR7 ;  /* 0x0000000700077c02 */ /* 0x000fe40008000f00 */
[----:B------:R-:W-:Y:S02]  /*0200*/  IADD3 R3, P1, R0, UR7, RZ ;  /* 0x0000000700037c10 */ /* 0x000fe4000ff3e0ff */
[----:B------:R-:W-:Y:S02]  /*0210*/  IADD3.X R5, RZ, UR5, RZ, P0, !PT ;  /* 0x00000005ff057c10 */ /* 0x000fe400087fe4ff */
[----:B------:R-:W-:-:S02]  /*0220*/  ISETP.GT.U32.AND P2, PT, R3, 0xffff, PT ;  /* 0x0000ffff0300780c */ /* 0x000fc40003f44070 */
[----:B------:R-:W-:Y:S02]  /*0230*/  IADD3.X R4, RZ, R5, RZ, P1, !PT ;  /* 0x00000005ff047210 */ /* 0x000fe40000ffe4ff */
[----:B------:R-:W-:Y:S02]  /*0240*/  MOV R11, UR7 ;  /* 0x00000007000b7c02 */ /* 0x000fe40008000f00 */
[----:B------:R-:W-:Y:S02]  /*0250*/  ISETP.GE.U32.AND P3, PT, R0, 0x10000, PT ;  /* 0x000100000000780c */ /* 0x000fe40003f66070 */
[----:B------:R-:W-:Y:S02]  /*0260*/  LEA R7, R7, R7, 0x1 ;  /* 0x0000000707077211 */ /* 0x000fe400078e08ff */
[----:B------:R-:W-:Y:S02]  /*0270*/  ISETP.GE.U32.AND P1, PT, R3, UR12, PT ;  /* 0x0000000c03007c0c */ /* 0x000fe4000bf26070 */
[----:B------:R-:W-:-:S02]  /*0280*/  ISETP.GT.U32.AND.EX P2, PT, R4, RZ, PT, P2 ;  /* 0x000000ff0400720c */ /* 0x000fc40003f44120 */
[----:B------:R-:W-:Y:S01]  /*0290*/  ISETP.LT.U32.AND P0, PT, R0, UR12, PT ;  /* 0x0000000c00007c0c */ /* 0x000fe2000bf01070 */
[----:B-1----:R-:W2:Y:S01]  /*02a0*/  LDG.E.64 R16, desc[UR10][R16.64] ;  /* 0x0000000a10107981 */ /* 0x002ea2000c1e1b00 */
[----:B------:R-:W-:Y:S02]  /*02b0*/  ISETP.GE.U32.AND.EX P3, PT, R5, RZ, PT, P3 ;  /* 0x000000ff0500720c */ /* 0x000fe40003f66130 */
[-C--:B------:R-:W-:Y:S02]  /*02c0*/  LEA R6, P4, R11, R0.reuse, 0x1 ;  /* 0x000000000b067211 */ /* 0x080fe400078808ff */
[----:B------:R-:W-:Y:S02]  /*02d0*/  IADD3 R7, P5, R7, R0, RZ ;  /* 0x0000000007077210 */ /* 0x000fe40007fbe0ff */
[----:B------:R-:W-:Y:S02]  /*02e0*/  ISETP.GE.OR.EX P1, PT, R4, UR6, P2, P1 ;  /* 0x0000000604007c0c */ /* 0x000fe40009726710 */
[----:B------:R-:W-:-:S02]  /*02f0*/  ISETP.LT.AND.EX P0, PT, R5, UR6, !P3, P0 ;  /* 0x0000000605007c0c */ /* 0x000fc4000df01300 */
[C---:B------:R-:W-:Y:S02]  /*0300*/  ISETP.GT.U32.AND P2, PT, R6.reuse, 0xffff, PT ;  /* 0x0000ffff0600780c */ /* 0x040fe40003f44070 */
[-C--:B------:R-:W-:Y:S02]  /*0310*/  IADD3.X R21, RZ, R5.reuse, RZ, P4, !PT ;  /* 0x00000005ff157210 */ /* 0x080fe400027fe4ff */
[----:B------:R-:W-:Y:S02]  /*0320*/  ISETP.GT.U32.AND P3, PT, R7, 0xffff, PT ;  /* 0x0000ffff0700780c */ /* 0x000fe40003f64070 */
[----:B------:R-:W-:Y:S02]  /*0330*/  IADD3.X R22, RZ, R5, RZ, P5, !PT ;  /* 0x00000005ff167210 */ /* 0x000fe40002ffe4ff */
[----:B------:R-:W-:Y:S02]  /*0340*/  ISETP.GT.U32.AND.EX P5, PT, R21, RZ, PT, P2 ;  /* 0x000000ff1500720c */ /* 0x000fe40003fa4120 */
[----:B------:R-:W-:-:S02]  /*0350*/  ISETP.GE.U32.AND P4, PT, R6, UR12, PT ;  /* 0x0000000c06007c0c */ /* 0x000fc4000bf86070 */
[----:B------:R-:W-:Y:S02]  /*0360*/  ISETP.GE.U32.AND P2, PT, R7, UR12, PT ;  /* 0x0000000c07007c0c */ /* 0x000fe4000bf46070 */
[C---:B------:R-:W-:Y:S02]  /*0370*/  ISETP.GT.U32.AND.EX P3, PT, R22.reuse, RZ, PT, P3 ;  /* 0x000000ff1600720c */ /* 0x040fe40003f64130 */
[----:B------:R-:W-:Y:S02]  /*0380*/  ISETP.GE.OR.EX P4, PT, R21, UR6, P5, P4 ;  /* 0x0000000615007c0c */ /* 0x000fe4000af86740 */
[----:B------:R-:W-:Y:S02]  /*0390*/  ISETP.GE.OR.EX P2, PT, R22, UR6, P3, P2 ;  /* 0x0000000616007c0c */ /* 0x000fe40009f46720 */
[----:B------:R-:W-:Y:S02]  /*03a0*/  @P0 LEA R26, P5, R0, UR8, 0x3 ;  /* 0x00000008001a0c11 */ /* 0x000fe4000f8a18ff */
[----:B------:R-:W-:-:S02]  /*03b0*/  @!P1 LEA R28, P3, R3, UR8, 0x3 ;  /* 0x00000008031c9c11 */ /* 0x000fc4000f8618ff */
[----:B------:R-:W-:Y:S02]  /*03c0*/  @P0 LEA.HI.X R27, R0, UR9, R5, 0x3, P5 ;  /* 0x00000009001b0c11 */ /* 0x000fe4000a8f1c05 */
[----:B------:R-:W-:-:S03]  /*03d0*/  @!P1 LEA.HI.X R29, R3, UR9, R4, 0x3, P3 ;  /* 0x00000009031d9c11 */ /* 0x000fc600098f1c04 */
[C---:B------:R-:W-:Y:S02]  /*03e0*/  @!P4 LEA R24, P3, R6.reuse, UR8, 0x3 ;  /* 0x000000080618cc11 */ /* 0x040fe4000f8618ff */
[----:B------:R-:W-:Y:S02]  /*03f0*/  CS2R R10, SRZ ;  /* 0x00000000000a7805 */ /* 0x000fe4000001ff00 */
[C---:B------:R-:W-:Y:S02]  /*0400*/  @!P2 LEA R18, P5, R7.reuse, UR8, 0x3 ;  /* 0x000000080712ac11 */ /* 0x040fe4000f8a18ff */
[----:B------:R-:W-:Y:S02]  /*0410*/  CS2R R12, SRZ ;  /* 0x00000000000c7805 */ /* 0x000fe4000001ff00 */
[----:B------:R-:W-:Y:S02]  /*0420*/  CS2R R14, SRZ ;  /* 0x00000000000e7805 */ /* 0x000fe4000001ff00 */
[----:B------:R-:W-:Y:S01]  /*0430*/  @!P4 LEA.HI.X R25, R6, UR9, R21, 0x3, P3 ;  /* 0x000000090619cc11 */ /* 0x000fe200098f1c15 */
[----:B------:R0:W5:Y:S01]  /*0440*/  @P0 LDG.E.64 R8, desc[UR10][R26.64] ;  /* 0x0000000a1a080981 */ /* 0x000162000c1e1b00 */
[----:B------:R-:W-:-:S03]  /*0450*/  @!P2 LEA.HI.X R19, R7, UR9, R22, 0x3, P5 ;  /* 0x000000090713ac11 */ /* 0x000fc6000a8f1c16 */
[----:B------:R0:W5:Y:S04]  /*0460*/  @!P1 LDG.E.64 R10, desc[UR10][R28.64] ;  /* 0x0000000a1c0a9981 */ /* 0x000168000c1e1b00 */
[----:B------:R0:W5:Y:S04]  /*0470*/  @!P4 LDG.E.64 R12, desc[UR10][R24.64] ;  /* 0x0000000a180cc981 */ /* 0x000168000c1e1b00 */
[----:B------:R0:W5:Y:S01]  /*0480*/  @!P2 LDG.E.64 R14, desc[UR10][R18.64] ;  /* 0x0000000a120ea981 */ /* 0x000162000c1e1b00 */
[----:B--2---:R-:W-:Y:S01]  /*0490*/  FMUL.FTZ R23, R17, UR15 ;  /* 0x0000000f11177c20 */ /* 0x004fe20008410000 */
[----:B------:R-:W-:-:S03]  /*04a0*/  FMUL.FTZ R20, R16, UR15 ;  /* 0x0000000f10147c20 */ /* 0x000fc60008410000 */
[----:B------:R-:W-:Y:S01]  /*04b0*/  FFMA.FTZ R23, R16, UR14, -R23 ;  /* 0x0000000e10177c23 */ /* 0x000fe20008010817 */
[----:B------:R-:W-:-:S05]  /*04c0*/  FFMA.FTZ R20, R17, UR14, R20 ;  /* 0x0000000e11147c23 */ /* 0x000fca0008010014 */
[----:B------:R-:W-:-:S13]  /*04d0*/  FSETP.GE.FTZ.AND P3, PT, |R23|, |R20|, PT ;  /* 0x400000141700720b */ /* 0x000fda0003f76200 */
[----:B0-----:R-:W-:Y:S05]  /*04e0*/  @!P3 BRA `(.L_x_171) ;  /* 0x000000000094b947 */ /* 0x001fea0003800000 */
        /* <DEDUP_REMOVED lines=11> */
[C---:B------:R-:W-:Y:S01]  /*05a0*/  FFMA.FTZ R29, R17.reuse, R15, R14 ;  /* 0x0000000f111d7223 */ /* 0x040fe2000001000e */
[C---:B------:R-:W-:Y:S01]  /*05b0*/  FFMA.FTZ R9, R17.reuse, -R8, R9 ;  /* 0x8000000811097223 */ /* 0x040fe20000010009 */
[----:B------:R-:W0:Y:S01]  /*05c0*/  MUFU.RCP R16, R16 ;  /* 0x0000001000107308 */ /* 0x000e220000001000 */
        /* <DEDUP_REMOVED lines=12> */
.L_x_172:
        /* <DEDUP_REMOVED lines=11> */
.L_x_171:
        /* <DEDUP_REMOVED lines=20> */
.L_x_173:
[----:B------:R-:W-:Y:S01]  /*0880*/  @P0 LEA R16, P6, R0, UR8, 0x3 ;  /* 0x0000000800100c11 */ /* 0x000fe2000f8c18ff */
[----:B------:R-:W-:Y:S01]  /*0890*/  ULEA UR4, UP0, UR7, UR4, 0x2 ;  /* 0x0000000407047291 */ /* 0x000fe2000f80103f */
[----:B------:R-:W-:Y:S02]  /*08a0*/  @!P1 LEA R18, P5, R3, UR8, 0x3 ;  /* 0x0000000803129c11 */ /* 0x000fe4000f8a18ff */
[----:B------:R-:W-:Y:S01]  /*08b0*/  @!P4 LEA R20, P3, R6, UR8, 0x3 ;  /* 0x000000080614cc11 */ /* 0x000fe2000f8618ff */
[----:B------:R-:W-:Y:S01]  /*08c0*/  ULEA.HI.X UR5, UR7, UR5, URZ, 0x2, UP0 ;  /* 0x0000000507057291 */ /* 0x000fe200080f143f */
[----:B------:R-:W-:Y:S01]  /*08d0*/  @P0 LEA.HI.X R17, R0, UR9, R5, 0x3, P6 ;  /* 0x0000000900110c11 */ /* 0x000fe2000b0f1c05 */
[----:B------:R-:W-:Y:S01]  /*08e0*/  UISETP.LT.U32.AND UP1, UPT, UR4, UR12, UPT ;  /* 0x0000000c0400728c */ /* 0x000fe2000bf21070 */
[----:B------:R-:W-:Y:S01]  /*08f0*/  @!P2 LEA R24, P6, R7, UR8, 0x3 ;  /* 0x000000080718ac11 */ /* 0x000fe2000f8c18ff */
[----:B------:R-:W-:Y:S01]  /*0900*/  UISETP.GE.U32.AND UP0, UPT, UR4, 0x10000, UPT ;  /* 0x000100000400788c */ /* 0x000fe2000bf06070 */
[----:B------:R-:W-:Y:S01]  /*0910*/  @!P1 LEA.HI.X R19, R3, UR9, R4, 0x3, P5 ;  /* 0x0000000903139c11 */ /* 0x000fe2000a8f1c04 */
[----:B------:R1:W-:Y:S01]  /*0920*/  @P0 STG.E.64 desc[UR10][R16.64], R8 ;  /* 0x0000000810000986 */ /* 0x0003e2000c101b0a */
[----:B------:R-:W-:Y:S01]  /*0930*/  @!P4 LEA.HI.X R21, R6, UR9, R21, 0x3, P3 ;  /* 0x000000090615cc11 */ /* 0x000fe200098f1c15 */
[----:B------:R-:W-:Y:S01]  /*0940*/  UISETP.GE.U32.AND.EX UP0, UPT, UR5, URZ, UPT, UP0 ;  /* 0x0000003f0500728c */ /* 0x000fe2000bf06100 */
[----:B------:R-:W-:Y:S01]  /*0950*/  @!P2 LEA.HI.X R25, R7, UR9, R22, 0x3, P6 ;  /* 0x000000090719ac11 */ /* 0x000fe2000b0f1c16 */
[----:B------:R1:W-:Y:S01]  /*0960*/  @!P1 STG.E.64 desc[UR10][R18.64], R10 ;  /* 0x0000000a12009986 */ /* 0x0003e2000c101b0a */
[----:B------:R-:W-:-:S02]  /*0970*/  PLOP3.LUT P0, PT, PT, PT, UP1, 0x80, 0x0 ;  /* 0x000000000000781c */ /* 0x000fc40003f0f018 */
[----:B------:R-:W-:Y:S01]  /*0980*/  MOV R0, UR5 ;  /* 0x0000000500007c02 */ /* 0x000fe20008000f00 */
[----:B------:R1:W-:Y:S01]  /*0990*/  @!P4 STG.E.64 desc[UR10][R20.64], R12 ;  /* 0x0000000c1400c986 */ /* 0x0003e2000c101b0a */
[----:B------:R-:W-:Y:S02]  /*09a0*/  PLOP3.LUT P1, PT, PT, PT, UP0, 0x80, 0x0 ;  /* 0x000000000000781c */ /* 0x000fe40003f2f008 */
[----:B------:R-:W-:Y:S01]  /*09b0*/  ISETP.LT.AND.EX P0, PT, R0, UR6, PT, P0 ;  /* 0x0000000600007c0c */ /* 0x000fe2000bf01300 */
[----:B------:R1:W-:-:S12]  /*09c0*/  @!P2 STG.E.64 desc[UR10][R24.64], R14 ;  /* 0x0000000e1800a986 */ /* 0x0003d8000c101b0a */
[----:B------:R-:W-:Y:S05]  /*09d0*/  @!P1 BRA P0, `(.L_x_174) ;  /* 0xfffffff400f89947 */ /* 0x000fea000003ffff */
[----:B------:R-:W-:Y:S05]  /*09e0*/  EXIT ;  /* 0x000000000000794d */ /* 0x000fea0003800000 */
.L_x_170:
        /* <DEDUP_REMOVED lines=10> */
.L_x_178:
[----:B0-----:R-:W2:Y:S01]  /*0a90*/  LDG.E.64 R16, desc[UR10][R12.64] ;  /* 0x0000000a0c107981 */ /* 0x001ea2000c1e1b00 */
[----:B------:R-:W-:-:S04]  /*0aa0*/  LEA R2, P0, R15, UR8, 0x5 ;  /* 0x000000080f027c11 */ /* 0x000fc8000f8028ff */
[----:B------:R-:W-:-:S05]  /*0ab0*/  LEA.HI.X R3, R15, UR9, R0, 0x5, P0 ;  /* 0x000000090f037c11 */ /* 0x000fca00080f2c00 */
        /* <DEDUP_REMOVED lines=15> */
[-C--:B------:R-:W-:Y:S01]  /*0bb0*/  FFMA.FTZ R14, R16, R17.reuse, R19 ;  /* 0x00000011100e7223 */ /* 0x080fe20000010013 */
[-C--:B-----5:R-:W-:Y:S01]  /*0bc0*/  FFMA.FTZ R21, R9, R17.reuse, R8 ;  /* 0x0000001109157223 */ /* 0x0a0fe20000010008 */
[-C--:B------:R-:W-:Y:S01]  /*0bd0*/  FFMA.FTZ R23, R11, R17.reuse, R10 ;  /* 0x000000110b177223 */ /* 0x080fe2000001000a */
[-C--:B------:R-:W-:Y:S01]  /*0be0*/  FFMA.FTZ R25, R5, R17.reuse, R4 ;  /* 0x0000001105197223 */ /* 0x080fe20000010004 */
[-C--:B------:R-:W-:Y:S01]  /*0bf0*/  FFMA.FTZ R27, R7, R17.reuse, R6 ;  /* 0x00000011071b7223 */ /* 0x080fe20000010006 */
[-C--:B------:R-:W-:Y:S01]  /*0c00*/  FFMA.FTZ R9, -R8, R17.reuse, R9 ;  /* 0x0000001108097223 */ /* 0x080fe20000010109 */
[----:B------:R-:W0:Y:S01]  /*0c10*/  MUFU.RCP R14, R14 ;  /* 0x0000000e000e7308 */ /* 0x000e220000001000 */
[-C--:B------:R-:W-:Y:S01]  /*0c20*/  FFMA.FTZ R11, -R10, R17.reuse, R11 ;  /* 0x000000110a0b7223 */ /* 0x080fe2000001010b */
[-C--:B------:R-:W-:Y:S01]  /*0c30*/  FFMA.FTZ R5, -R4, R17.reuse, R5 ;  /* 0x0000001104057223 */ /* 0x080fe20000010105 */
        /* <DEDUP_REMOVED lines=10> */
.L_x_176:
        /* <DEDUP_REMOVED lines=11> */
.L_x_175:
[----:B------:R-:W0:Y:S02]  /*0d90*/  MUFU.RCP R14, R16 ;  /* 0x00000010000e7308 */ /* 0x000e240000001000 */
[----:B0-----:R-:W-:-:S04]  /*0da0*/  FMUL.FTZ R17, R19, R14 ;  /* 0x0000000e13117220 */ /* 0x001fc80000410000 */
[-C--:B------:R-:W-:Y:S01]  /*0db0*/  FFMA.FTZ R14, R19, R17.reuse, R16 ;  /* 0x00000011130e7223 */ /* 0x080fe20000010010 */
[-C--:B-----5:R-:W-:Y:S01]  /*0dc0*/  FFMA.FTZ R19, R8, R17.reuse, R9 ;  /* 0x0000001108137223 */ /* 0x0a0fe20000010009 */
[-C--:B------:R-:W-:Y:S01]  /*0dd0*/  FFMA.FTZ R21, R10, R17.reuse, R11 ;  /* 0x000000110a157223 */ /* 0x080fe2000001000b */
[-C--:B------:R-:W-:Y:S01]  /*0de0*/  FFMA.FTZ R23, R4, R17.reuse, R5 ;  /* 0x0000001104177223 */ /* 0x080fe20000010005 */
[-C--:B------:R-:W-:Y:S01]  /*0df0*/  FFMA.FTZ R25, R6, R17.reuse, R7 ;  /* 0x0000001106197223 */ /* 0x080fe20000010007 */
[-C--:B------:R-:W-:Y:S01]  /*0e00*/  FFMA.FTZ R9, R9, R17.reuse, -R8 ;  /* 0x0000001109097223 */ /* 0x080fe20000010808 */
[----:B------:R-:W0:Y:S01]  /*0e10*/  MUFU.RCP R14, R14 ;  /* 0x0000000e000e7308 */ /* 0x000e220000001000 */
[-C--:B------:R-:W-:Y:S01]  /*0e20*/  FFMA.FTZ R11, R11, R17.reuse, -R10 ;  /* 0x000000110b0b7223 */ /* 0x080fe2000001080a */
[-C--:B------:R-:W-:Y:S01]  /*0e30*/  FFMA.FTZ R5, R5, R17.reuse, -R4 ;  /* 0x0000001105057223 */ /* 0x080fe20000010804 */
        /* <DEDUP_REMOVED lines=9> */
.L_x_177:
[----:B------:R-:W-:Y:S01]  /*0ed0*/  IADD3 R15, P0, R15, UR4, RZ ;  /* 0x000000040f0f7c10 */ /* 0x000fe2000ff1e0ff */
[----:B------:R1:W-:Y:S03]  /*0ee0*/  STG.E.128 desc[UR10][R2.64], R8 ;  /* 0x0000000802007986 */ /* 0x0003e6000c101d0a */
[C---:B------:R-:W-:Y:S01]  /*0ef0*/  SHF.L.U32 R14, R15.reuse, 0x2, RZ ;  /* 0x000000020f0e7819 */ /* 0x040fe200000006ff */
[----:B------:R1:W-:Y:S01]  /*0f00*/  STG.E.128 desc[UR10][R2.64+0x10], R4 ;  /* 0x0000100402007986 */ /* 0x0003e2000c101d0a */
[----:B------:R-:W-:Y:S02]  /*0f10*/  IADD3.X R0, RZ, R0, RZ, P0, !PT ;  /* 0x00000000ff007210 */ /* 0x000fe400007fe4ff */
[----:B------:R-:W-:Y:S02]  /*0f20*/  ISETP.GE.U32.AND P0, PT, R14, UR12, PT ;  /* 0x0000000c0e007c0c */ /* 0x000fe4000bf06070 */
[----:B------:R-:W-:-:S02]  /*0f30*/  SHF.L.U64.HI R14, R15, 0x2, R0 ;  /* 0x000000020f0e7819 */ /* 0x000fc40000010200 */
[----:B------:R-:W-:Y:S02]  /*0f40*/  ISETP.LT.U32.AND P1, PT, R15, 0x4000, PT ;  /* 0x000040000f00780c */ /* 0x000fe40003f21070 */
[----:B------:R-:W-:Y:S02]  /*0f50*/  ISETP.GE.AND.EX P0, PT, R14, UR6, PT, P0 ;  /* 0x000000060e007c0c */ /* 0x000fe4000bf06300 */
[----:B------:R-:W-:-:S13]  /*0f60*/  ISETP.LT.U32.AND.EX P1, PT, R0, RZ, PT, P1 ;  /* 0x000000ff0000720c */ /* 0x000fda0003f21110 */
[----:B-1----:R-:W-:Y:S05]  /*0f70*/  @!P0 BRA P1, `(.L_x_178) ;  /* 0xfffffff800c48947 */ /* 0x002fea000083ffff */
[----:B------:R-:W-:Y:S05]  /*0f80*/  EXIT ;  /* 0x000000000000794d */ /* 0x000fea0003800000 */
.L_x_179:
        /* <DEDUP_REMOVED lines=15> */
.L_x_528:


//--------------------- .text._ZN2at6native63_GLOBAL__N__862fb238_30_ForeachBinaryOpScalarTensor_cu_64fe0ca525multi_tensor_apply_kernelINS1_18TensorListMetadataILi1EEENS1_27BinaryOpScalarTensorFunctorIN3c107complexIdEELi1ELi1ELi0EEEJSt7dividesIS8_EPS8_S8_EEEvT_T0_DpT1_ --------------------------
	.section	.text._ZN2at6native63_GLOBAL__N__862fb238_30_ForeachBinaryOpScalarTensor_cu_64fe0ca525multi_tensor_apply_kernelINS1_18TensorListMetadataILi1EEENS1_27BinaryOpScalarTensorFunctorIN3c107complexIdEELi1ELi1ELi0EEEJSt7dividesIS8_EPS8_S8_EEEvT_T0_DpT1_,"ax",@progbits
	.align	128
.text._ZN2at6native63_GLOBAL__N__862fb238_30_ForeachBinaryOpScalarTensor_cu_64fe0ca525multi_tensor_apply_kernelINS1_18TensorListMetadataILi1EEENS1_27BinaryOpScalarTensorFunctorIN3c107complexIdEELi1ELi1ELi0EEEJSt7dividesIS8_EPS8_S8_EEEvT_T0_DpT1_:
        .type           _ZN2at6native63_GLOBAL__N__862fb238_30_ForeachBinaryOpScalarTensor_cu_64fe0ca525multi_tensor_apply_kernelINS1_18TensorListMetadataILi1EEENS1_27BinaryOpScalarTensorFunctorIN3c107complexIdEELi1ELi1ELi0EEEJSt7dividesIS8_EPS8_S8_EEEvT_T0_DpT1_,@function
        .size           _ZN2at6native63_GLOBAL__N__862fb238_30_ForeachBinaryOpScalarTensor_cu_64fe0ca525multi_tensor_apply_kernelINS1_18TensorListMetadataILi1EEENS1_27BinaryOpScalarTensorFunctorIN3c107complexIdEELi1ELi1ELi0EEEJSt7dividesIS8_EPS8_S8_EEEvT_T0_DpT1_,(.L_x_529 - _ZN2at6native63_GLOBAL__N__862fb238_30_ForeachBinaryOpScalarTensor_cu_64fe0ca525multi_tensor_apply_kernelINS1_18TensorListMetadataILi1EEENS1_27BinaryOpScalarTensorFunctorIN3c107complexIdEELi1ELi1ELi0EEEJSt7dividesIS8_EPS8_S8_EEEvT_T0_DpT1_)
        .other          _ZN2at6native63_GLOBAL__N__862fb238_30_ForeachBinaryOpScalarTensor_cu_64fe0ca525multi_tensor_apply_kernelINS1_18TensorListMetadataILi1EEENS1_27BinaryOpScalarTensorFunctorIN3c107complexIdEELi1ELi1ELi0EEEJSt7dividesIS8_EPS8_S8_EEEvT_T0_DpT1_,@"STO_CUDA_ENTRY STV_DEFAULT"
_ZN2at6native63_GLOBAL__N__862fb238_30_ForeachBinaryOpScalarTensor_cu_64fe0ca525multi_tensor_apply_kernelINS1_18TensorListMetadataILi1EEENS1_27BinaryOpScalarTensorFunctorIN3c107complexIdEELi1ELi1ELi0EEEJSt7dividesIS8_EPS8_S8_EEEvT_T0_DpT1_:
        /* <DEDUP_REMOVED lines=21> */
[----:B------:R-:W0:Y:S01]  /*0150*/  LDC R34, c[0x0][RZ] ;  /* 0x00000000ff227b82 */ /* 0x000e220000000800 */
[----:B------:R-:W1:Y:S01]  /*0160*/  S2R R36, SR_TID.X ;  /* 0x0000000000247919 */ /* 0x000e620000002100 */
[----:B------:R-:W-:Y:S01]  /*0170*/  IMAD.MOV.U32 R35, RZ, RZ, RZ ;  /* 0x000000ffff237224 */ /* 0x000fe200078e00ff */
[----:B------:R-:W-:Y:S01]  /*0180*/  ULDC.64 UR6, c[0x0][0xf58] ;  /* 0x0003d60000067ab9 */ /* 0x000fe20000000a00 */
[----:B------:R-:W-:Y:S01]  /*0190*/  IMAD.MOV.U32 R33, RZ, RZ, RZ ;  /* 0x000000ffff217224 */ /* 0x000fe200078e00ff */
[----:B------:R-:W-:Y:S01]  /*01a0*/  ULDC.64 UR8, c[0x0][0xf50] ;  /* 0x0003d40000087ab9 */ /* 0x000fe20000000a00 */
[C---:B0-----:R-:W-:Y:S02]  /*01b0*/  IMAD.SHL.U32 R38, R34.reuse, 0x2, RZ ;  /* 0x0000000222267824 */ /* 0x041fe400078e00ff */
[----:B-1----:R-:W-:-:S07]  /*01c0*/  IMAD R37, R34, 0x3, RZ ;  /* 0x0000000322257824 */ /* 0x002fce00078e02ff */
.L_x_206:
[----:B0-----:R-:W0:Y:S02]  /*01d0*/  LDC.64 R4, c[0x0][0xf40] ;  /* 0x0003d000ff047b82 */ /* 0x001e240000000a00 */
[----:B0-----:R-:W2:Y:S01]  /*01e0*/  LDG.E.128 R4, desc[UR4][R4.64] ;  /* 0x0000000404047981 */ /* 0x001ea2000c1e1d00 */
[-C--:B------:R-:W-:Y:S02]  /*01f0*/  IADD3 R3, P1, R36, R35.reuse, RZ ;  /* 0x0000002324037210 */ /* 0x080fe40007f3e0ff */
[----:B------:R-:W-:Y:S02]  /*0200*/  CS2R R22, SRZ ;  /* 0x0000000000167805 */ /* 0x000fe4000001ff00 */
[----:B------:R-:W-:Y:S02]  /*0210*/  IADD3 R32, P2, P3, R34, R35, R36 ;  /* 0x0000002322207210 */ /* 0x000fe40007b5e024 */
[----:B------:R-:W-:Y:S02]  /*0220*/  CS2R R20, SRZ ;  /* 0x0000000000147805 */ /* 0x000fe4000001ff00 */
[----:B------:R-:W-:-:S02]  /*0230*/  ISETP.GE.U32.AND P0, PT, R3, 0x10000, PT ;  /* 0x000100000300780c */ /* 0x000fc40003f06070 */
[----:B------:R-:W-:Y:S02]  /*0240*/  IADD3.X R9, RZ, R33, RZ, P1, !PT ;  /* 0x00000021ff097210 */ /* 0x000fe40000ffe4ff */
[----:B------:R-:W-:Y:S02]  /*0250*/  ISETP.LT.U32.AND P1, PT, R3, R2, PT ;  /* 0x000000020300720c */ /* 0x000fe40003f21070 */
[----:B------:R-:W-:Y:S02]  /*0260*/  ISETP.GE.U32.AND.EX P0, PT, R9, RZ, PT, P0 ;  /* 0x000000ff0900720c */ /* 0x000fe40003f06100 */
[----:B------:R-:W-:Y:S02]  /*0270*/  IADD3 R28, P4, P6, R37, R35, R36 ;  /* 0x00000023251c7210 */ /* 0x000fe40007e9e024 */
[----:B------:R-:W-:Y:S02]  /*0280*/  ISETP.LT.AND.EX P0, PT, R9, R0, !P0, P1 ;  /* 0x000000000900720c */ /* 0x000fe40004701310 */
[----:B------:R-:W-:-:S02]  /*0290*/  IADD3.X R31, RZ, R33, RZ, P2, P3 ;  /* 0x00000021ff1f7210 */ /* 0x000fc400017e64ff */
[----:B------:R-:W-:Y:S02]  /*02a0*/  IADD3.X R11, RZ, R33, RZ, P4, P6 ;  /* 0x00000021ff0b7210 */ /* 0x000fe400027ec4ff */
[----:B------:R-:W-:Y:S02]  /*02b0*/  ISETP.GT.U32.AND P3, PT, R32, 0xffff, PT ;  /* 0x0000ffff2000780c */ /* 0x000fe40003f64070 */
[----:B------:R-:W-:Y:S02]  /*02c0*/  ISETP.GT.U32.AND P6, PT, R28, 0xffff, PT ;  /* 0x0000ffff1c00780c */ /* 0x000fe40003fc4070 */
[----:B------:R-:W-:Y:S02]  /*02d0*/  ISETP.GE.U32.AND P2, PT, R32, R2, PT ;  /* 0x000000022000720c */ /* 0x000fe40003f46070 */
[----:B------:R-:W-:Y:S02]  /*02e0*/  ISETP.GT.U32.AND.EX P3, PT, R31, RZ, PT, P3 ;  /* 0x000000ff1f00720c */ /* 0x000fe40003f64130 */
[----:B------:R-:W-:-:S02]  /*02f0*/  @P0 LEA R8, P1, R3, R40, 0x4 ;  /* 0x0000002803080211 */ /* 0x000fc400078220ff */
[----:B------:R-:W-:Y:S02]  /*0300*/  ISETP.GE.U32.AND P4, PT, R28, R2, PT ;  /* 0x000000021c00720c */ /* 0x000fe40003f86070 */
[----:B------:R-:W-:Y:S02]  /*0310*/  @P0 LEA.HI.X R9, R3, R41, R9, 0x4, P1 ;  /* 0x0000002903090211 */ /* 0x000fe400008f2409 */
[----:B------:R-:W-:Y:S02]  /*0320*/  IADD3 R30, P1, P5, R38, R35, R36 ;  /* 0x00000023261e7210 */ /* 0x000fe40007d3e024 */
[----:B------:R-:W-:Y:S02]  /*0330*/  ISETP.GT.U32.AND.EX P6, PT, R11, RZ, PT, P6 ;  /* 0x000000ff0b00720c */ /* 0x000fe40003fc4160 */
[----:B------:R-:W-:Y:S02]  /*0340*/  CS2R R26, SRZ ;  /* 0x00000000001a7805 */ /* 0x000fe4000001ff00 */
[----:B------:R-:W-:-:S02]  /*0350*/  IADD3.X R29, RZ, R33, RZ, P1, P5 ;  /* 0x00000021ff1d7210 */ /* 0x000fc40000fea4ff */
[----:B------:R-:W-:Y:S02]  /*0360*/  CS2R R24, SRZ ;  /* 0x0000000000187805 */ /* 0x000fe4000001ff00 */
[C---:B------:R-:W-:Y:S02]  /*0370*/  ISETP.GT.U32.AND P5, PT, R30.reuse, 0xffff, PT ;  /* 0x0000ffff1e00780c */ /* 0x040fe40003fa4070 */
[----:B------:R-:W-:Y:S02]  /*0380*/  CS2R R14, SRZ ;  /* 0x00000000000e7805 */ /* 0x000fe4000001ff00 */
[----:B------:R-:W-:Y:S02]  /*0390*/  ISETP.GE.U32.AND P1, PT, R30, R2, PT ;  /* 0x000000021e00720c */ /* 0x000fe40003f26070 */
[----:B------:R-:W-:Y:S02]  /*03a0*/  CS2R R12, SRZ ;  /* 0x00000000000c7805 */ /* 0x000fe4000001ff00 */
[----:B------:R-:W-:-:S02]  /*03b0*/  ISETP.GT.U32.AND.EX P5, PT, R29, RZ, PT, P5 ;  /* 0x000000ff1d00720c */ /* 0x000fc40003fa4150 */
[----:B------:R-:W-:Y:S02]  /*03c0*/  CS2R R18, SRZ ;  /* 0x0000000000127805 */ /* 0x000fe4000001ff00 */
[-C--:B------:R-:W-:Y:S02]  /*03d0*/  ISETP.GE.OR.EX P2, PT, R31, R0.reuse, P3, P2 ;  /* 0x000000001f00720c */ /* 0x080fe40001f46720 */
[----:B------:R-:W-:Y:S02]  /*03e0*/  CS2R R16, SRZ ;  /* 0x0000000000107805 */ /* 0x000fe4000001ff00 */
[-C--:B------:R-:W-:Y:S01]  /*03f0*/  ISETP.GE.OR.EX P1, PT, R29, R0.reuse, P5, P1 ;  /* 0x000000001d00720c */ /* 0x080fe20002f26710 */
[----:B------:R0:W5:Y:S01]  /*0400*/  @P0 LDG.E.128 R20, desc[UR4][R8.64] ;  /* 0x0000000408140981 */ /* 0x000162000c1e1d00 */
[----:B------:R-:W-:-:S07]  /*0410*/  ISETP.GE.OR.EX P4, PT, R11, R0, P6, P4 ;  /* 0x000000000b00720c */ /* 0x000fce0003786740 */
[----:B------:R-:W-:-:S04]  /*0420*/  @!P2 LEA R44, P3, R32, R40, 0x4 ;  /* 0x00000028202ca211 */ /* 0x000fc800078620ff */
[-C--:B------:R-:W-:Y:S02]  /*0430*/  @!P1 LEA R48, P5, R30, R40.reuse, 0x4 ;  /* 0x000000281e309211 */ /* 0x080fe400078a20ff */
[----:B------:R-:W-:Y:S02]  /*0440*/  @!P4 LEA R50, P6, R28, R40, 0x4 ;  /* 0x000000281c32c211 */ /* 0x000fe400078c20ff */
[-C--:B------:R-:W-:Y:S02]  /*0450*/  @!P2 LEA.HI.X R45, R32, R41.reuse, R31, 0x4, P3 ;  /* 0x00000029202da211 */ /* 0x080fe400018f241f */
[-C--:B------:R-:W-:Y:S02]  /*0460*/  @!P1 LEA.HI.X R49, R30, R41.reuse, R29, 0x4, P5 ;  /* 0x000000291e319211 */ /* 0x080fe400028f241d */
[----:B------:R-:W-:Y:S01]  /*0470*/  @!P4 LEA.HI.X R51, R28, R41, R11, 0x4, P6 ;  /* 0x000000291c33c211 */ /* 0x000fe200030f240b */
[----:B------:R1:W5:Y:S04]  /*0480*/  @!P2 LDG.E.128 R24, desc[UR4][R44.64] ;  /* 0x000000042c18a981 */ /* 0x000368000c1e1d00 */
[----:B------:R1:W5:Y:S04]  /*0490*/  @!P1 LDG.E.128 R12, desc[UR4][R48.64] ;  /* 0x00000004300c9981 */ /* 0x000368000c1e1d00 */
[----:B------:R1:W5:Y:S01]  /*04a0*/  @!P4 LDG.E.128 R16, desc[UR4][R50.64] ;  /* 0x000000043210c981 */ /* 0x000362000c1e1d00 */
        /* <DEDUP_REMOVED lines=20> */
[----:B------:R-:W-:Y:S01]  /*05f0*/  MOV R4, 0x640 ;  /* 0x0000064000047802 */ /* 0x000fe20000000f00 */
[----:B------:R-:W-:Y:S02]  /*0600*/  IMAD.MOV.U32 R3, RZ, RZ, R55 ;  /* 0x000000ffff037224 */ /* 0x000fe400078e0037 */
[----:B------:R-:W-:Y:S02]  /*0610*/  IMAD.MOV.U32 R6, RZ, RZ, R46 ;  /* 0x000000ffff067224 */ /* 0x000fe400078e002e */
[----:B------:R-:W-:-:S07]  /*0620*/  IMAD.MOV.U32 R7, RZ, RZ, R47 ;  /* 0x000000ffff077224 */ /* 0x000fce00078e002f */
[----:B-----5:R-:W-:Y:S05]  /*0630*/  CALL.REL.NOINC `($__internal_6_$__cuda_sm20_div_rn_f64_full) ;  /* 0x0000002c004c7944 */ /* 0x020fea0003c00000 */
[----:B------:R-:W-:Y:S02]  /*0640*/  IMAD.MOV.U32 R60, RZ, RZ, R6 ;  /* 0x000000ffff3c7224 */ /* 0x000fe400078e0006 */
[----:B------:R-:W-:-:S07]  /*0650*/  IMAD.MOV.U32 R61, RZ, RZ, R3 ;  /* 0x000000ffff3d7224 */ /* 0x000fce00078e0003 */
.L_x_181:
[----:B------:R-:W0:Y:S01]  /*0660*/  MUFU.RCP64H R5, R55 ;  /* 0x0000003700057308 */ /* 0x000e220000001800 */
[----:B------:R-:W-:Y:S01]  /*0670*/  MOV R4, 0x1 ;  /* 0x0000000100047802 */ /* 0x000fe20000000f00 */
[----:B------:R-:W-:Y:S01]  /*0680*/  DFMA R58, R54, R60, R46 ;  /* 0x0000003c363a722b */ /* 0x000fe2000000002e */
[----:B------:R-:W-:-:S04]  /*0690*/  FSETP.GEU.AND P6, PT, |R47|, 6.5827683646048100446e-37, PT ;  /* 0x036000002f00780b */ /* 0x000fc80003fce200 */
        /* <DEDUP_REMOVED lines=19> */
.L_x_182:
        /* <DEDUP_REMOVED lines=15> */
[----:B------:R-:W-:Y:S02]  /*08c0*/  LOP3.LUT R6, R59, 0x7fffffff, RZ, 0xc0, !PT ;  /* 0x7fffffff3b067812 */ /* 0x000fe400078ec0ff */
[----:B------:R-:W-:Y:S02]  /*08d0*/  MOV R4, 0x900 ;  /* 0x0000090000047802 */ /* 0x000fe40000000f00 */
[----:B------:R-:W-:-:S07]  /*08e0*/  IADD3 R6, R6, -0x100000, RZ ;  /* 0xfff0000006067810 */ /* 0x000fce0007ffe0ff */
[----:B-----5:R-:W-:Y:S05]  /*08f0*/  CALL.REL.NOINC `($__internal_5_$__cuda_sm20_dblrcp_rn_slowpath_v3) ;  /* 0x0000002800047944 */ /* 0x020fea0003c00000 */
.L_x_186:
[----:B------:R-:W-:Y:S05]  /*0900*/  BSYNC B0 ;  /* 0x0000000000007941 */ /* 0x000fea0003800000 */
.L_x_185:
        /* <DEDUP_REMOVED lines=17> */
.L_x_184:
        /* <DEDUP_REMOVED lines=21> */
[----:B------:R-:W-:Y:S05]  /*0b70*/  CALL.REL.NOINC `($__internal_6_$__cuda_sm20_div_rn_f64_full) ;  /* 0x0000002400fc7944 */ /* 0x000fea0003c00000 */
[----:B------:R-:W-:-:S07]  /*0b80*/  IMAD.MOV.U32 R7, RZ, RZ, R3 ;  /* 0x000000ffff077224 */ /* 0x000fce00078e0003 */
.L_x_189:
[----:B------:R-:W-:Y:S05]  /*0b90*/  BSYNC B1 ;  /* 0x0000000000017941 */ /* 0x000fea0003800000 */
.L_x_188:
        /* <DEDUP_REMOVED lines=13> */
[----:B------:R-:W-:Y:S01]  /*0c70*/  MOV R20, R6 ;  /* 0x0000000600147202 */ /* 0x000fe20000000f00 */
[----:B------:R-:W-:-:S08]  /*0c80*/  IMAD.MOV.U32 R21, RZ, RZ, R7 ;  /* 0x000000ffff157224 */ /* 0x000fd000078e0007 */
        /* <DEDUP_REMOVED lines=9> */
[----:B------:R-:W-:Y:S02]  /*0d20*/  IMAD.MOV.U32 R8, RZ, RZ, R6 ;  /* 0x000000ffff087224 */ /* 0x000fe400078e0006 */
[----:B------:R-:W-:-:S07]  /*0d30*/  IMAD.MOV.U32 R9, RZ, RZ, R3 ;  /* 0x000000ffff097224 */ /* 0x000fce00078e0003 */
.L_x_191:
[----:B------:R-:W-:Y:S05]  /*0d40*/  BSYNC B1 ;  /* 0x0000000000017941 */ /* 0x000fea0003800000 */
.L_x_190:
[----:B------:R-:W-:Y:S01]  /*0d50*/  DADD R6, -RZ, |R54| ;  /* 0x00000000ff067229 */ /* 0x000fe20000000536 */
[----:B------:R-:W-:Y:S01]  /*0d60*/  MOV R4, 0x1 ;  /* 0x0000000100047802 */ /* 0x000fe20000000f00 */
[----:B------:R-:W-:Y:S01]  /*0d70*/  BSSY B1, `(.L_x_192) ;  /* 0x0000016000017945 */ /* 0x000fe20003800000 */
[----:B------:R-:W-:-:S03]  /*0d80*/  FSETP.GEU.AND P5, PT, |R25|, 6.5827683646048100446e-37, PT ;  /* 0x036000001900780b */ /* 0x000fc60003fae200 */
        /* <DEDUP_REMOVED lines=17> */
[----:B------:R-:W-:Y:S05]  /*0ea0*/  CALL.REL.NOINC `($__internal_6_$__cuda_sm20_div_rn_f64_full) ;  /* 0x0000002400307944 */ /* 0x000fea0003c00000 */
[----:B------:R-:W-:Y:S02]  /*0eb0*/  IMAD.MOV.U32 R4, RZ, RZ, R6 ;  /* 0x000000ffff047224 */ /* 0x000fe400078e0006 */
[----:B------:R-:W-:-:S07]  /*0ec0*/  IMAD.MOV.U32 R5, RZ, RZ, R3 ;  /* 0x000000ffff057224 */ /* 0x000fce00078e0003 */
.L_x_193:
[----:B------:R-:W-:Y:S05]  /*0ed0*/  BSYNC B1 ;  /* 0x0000000000017941 */ /* 0x000fea0003800000 */
.L_x_192:
        /* <DEDUP_REMOVED lines=24> */
.L_x_195:
[----:B------:R-:W-:Y:S05]  /*1060*/  BSYNC B1 ;  /* 0x0000000000017941 */ /* 0x000fea0003800000 */
.L_x_194:
        /* <DEDUP_REMOVED lines=24> */
.L_x_197:
[----:B------:R-:W-:Y:S05]  /*11f0*/  BSYNC B1 ;  /* 0x0000000000017941 */ /* 0x000fea0003800000 */
.L_x_196:
        /* <DEDUP_REMOVED lines=21> */
[----:B------:R-:W-:Y:S05]  /*1350*/  CALL.REL.NOINC `($__internal_6_$__cuda_sm20_div_rn_f64_full) ;  /* 0x0000002000047944 */ /* 0x000fea0003c00000 */
[----:B------:R-:W-:Y:S02]  /*1360*/  IMAD.MOV.U32 R8, RZ, RZ, R6 ;  /* 0x000000ffff087224 */ /* 0x000fe400078e0006 */
[----:B------:R-:W-:-:S07]  /*1370*/  IMAD.MOV.U32 R9, RZ, RZ, R3 ;  /* 0x000000ffff097224 */ /* 0x000fce00078e0003 */
.L_x_199:
[----:B------:R-:W-:Y:S05]  /*1380*/  BSYNC B1 ;  /* 0x0000000000017941 */ /* 0x000fea0003800000 */
.L_x_198:
        /* <DEDUP_REMOVED lines=19> */
[----:B------:R-:W-:Y:S02]  /*14c0*/  MOV R3, R17 ;  /* 0x0000001100037202 */ /* 0x000fe40000000f00 */
[----:B------:R-:W-:-:S07]  /*14d0*/  MOV R4, 0x14f0 ;  /* 0x000014f000047802 */ /* 0x000fce0000000f00 */
[----:B------:R-:W-:Y:S05]  /*14e0*/  CALL.REL.NOINC `($__internal_6_$__cuda_sm20_div_rn_f64_full) ;  /* 0x0000001c00a07944 */ /* 0x000fea0003c00000 */
[----:B------:R-:W-:Y:S02]  /*14f0*/  IMAD.MOV.U32 R4, RZ, RZ, R6 ;  /* 0x000000ffff047224 */ /* 0x000fe400078e0006 */
[----:B------:R-:W-:-:S07]  /*1500*/  IMAD.MOV.U32 R5, RZ, RZ, R3 ;  /* 0x000000ffff057224 */ /* 0x000fce00078e0003 */
.L_x_201:
[----:B------:R-:W-:Y:S05]  /*1510*/  BSYNC B1 ;  /* 0x0000000000017941 */ /* 0x000fea0003800000 */
.L_x_200:
[----:B------:R-:W-:Y:S01]  /*1520*/  DADD R42, -RZ, |R46| ;  /* 0x00000000ff2a7229 */ /* 0x000fe2000000052e */
[----:B------:R-:W-:Y:S01]  /*1530*/  IMAD.MOV.U32 R6, RZ, RZ, 0x1 ;  /* 0x00000001ff067424 */ /* 0x000fe200078e00ff */
[----:B------:R-:W-:Y:S01]  /*1540*/  FSETP.GEU.AND P5, PT, |R19|, 6.5827683646048100446e-37, PT ;  /* 0x036000001300780b */ /* 0x000fe20003fae200 */
[----:B------:R-:W-:Y:S01]  /*1550*/  BSSY B1, `(.L_x_202) ;  /* 0x0000016000017945 */ /* 0x000fe20003800000 */
[----:B------:R-:W-:Y:S02]  /*1560*/  IMAD.MOV.U32 R16, RZ, RZ, R4 ;  /* 0x000000ffff107224 */ /* 0x000fe400078e0004 */
[----:B------:R-:W0:Y:S01]  /*1570*/  MUFU.RCP64H R7, R43 ;  /* 0x0000002b00077308 */ /* 0x000e220000001800 */
[----:B------:R-:W-:Y:S01]  /*1580*/  IMAD.MOV.U32 R17, RZ, RZ, R5 ;  /* 0x000000ffff117224 */ /* 0x000fe200078e0005 */
        /* <DEDUP_REMOVED lines=16> */
[----:B------:R-:W-:Y:S05]  /*1690*/  CALL.REL.NOINC `($__internal_6_$__cuda_sm20_div_rn_f64_full) ;  /* 0x0000001c00347944 */ /* 0x000fea0003c00000 */
[----:B------:R-:W-:-:S07]  /*16a0*/  IMAD.MOV.U32 R7, RZ, RZ, R3 ;  /* 0x000000ffff077224 */ /* 0x000fce00078e0003 */
.L_x_203:
[----:B------:R-:W-:Y:S05]  /*16b0*/  BSYNC B1 ;  /* 0x0000000000017941 */ /* 0x000fea0003800000 */
.L_x_202:
[----:B------:R-:W-:Y:S02]  /*16c0*/  IMAD.MOV.U32 R18, RZ, RZ, R6 ;  /* 0x000000ffff127224 */ /* 0x000fe400078e0006 */
[----:B------:R-:W-:Y:S01]  /*16d0*/  IMAD.MOV.U32 R19, RZ, RZ, R7 ;  /* 0x000000ffff137224 */ /* 0x000fe200078e0007 */
[----:B------:R-:W-:Y:S06]  /*16e0*/  BRA `(.L_x_187) ;  /* 0x00000000007c7947 */ /* 0x000fec0003800000 */
.L_x_183:
        /* <DEDUP_REMOVED lines=11> */
[----:B------:R-:W-:-:S03]  /*17a0*/  MOV R4, 0x17d0 ;  /* 0x000017d000047802 */ /* 0x000fc60000000f00 */
[----:B------:R-:W-:-:S07]  /*17b0*/  VIADD R6, R6, 0xfff00000 ;  /* 0xfff0000006067836 */ /* 0x000fce0000000000 */
[----:B-----5:R-:W-:Y:S05]  /*17c0*/  CALL.REL.NOINC `($__internal_5_$__cuda_sm20_dblrcp_rn_slowpath_v3) ;  /* 0x0000001800507944 */ /* 0x020fea0003c00000 */
.L_x_205:
[----:B------:R-:W-:Y:S05]  /*17d0*/  BSYNC B0 ;  /* 0x0000000000007941 */ /* 0x000fea0003800000 */
.L_x_204:
        /* <DEDUP_REMOVED lines=16> */
.L_x_187:
[----:B------:R-:W-:Y:S02]  /*18e0*/  @P0 IADD3 R3, P3, R36, R35, RZ ;  /* 0x0000002324030210 */ /* 0x000fe40007f7e0ff */
[-C--:B------:R-:W-:Y:S02]  /*18f0*/  @!P2 LEA R6, P5, R32, R40.reuse, 0x4 ;  /* 0x000000282006a211 */ /* 0x080fe400078a20ff */
[CC--:B------:R-:W-:Y:S01]  /*1900*/  @P0 LEA R4, P6, R3.reuse, R40.reuse, 0x4 ;  /* 0x0000002803040211 */ /* 0x0c0fe200078c20ff */
[----:B------:R-:W-:Y:S01]  /*1910*/  @P0 IMAD.X R5, RZ, RZ, R33, P3 ;  /* 0x000000ffff050224 */ /* 0x000fe200018e0621 */
[----:B------:R-:W-:Y:S02]  /*1920*/  @!P1 LEA R8, P3, R30, R40, 0x4 ;  /* 0x000000281e089211 */ /* 0x000fe400078620ff */
[-C--:B------:R-:W-:Y:S02]  /*1930*/  @!P2 LEA.HI.X R7, R32, R41.reuse, R31, 0x4, P5 ;  /* 0x000000292007a211 */ /* 0x080fe400028f241f */
[----:B------:R-:W-:-:S02]  /*1940*/  @P0 LEA.HI.X R5, R3, R41, R5, 0x4, P6 ;  /* 0x0000002903050211 */ /* 0x000fc400030f2405 */
[----:B------:R-:W-:Y:S02]  /*1950*/  @!P4 LEA R10, P6, R28, R40, 0x4 ;  /* 0x000000281c0ac211 */ /* 0x000fe400078c20ff */
[-C--:B------:R-:W-:Y:S01]  /*1960*/  @!P1 LEA.HI.X R9, R30, R41.reuse, R29, 0x4, P3 ;  /* 0x000000291e099211 */ /* 0x080fe200018f241d */
[----:B------:R0:W-:Y:S01]  /*1970*/  @P0 STG.E.128 desc[UR4][R4.64], R20 ;  /* 0x0000001404000986 */ /* 0x0001e2000c101d04 */
[----:B------:R-:W-:Y:S02]  /*1980*/  @!P4 LEA.HI.X R11, R28, R41, R11, 0x4, P6 ;  /* 0x000000291c0bc211 */ /* 0x000fe400030f240b */
[C---:B------:R-:W-:Y:S01]  /*1990*/  LEA R35, P0, R34.reuse, R35, 0x2 ;  /* 0x0000002322237211 */ /* 0x040fe200078010ff */
[----:B------:R0:W-:Y:S03]  /*19a0*/  @!P2 STG.E.128 desc[UR4][R6.64], R24 ;  /* 0x000000180600a986 */ /* 0x0001e6000c101d04 */
[----:B------:R-:W-:Y:S01]  /*19b0*/  LEA.HI.X R33, R34, R33, RZ, 0x2, P0 ;  /* 0x0000002122217211 */ /* 0x000fe200000f14ff */
[----:B------:R0:W-:Y:S01]  /*19c0*/  @!P1 STG.E.128 desc[UR4][R8.64], R12 ;  /* 0x0000000c08009986 */ /* 0x0001e2000c101d04 */
[----:B------:R-:W-:-:S02]  /*19d0*/  ISETP.GE.U32.AND P0, PT, R35, 0x10000, PT ;  /* 0x000100002300780c */ /* 0x000fc40003f06070 */
[----:B------:R-:W-:Y:S01]  /*19e0*/  ISETP.LT.U32.AND P1, PT, R35, R2, PT ;  /* 0x000000022300720c */ /* 0x000fe20003f21070 */
[----:B------:R0:W-:Y:S01]  /*19f0*/  @!P4 STG.E.128 desc[UR4][R10.64], R16 ;  /* 0x000000100a00c986 */ /* 0x0001e2000c101d04 */
[C---:B------:R-:W-:Y:S02]  /*1a00*/  ISETP.GE.U32.AND.EX P0, PT, R33.reuse, RZ, PT, P0 ;  /* 0x000000ff2100720c */ /* 0x040fe40003f06100 */
[----:B------:R-:W-:-:S13]  /*1a10*/  ISETP.LT.AND.EX P1, PT, R33, R0, PT, P1 ;  /* 0x000000002100720c */ /* 0x000fda0003f21310 */
[----:B------:R-:W-:Y:S05]  /*1a20*/  @!P0 BRA P1, `(.L_x_206) ;  /* 0xffffffe400e88947 */ /* 0x000fea000083ffff */
[----:B------:R-:W-:Y:S05]  /*1a30*/  EXIT ;  /* 0x000000000000794d */ /* 0x000fea0003800000 */
.L_x_180:
[----:B------:R-:W0:Y:S02]  /*1a40*/  S2R R28, SR_TID.X ;  /* 0x00000000001c7919 */ /* 0x000e240000002100 */
[----:B0-----:R-:W-:-:S03]  /*1a50*/  IMAD.WIDE.U32 R4, R28, 0x4, RZ ;  /* 0x000000041c047825 */ /* 0x001fc600078e00ff */
[----:B------:R-:W-:-:S04]  /*1a60*/  ISETP.GE.U32.AND P0, PT, R4, R2, PT ;  /* 0x000000020400720c */ /* 0x000fc80003f06070 */
[----:B------:R-:W-:-:S04]  /*1a70*/  ISETP.GE.AND.EX P0, PT, R5, R0, PT, P0 ;  /* 0x000000000500720c */ /* 0x000fc80003f06300 */
[----:B------:R-:W-:-:S13]  /*1a80*/  ISETP.GT.U32.OR P0, PT, R28, 0x3fff, P0 ;  /* 0x00003fff1c00780c */ /* 0x000fda0000704470 */
[----:B------:R-:W-:Y:S05]  /*1a90*/  @P0 EXIT ;  /* 0x000000000000094d */ /* 0x000fea0003800000 */
[----:B------:R-:W-:Y:S01]  /*1aa0*/  MOV R11, RZ ;  /* 0x000000ff000b7202 */ /* 0x000fe20000000f00 */
[----:B------:R-:W-:Y:S01]  /*1ab0*/  ULDC UR6, c[0x0][0x0] ;  /* 0x0000000000067ab9 */ /* 0x000fe20000000800 */
[----:B------:R-:W-:Y:S01]  /*1ac0*/  ULDC.64 UR8, c[0x0][0xf58] ;  /* 0x0003d60000087ab9 */ /* 0x000fe20000000a00 */
[----:B------:R-:W-:-:S05]  /*1ad0*/  ULDC.64 UR10, c[0x0][0xf50] ;  /* 0x0003d400000a7ab9 */ /* 0x000fca0000000a00 */
.L_x_232:
[----:B0-----:R-:W0:Y:S02]  /*1ae0*/  LDC.64 R4, c[0x0][0xf40] ;  /* 0x0003d000ff047b82 */ /* 0x001e240000000a00 */
[----:B0-----:R-:W2:Y:S01]  /*1af0*/  LDG.E.128 R4, desc[UR4][R4.64] ;  /* 0x0000000404047981 */ /* 0x001ea2000c1e1d00 */
[----:B------:R-:W-:-:S04]  /*1b00*/  LEA R30, P0, R28, R40, 0x6 ;  /* 0x000000281c1e7211 */ /* 0x000fc800078030ff */
[----:B------:R-:W-:-:S05]  /*1b10*/  LEA.HI.X R31, R28, R41, R11, 0x6, P0 ;  /* 0x000000291c1f7211 */ /* 0x000fca00000f340b */
[----:B------:R0:W5:Y:S04]  /*1b20*/  LDG.E.128 R20, desc[UR4][R30.64] ;  /* 0x000000041e147981 */ /* 0x000168000c1e1d00 */
[----:B------:R0:W5:Y:S04]  /*1b30*/  LDG.E.128 R24, desc[UR4][R30.64+0x10] ;  /* 0x000010041e187981 */ /* 0x000168000c1e1d00 */
[----:B------:R0:W5:Y:S04]  /*1b40*/  LDG.E.128 R12, desc[UR4][R30.64+0x20] ;  /* 0x000020041e0c7981 */ /* 0x000168000c1e1d00 */
[----:B------:R0:W5:Y:S01]  /*1b50*/  LDG.E.128 R16, desc[UR4][R30.64+0x30] ;  /* 0x000030041e107981 */ /* 0x000162000c1e1d00 */
[----:B------:R-:W-:Y:S01]  /*1b60*/  IMAD.MOV.U32 R8, RZ, RZ, 0x1 ;  /* 0x00000001ff087424 */ /* 0x000fe200078e00ff */
[----:B--2---:R-:W-:-:S08]  /*1b70*/  DMUL R32, R4, UR8 ;  /* 0x0000000804207c28 */ /* 0x004fd00008000000 */
[----:B------:R-:W-:-:S06]  /*1b80*/  DFMA R32, R6, UR10, R32 ;  /* 0x0000000a06207c2b */ /* 0x000fcc0008000020 */
[----:B------:R-:W1:Y:S02]  /*1b90*/  MUFU.RCP64H R9, R33 ;  /* 0x0000002100097308 */ /* 0x000e640000001800 */
[----:B-1----:R-:W-:-:S08]  /*1ba0*/  DFMA R34, -R32, R8, 1 ;  /* 0x3ff000002022742b */ /* 0x002fd00000000108 */
[----:B------:R-:W-:-:S08]  /*1bb0*/  DFMA R34, R34, R34, R34 ;  /* 0x000000222222722b */ /* 0x000fd00000000022 */
[----:B------:R-:W-:Y:S02]  /*1bc0*/  DFMA R8, R8, R34, R8 ;  /* 0x000000220808722b */ /* 0x000fe40000000008 */
[----:B------:R-:W-:-:S06]  /*1bd0*/  DMUL R34, R6, UR8 ;  /* 0x0000000806227c28 */ /* 0x000fcc0008000000 */
[----:B------:R-:W-:Y:S02]  /*1be0*/  DFMA R6, -R32, R8, 1 ;  /* 0x3ff000002006742b */ /* 0x000fe40000000108 */
[----:B------:R-:W-:-:S06]  /*1bf0*/  DFMA R34, R4, UR10, -R34 ;  /* 0x0000000a04227c2b */ /* 0x000fcc0008000822 */
[----:B------:R-:W-:Y:S02]  /*1c00*/  DFMA R6, R8, R6, R8 ;  /* 0x000000060806722b */ /* 0x000fe40000000008 */
[----:B------:R-:W-:Y:S02]  /*1c10*/  DSETP.GE.AND P0, PT, |R34|, |R32|, PT ;  /* 0x400000202200722a */ /* 0x000fe40003f06200 */
[----:B------:R-:W-:-:S04]  /*1c20*/  FSETP.GEU.AND P2, PT, |R35|, 6.5827683646048100446e-37, PT ;  /* 0x036000002300780b */ /* 0x000fc80003f4e200 */
[----:B------:R-:W-:-:S08]  /*1c30*/  DMUL R38, R34, R6 ;  /* 0x0000000622267228 */ /* 0x000fd00000000000 */
[----:B------:R-:W-:-:S08]  /*1c40*/  DFMA R4, -R32, R38, R34 ;  /* 0x000000262004722b */ /* 0x000fd00000000122 */
[----:B------:R-:W-:-:S10]  /*1c50*/  DFMA R38, R6, R4, R38 ;  /* 0x000000040626722b */ /* 0x000fd40000000026 */
[----:B------:R-:W-:-:S05]  /*1c60*/  FFMA R3, RZ, R33, R39 ;  /* 0x00000021ff037223 */ /* 0x000fca0000000027 */
[----:B------:R-:W-:-:S13]  /*1c70*/  FSETP.GT.AND P1, PT, |R3|, 1.469367938527859385e-39, PT ;  /* 0x001000000300780b */ /* 0x000fda0003f24200 */
[----:B0-----:R-:W-:Y:S05]  /*1c80*/  @P1 BRA P2, `(.L_x_207) ;  /* 0x0000000000201947 */ /* 0x001fea0001000000 */
        /* <DEDUP_REMOVED lines=8> */
.L_x_207:
        /* <DEDUP_REMOVED lines=23> */
.L_x_208:
        /* <DEDUP_REMOVED lines=19> */
.L_x_212:
[----:B------:R-:W-:Y:S05]  /*1fb0*/  BSYNC B0 ;  /* 0x0000000000007941 */ /* 0x000fea0003800000 */
.L_x_211:
        /* <DEDUP_REMOVED lines=17> */
.L_x_210:
        /* <DEDUP_REMOVED lines=24> */
.L_x_215:
[----:B------:R-:W-:Y:S05]  /*2250*/  BSYNC B1 ;  /* 0x0000000000017941 */ /* 0x000fea0003800000 */
.L_x_214:
        /* <DEDUP_REMOVED lines=25> */
.L_x_217:
[----:B------:R-:W-:Y:S05]  /*23f0*/  BSYNC B1 ;  /* 0x0000000000017941 */ /* 0x000fea0003800000 */
.L_x_216:
        /* <DEDUP_REMOVED lines=24> */
[----:B------:R-:W-:Y:S01]  /*2580*/  IMAD.MOV.U32 R4, RZ, RZ, R6 ;  /* 0x000000ffff047224 */ /* 0x000fe200078e0006 */
[----:B------:R-:W-:-:S07]  /*2590*/  MOV R5, R3 ;  /* 0x0000000300057202 */ /* 0x000fce0000000f00 */
.L_x_219:
[----:B------:R-:W-:Y:S05]  /*25a0*/  BSYNC B1 ;  /* 0x0000000000017941 */ /* 0x000fea0003800000 */
.L_x_218:
        /* <DEDUP_REMOVED lines=25> */
.L_x_221:
[----:B------:R-:W-:Y:S05]  /*2740*/  BSYNC B1 ;  /* 0x0000000000017941 */ /* 0x000fea0003800000 */
.L_x_220:
        /* <DEDUP_REMOVED lines=24> */
[----:B------:R-:W-:Y:S02]  /*28d0*/  IMAD.MOV.U32 R4, RZ, RZ, R6 ;  /* 0x000000ffff047224 */ /* 0x000fe400078e0006 */
[----:B------:R-:W-:-:S07]  /*28e0*/  IMAD.MOV.U32 R5, RZ, RZ, R3 ;  /* 0x000000ffff057224 */ /* 0x000fce00078e0003 */
.L_x_223:
[----:B------:R-:W-:Y:S05]  /*28f0*/  BSYNC B1 ;  /* 0x0000000000017941 */ /* 0x000fea0003800000 */
.L_x_222:
        /* <DEDUP_REMOVED lines=23> */
[----:B------:R-:W-:Y:S05]  /*2a70*/  CALL.REL.NOINC `($__internal_6_$__cuda_sm20_div_rn_f64_full) ;  /* 0x00000008003c7944 */ /* 0x000fea0003c00000 */
[----:B------:R-:W-:-:S07]  /*2a80*/  IMAD.MOV.U32 R7, RZ, RZ, R3 ;  /* 0x000000ffff077224 */ /* 0x000fce00078e0003 */
.L_x_225:
[----:B------:R-:W-:Y:S05]  /*2a90*/  BSYNC B1 ;  /* 0x0000000000017941 */ /* 0x000fea0003800000 */
.L_x_224:
[----:B------:R-:W-:Y:S01]  /*2aa0*/  DADD R36, -RZ, |R34| ;  /* 0x00000000ff247229 */ /* 0x000fe20000000522 */
[----:B------:R-:W-:Y:S01]  /*2ab0*/  IMAD.MOV.U32 R4, RZ, RZ, 0x1 ;  /* 0x00000001ff047424 */ /* 0x000fe200078e00ff */
[----:B------:R-:W-:Y:S01]  /*2ac0*/  FSETP.GEU.AND P1, PT, |R17|, 6.5827683646048100446e-37, PT ;  /* 0x036000001100780b */ /* 0x000fe20003f2e200 */
[----:B------:R-:W-:Y:S01]  /*2ad0*/  BSSY B1, `(.L_x_226) ;  /* 0x0000017000017945 */ /* 0x000fe20003800000 */
[----:B------:R-:W-:Y:S01]  /*2ae0*/  IMAD.MOV.U32 R14, RZ, RZ, R6 ;  /* 0x000000ffff0e7224 */ /* 0x000fe200078e0006 */
[----:B------:R-:W-:Y:S01]  /*2af0*/  MOV R15, R7 ;  /* 0x00000007000f7202 */ /* 0x000fe20000000f00 */
        /* <DEDUP_REMOVED lines=20> */
.L_x_227:
[----:B------:R-:W-:Y:S05]  /*2c40*/  BSYNC B1 ;  /* 0x0000000000017941 */ /* 0x000fea0003800000 */
.L_x_226:
[----:B------:R-:W-:Y:S01]  /*2c50*/  DADD R34, -RZ, |R32| ;  /* 0x00000000ff227229 */ /* 0x000fe20000000520 */
[----:B------:R-:W-:Y:S01]  /*2c60*/  MOV R6, 0x1 ;  /* 0x0000000100067802 */ /* 0x000fe20000000f00 */
[----:B------:R-:W-:Y:S01]  /*2c70*/  BSSY B1, `(.L_x_228) ;  /* 0x0000017000017945 */ /* 0x000fe20003800000 */
[----:B------:R-:W-:Y:S01]  /*2c80*/  FSETP.GEU.AND P1, PT, |R19|, 6.5827683646048100446e-37, PT ;  /* 0x036000001300780b */ /* 0x000fe20003f2e200 */
        /* <DEDUP_REMOVED lines=20> */
[----:B------:R-:W-:-:S07]  /*2dd0*/  MOV R7, R3 ;  /* 0x0000000300077202 */ /* 0x000fce0000000f00 */
.L_x_229:
[----:B------:R-:W-:Y:S05]  /*2de0*/  BSYNC B1 ;  /* 0x0000000000017941 */ /* 0x000fea0003800000 */
.L_x_228:
[----:B------:R-:W-:Y:S02]  /*2df0*/  IMAD.MOV.U32 R18, RZ, RZ, R6 ;  /* 0x000000ffff127224 */ /* 0x000fe400078e0006 */
[----:B------:R-:W-:Y:S01]  /*2e00*/  IMAD.MOV.U32 R19, RZ, RZ, R7 ;  /* 0x000000ffff137224 */ /* 0x000fe200078e0007 */
[----:B------:R-:W-:Y:S06]  /*2e10*/  BRA `(.L_x_213) ;  /* 0x0000000000847947 */ /* 0x000fec0003800000 */
.L_x_209:
        /* <DEDUP_REMOVED lines=15> */
[----:B-----5:R-:W-:Y:S05]  /*2f10*/  CALL.REL.NOINC `($__internal_5_$__cuda_sm20_dblrcp_rn_slowpath_v3) ;  /* 0x00000000007c7944 */ /* 0x020fea0003c00000 */
.L_x_231:
[----:B------:R-:W-:Y:S05]  /*2f20*/  BSYNC B0 ;  /* 0x0000000000007941 */ /* 0x000fea0003800000 */
.L_x_230:
        /* <DEDUP_REMOVED lines=16> */
.L_x_213:
[----:B------:R-:W-:Y:S01]  /*3030*/  IADD3 R28, P0, R28, UR6, RZ ;  /* 0x000000061c1c7c10 */ /* 0x000fe2000ff1e0ff */
[----:B------:R0:W-:Y:S03]  /*3040*/  STG.E.128 desc[UR4][R30.64], R20 ;  /* 0x000000141e007986 */ /* 0x0001e6000c101d04 */
[C---:B------:R-:W-:Y:S01]  /*3050*/  SHF.L.U32 R3, R28.reuse, 0x2, RZ ;  /* 0x000000021c037819 */ /* 0x040fe200000006ff */
[----:B------:R-:W-:Y:S01]  /*3060*/  IMAD.X R11, RZ, RZ, R11, P0 ;  /* 0x000000ffff0b7224 */ /* 0x000fe200000e060b */
[----:B------:R0:W-:Y:S01]  /*3070*/  STG.E.128 desc[UR4][R30.64+0x10], R24 ;  /* 0x000010181e007986 */ /* 0x0001e2000c101d04 */
[C---:B------:R-:W-:Y:S02]  /*3080*/  ISETP.LT.U32.AND P1, PT, R28.reuse, 0x4000, PT ;  /* 0x000040001c00780c */ /* 0x040fe40003f21070 */
[----:B------:R-:W-:Y:S01]  /*3090*/  ISETP.GE.U32.AND P0, PT, R3, R2, PT ;  /* 0x000000020300720c */ /* 0x000fe20003f06070 */
[----:B------:R0:W-:Y:S01]  /*30a0*/  STG.E.128 desc[UR4][R30.64+0x20], R12 ;  /* 0x0000200c1e007986 */ /* 0x0001e2000c101d04 */
[----:B------:R-:W-:-:S02]  /*30b0*/  SHF.L.U64.HI R3, R28, 0x2, R11 ;  /* 0x000000021c037819 */ /* 0x000fc4000001020b */
[----:B------:R-:W-:Y:S01]  /*30c0*/  ISETP.LT.U32.AND.EX P1, PT, R11, RZ, PT, P1 ;  /* 0x000000ff0b00720c */ /* 0x000fe20003f21110 */
[----:B------:R0:W-:Y:S01]  /*30d0*/  STG.E.128 desc[UR4][R30.64+0x30], R16 ;  /* 0x000030101e007986 */ /* 0x0001e2000c101d04 */
[----:B------:R-:W-:-:S13]  /*30e0*/  ISETP.GE.AND.EX P0, PT, R3, R0, PT, P0 ;  /* 0x000000000300720c */ /* 0x000fda0003f06300 */
[----:B------:R-:W-:Y:S05]  /*30f0*/  @!P0 BRA P1, `(.L_x_232) ;  /* 0xffffffe800788947 */ /* 0x000fea000083ffff */
[----:B------:R-:W-:Y:S05]  /*3100*/  EXIT ;  /* 0x000000000000794d */ /* 0x000fea0003800000 */
        .weak           $__internal_5_$__cuda_sm20_dblrcp_rn_slowpath_v3
        .type           $__internal_5_$__cuda_sm20_dblrcp_rn_slowpath_v3,@function
        .size           $__internal_5_$__cuda_sm20_dblrcp_rn_slowpath_v3,($__internal_6_$__cuda_sm20_div_rn_f64_full - $__internal_5_$__cuda_sm20_dblrcp_rn_slowpath_v3)
$__internal_5_$__cuda_sm20_dblrcp_rn_slowpath_v3:
[----:B------:R-:W-:Y:S01]  /*3110*/  DSETP.GTU.AND P3, PT, |R58|, +INF , PT ;  /* 0x7ff000003a00742a */ /* 0x000fe20003f6c200 */
[----:B------:R-:W-:-:S13]  /*3120*/  BSSY B1, `(.L_x_233) ;  /* 0x0000022000017945 */ /* 0x000fda0003800000 */
        /* <DEDUP_REMOVED lines=11> */
[----:B------:R-:W0:Y:S04]  /*31e0*/  MUFU.RCP64H R7, R9 ;  /* 0x0000000900077308 */ /* 0x000e280000001800 */
        /* <DEDUP_REMOVED lines=10> */
.L_x_236:
[----:B------:R-:W-:-:S06]  /*3290*/  DMUL R58, R58, 8.11296384146066816958e+31 ;  /* 0x469000003a3a7828 */ /* 0x000fcc0000000000 */
        /* <DEDUP_REMOVED lines=8> */
.L_x_234:
[----:B------:R-:W-:Y:S01]  /*3320*/  LOP3.LUT R9, R59, 0x80000, RZ, 0xfc, !PT ;  /* 0x000800003b097812 */ /* 0x000fe200078efcff */
[----:B------:R-:W-:-:S07]  /*3330*/  IMAD.MOV.U32 R8, RZ, RZ, R58 ;  /* 0x000000ffff087224 */ /* 0x000fce00078e003a */
.L_x_235:
[----:B------:R-:W-:Y:S05]  /*3340*/  BSYNC B1 ;  /* 0x0000000000017941 */ /* 0x000fea0003800000 */
.L_x_233:
[----:B------:R-:W-:-:S04]  /*3350*/  MOV R5, 0x0 ;  /* 0x0000000000057802 */ /* 0x000fc80000000f00 */
[----:B------:R-:W-:Y:S05]  /*3360*/  RET.REL.NODEC R4 `(_ZN2at6native63_GLOBAL__N__862fb238_30_ForeachBinaryOpScalarTensor_cu_64fe0ca525multi_tensor_apply_kernelINS1_18TensorListMetadataILi1EEENS1_27BinaryOpScalarTensorFunctorIN3c107complexIdEELi1ELi1ELi0EEEJSt7dividesIS8_EPS8_S8_EEEvT_T0_DpT1_) ;  /* 0xffffffcc04247950 */ /* 0x000fea0003c3ffff */
        .weak           $__internal_6_$__cuda_sm20_div_rn_f64_full
        .type           $__internal_6_$__cuda_sm20_div_rn_f64_full,@function
        .size           $__internal_6_$__cuda_sm20_div_rn_f64_full,(.L_x_529 - $__internal_6_$__cuda_sm20_div_rn_f64_full)
$__internal_6_$__cuda_sm20_div_rn_f64_full:
[----:B------:R-:W-:Y:S01]  /*3370*/  IMAD.MOV.U32 R49, RZ, RZ, R3 ;  /* 0x000000ffff317224 */ /* 0x000fe200078e0003 */
[----:B------:R-:W-:Y:S01]  /*3380*/  MOV R50, 0x1 ;  /* 0x0000000100327802 */ /* 0x000fe20000000f00 */
[----:B------:R-:W-:Y:S01]  /*3390*/  IMAD.MOV.U32 R43, RZ, RZ, R7 ;  /* 0x000000ffff2b7224 */ /* 0x000fe200078e0007 */
[----:B------:R-:W-:Y:S01]  /*33a0*/  BSSY B0, `(.L_x_237) ;  /* 0x000005d000007945 */ /* 0x000fe20003800000 */
[----:B------:R-:W-:Y:S01]  /*33b0*/  IMAD.MOV.U32 R48, RZ, RZ, R8 ;  /* 0x000000ffff307224 */ /* 0x000fe200078e0008 */
[C---:B------:R-:W-:Y:S01]  /*33c0*/  FSETP.GEU.AND P3, PT, |R49|.reuse, 1.469367938527859385e-39, PT ;  /* 0x001000003100780b */ /* 0x040fe20003f6e200 */
[----:B------:R-:W-:Y:S01]  /*33d0*/  IMAD.MOV.U32 R5, RZ, RZ, 0x1ca00000 ;  /* 0x1ca00000ff057424 */ /* 0x000fe200078e00ff */
[----:B------:R-:W-:Y:S01]  /*33e0*/  LOP3.LUT R3, R49, 0x7ff00000, RZ, 0xc0, !PT ;  /* 0x7ff0000031037812 */ /* 0x000fe200078ec0ff */
[--C-:B------:R-:W-:Y:S02]  /*33f0*/  IMAD.MOV.U32 R42, RZ, RZ, R6.reuse ;  /* 0x000000ffff2a7224 */ /* 0x100fe400078e0006 */
[----:B------:R-:W-:-:S02]  /*3400*/  IMAD.MOV.U32 R44, RZ, RZ, R6 ;  /* 0x000000ffff2c7224 */ /* 0x000fc400078e0006 */
[----:B------:R-:W-:-:S06]  /*3410*/  IMAD.MOV.U32 R52, RZ, RZ, R48 ;  /* 0x000000ffff347224 */ /* 0x000fcc00078e0030 */
[----:B------:R-:W-:-:S04]  /*3420*/  @!P3 LOP3.LUT R8, R43, 0x7ff00000, RZ, 0xc0, !PT ;  /* 0x7ff000002b08b812 */ /* 0x000fc800078ec0ff */
[----:B------:R-:W-:Y:S02]  /*3430*/  @!P3 ISETP.GE.U32.AND P6, PT, R3, R8, PT ;  /* 0x000000080300b20c */ /* 0x000fe40003fc6070 */
[----:B------:R-:W-:Y:S02]  /*3440*/  LOP3.LUT R8, R7, 0x7ff00000, RZ, 0xc0, !PT ;  /* 0x7ff0000007087812 */ /* 0x000fe400078ec0ff */
[----:B------:R-:W-:Y:S02]  /*3450*/  @!P3 SEL R9, R5, 0x63400000, !P6 ;  /* 0x634000000509b807 */ /* 0x000fe40007000000 */
        /* <DEDUP_REMOVED lines=8> */
[----:B------:R-:W0:Y:S04]  /*34e0*/  MUFU.RCP64H R51, R45 ;  /* 0x0000002d00337308 */ /* 0x000e280000001800 */
[----:B------:R-:W-:Y:S01]  /*34f0*/  @!P6 LOP3.LUT R8, R45, 0x7ff00000, RZ, 0xc0, !PT ;  /* 0x7ff000002d08e812 */ /* 0x000fe200078ec0ff */
[----:B0-----:R-:W-:-:S08]  /*3500*/  DFMA R6, R50, -R44, 1 ;  /* 0x3ff000003206742b */ /* 0x001fd0000000082c */
[----:B------:R-:W-:-:S08]  /*3510*/  DFMA R6, R6, R6, R6 ;  /* 0x000000060606722b */ /* 0x000fd00000000006 */
[----:B------:R-:W-:Y:S01]  /*3520*/  DFMA R6, R50, R6, R50 ;  /* 0x000000063206722b */ /* 0x000fe20000000032 */
[----:B------:R-:W-:Y:S01]  /*3530*/  @!P3 LOP3.LUT R51, R9, 0x100000, RZ, 0xfc, !PT ;  /* 0x001000000933b812 */ /* 0x000fe200078efcff */
[----:B------:R-:W-:-:S06]  /*3540*/  @!P3 IMAD.MOV.U32 R50, RZ, RZ, RZ ;  /* 0x000000ffff32b224 */ /* 0x000fcc00078e00ff */
[----:B------:R-:W-:Y:S02]  /*3550*/  DFMA R56, R6, -R44, 1 ;  /* 0x3ff000000638742b */ /* 0x000fe4000000082c */
[----:B------:R-:W-:-:S06]  /*3560*/  @!P3 DFMA R52, R52, 2, -R50 ;  /* 0x400000003434b82b */ /* 0x000fcc0000000832 */
[----:B------:R-:W-:-:S08]  /*3570*/  DFMA R56, R6, R56, R6 ;  /* 0x000000380638722b */ /* 0x000fd00000000006 */
[----:B------:R-:W-:-:S08]  /*3580*/  DMUL R6, R56, R52 ;  /* 0x0000003438067228 */ /* 0x000fd00000000000 */
[----:B------:R-:W-:-:S08]  /*3590*/  DFMA R50, R6, -R44, R52 ;  /* 0x8000002c0632722b */ /* 0x000fd00000000034 */
[----:B------:R-:W-:Y:S01]  /*35a0*/  DFMA R50, R56, R50, R6 ;  /* 0x000000323832722b */ /* 0x000fe20000000006 */
[----:B------:R-:W-:Y:S01]  /*35b0*/  IMAD.MOV.U32 R6, RZ, RZ, R3 ;  /* 0x000000ffff067224 */ /* 0x000fe200078e0003 */
[----:B------:R-:W-:-:S05]  /*35c0*/  @!P3 LOP3.LUT R6, R53, 0x7ff00000, RZ, 0xc0, !PT ;  /* 0x7ff000003506b812 */ /* 0x000fca00078ec0ff */
[----:B------:R-:W-:-:S05]  /*35d0*/  VIADD R7, R6, 0xffffffff ;  /* 0xffffffff06077836 */ /* 0x000fca0000000000 */
[----:B------:R-:W-:Y:S01]  /*35e0*/  ISETP.GT.U32.AND P3, PT, R7, 0x7feffffe, PT ;  /* 0x7feffffe0700780c */ /* 0x000fe20003f64070 */
[----:B------:R-:W-:-:S05]  /*35f0*/  VIADD R7, R8, 0xffffffff ;  /* 0xffffffff08077836 */ /* 0x000fca0000000000 */
[----:B------:R-:W-:-:S13]  /*3600*/  ISETP.GT.U32.OR P3, PT, R7, 0x7feffffe, P3 ;  /* 0x7feffffe0700780c */ /* 0x000fda0001f64470 */
[----:B------:R-:W-:Y:S05]  /*3610*/  @P3 BRA `(.L_x_238) ;  /* 0x0000000000743947 */ /* 0x000fea0003800000 */
[----:B------:R-:W-:Y:S01]  /*3620*/  LOP3.LUT R6, R43, 0x7ff00000, RZ, 0xc0, !PT ;  /* 0x7ff000002b067812 */ /* 0x000fe200078ec0ff */
[----:B------:R-:W-:-:S03]  /*3630*/  IMAD.MOV.U32 R8, RZ, RZ, RZ ;  /* 0x000000ffff087224 */ /* 0x000fc600078e00ff */
[CC--:B------:R-:W-:Y:S02]  /*3640*/  VIADDMNMX R7, R3.reuse, -R6.reuse, 0xb9600000, !PT ;  /* 0xb960000003077446 */ /* 0x0c0fe40007800906 */
[----:B------:R-:W-:Y:S02]  /*3650*/  ISETP.GE.U32.AND P3, PT, R3, R6, PT ;  /* 0x000000060300720c */ /* 0x000fe40003f66070 */
[----:B------:R-:W-:Y:S02]  /*3660*/  VIMNMX R7, R7, 0x46a00000, PT ;  /* 0x46a0000007077848 */ /* 0x000fe40003fe0100 */
[----:B------:R-:W-:-:S05]  /*3670*/  SEL R6, R5, 0x63400000, !P3 ;  /* 0x6340000005067807 */ /* 0x000fca0005800000 */
[----:B------:R-:W-:-:S05]  /*3680*/  IMAD.IADD R6, R7, 0x1, -R6 ;  /* 0x0000000107067824 */ /* 0x000fca00078e0a06 */
[----:B------:R-:W-:-:S06]  /*3690*/  IADD3 R9, R6, 0x7fe00000, RZ ;  /* 0x7fe0000006097810 */ /* 0x000fcc0007ffe0ff */
        /* <DEDUP_REMOVED lines=10> */
[----:B------:R-:W-:Y:S01]  /*3740*/  IADD3 R6, -R6, -0x43300000, RZ ;  /* 0xbcd0000006067810 */ /* 0x000fe20007ffe1ff */
[----:B------:R-:W-:-:S06]  /*3750*/  IMAD.MOV.U32 R8, RZ, RZ, RZ ;  /* 0x000000ffff087224 */ /* 0x000fcc00078e00ff */
[----:B------:R-:W-:Y:S02]  /*3760*/  DFMA R8, R56, -R8, R50 ;  /* 0x800000083808722b */ /* 0x000fe40000000032 */
[----:B------:R-:W-:-:S08]  /*3770*/  DMUL.RP R50, R50, R42 ;  /* 0x0000002a32327228 */ /* 0x000fd00000008000 */
[----:B------:R-:W-:Y:S02]  /*3780*/  FSETP.NEU.AND P3, PT, |R9|, R6, PT ;  /* 0x000000060900720b */ /* 0x000fe40003f6d200 */
[----:B------:R-:W-:Y:S02]  /*3790*/  LOP3.LUT R3, R51, R3, RZ, 0x3c, !PT ;  /* 0x0000000333037212 */ /* 0x000fe400078e3cff */
[----:B------:R-:W-:Y:S02]  /*37a0*/  FSEL R6, R50, R56, !P3 ;  /* 0x0000003832067208 */ /* 0x000fe40005800000 */
[----:B------:R-:W-:-:S03]  /*37b0*/  FSEL R7, R3, R57, !P3 ;  /* 0x0000003903077208 */ /* 0x000fc60005800000 */
[----:B------:R-:W-:Y:S02]  /*37c0*/  IMAD.MOV.U32 R56, RZ, RZ, R6 ;  /* 0x000000ffff387224 */ /* 0x000fe400078e0006 */
[----:B------:R-:W-:Y:S01]  /*37d0*/  IMAD.MOV.U32 R57, RZ, RZ, R7 ;  /* 0x000000ffff397224 */ /* 0x000fe200078e0007 */
[----:B------:R-:W-:Y:S06]  /*37e0*/  BRA `(.L_x_239) ;  /* 0x0000000000607947 */ /* 0x000fec0003800000 */
.L_x_238:
[----:B------:R-:W-:-:S14]  /*37f0*/  DSETP.NAN.AND P3, PT, R48, R48, PT ;  /* 0x000000303000722a */ /* 0x000fdc0003f68000 */
[----:B------:R-:W-:Y:S05]  /*3800*/  @P3 BRA `(.L_x_240) ;  /* 0x00000000004c3947 */ /* 0x000fea0003800000 */
[----:B------:R-:W-:-:S14]  /*3810*/  DSETP.NAN.AND P3, PT, R42, R42, PT ;  /* 0x0000002a2a00722a */ /* 0x000fdc0003f68000 */
[----:B------:R-:W-:Y:S05]  /*3820*/  @P3 BRA `(.L_x_241) ;  /* 0x0000000000343947 */ /* 0x000fea0003800000 */
[----:B------:R-:W-:Y:S01]  /*3830*/  ISETP.NE.AND P3, PT, R6, R8, PT ;  /* 0x000000080600720c */ /* 0x000fe20003f65270 */
[----:B------:R-:W-:Y:S01]  /*3840*/  IMAD.MOV.U32 R57, RZ, RZ, -0x80000 ;  /* 0xfff80000ff397424 */ /* 0x000fe200078e00ff */
[----:B------:R-:W-:-:S11]  /*3850*/  MOV R56, 0x0 ;  /* 0x0000000000387802 */ /* 0x000fd60000000f00 */
        /* <DEDUP_REMOVED lines=10> */
.L_x_241:
[----:B------:R-:W-:Y:S01]  /*3900*/  LOP3.LUT R3, R43, 0x80000, RZ, 0xfc, !PT ;  /* 0x000800002b037812 */ /* 0x000fe200078efcff */
[----:B------:R-:W-:-:S03]  /*3910*/  IMAD.MOV.U32 R56, RZ, RZ, R42 ;  /* 0x000000ffff387224 */ /* 0x000fc600078e002a */
[----:B------:R-:W-:Y:S01]  /*3920*/  MOV R57, R3 ;  /* 0x0000000300397202 */ /* 0x000fe20000000f00 */
[----:B------:R-:W-:Y:S06]  /*3930*/  BRA `(.L_x_239) ;  /* 0x00000000000c7947 */ /* 0x000fec0003800000 */
.L_x_240:
[----:B------:R-:W-:Y:S01]  /*3940*/  LOP3.LUT R3, R49, 0x80000, RZ, 0xfc, !PT ;  /* 0x0008000031037812 */ /* 0x000fe200078efcff */
[----:B------:R-:W-:-:S04]  /*3950*/  IMAD.MOV.U32 R56, RZ, RZ, R48 ;  /* 0x000000ffff387224 */ /* 0x000fc800078e0030 */
[----:B------:R-:W-:-:S07]  /*3960*/  IMAD.MOV.U32 R57, RZ, RZ, R3 ;  /* 0x000000ffff397224 */ /* 0x000fce00078e0003 */
.L_x_239:
[----:B------:R-:W-:Y:S05]  /*3970*/  BSYNC B0 ;  /* 0x0000000000007941 */ /* 0x000fea0003800000 */
.L_x_237:
[----:B------:R-:W-:Y:S02]  /*3980*/  IMAD.MOV.U32 R5, RZ, RZ, 0x0 ;  /* 0x00000000ff057424 */ /* 0x000fe400078e00ff */
[----:B------:R-:W-:Y:S02]  /*3990*/  IMAD.MOV.U32 R6, RZ, RZ, R56 ;  /* 0x000000ffff067224 */ /* 0x000fe400078e0038 */
[----:B------:R-:W-:Y:S01]  /*39a0*/  IMAD.MOV.U32 R3, RZ, RZ, R57 ;  /* 0x000000ffff037224 */ /* 0x000fe200078e0039 */
[----:B------:R-:W-:Y:S06]  /*39b0*/  RET.REL.NODEC R4 `(_ZN2at6native63_GLOBAL__N__862fb238_30_ForeachBinaryOpScalarTensor_cu_64fe0ca525multi_tensor_apply_kernelINS1_18TensorListMetadataILi1EEENS1_27BinaryOpScalarTensorFunctorIN3c107complexIdEELi1ELi1ELi0EEEJSt7dividesIS8_EPS8_S8_EEEvT_T0_DpT1_) ;  /* 0xffffffc404907950 */ /* 0x000fec0003c3ffff */
.L_x_242:
        /* <DEDUP_REMOVED lines=12> */
.L_x_529:


//--------------------- .text._ZN2at6native63_GLOBAL__N__862fb238_30_ForeachBinaryOpScalarTensor_cu_64fe0ca525multi_tensor_apply_kernelINS1_18TensorListMetadataILi1EEENS1_27BinaryOpScalarTensorFunctorIfLi1ELi1ELi0EEEJSt7dividesIfEPffEEEvT_T0_DpT1_ --------------------------
	.section	.text._ZN2at6native63_GLOBAL__N__862fb238_30_ForeachBinaryOpScalarTensor_cu_64fe0ca525multi_tensor_apply_kernelINS1_18TensorListMetadataILi1EEENS1_27BinaryOpScalarTensorFunctorIfLi1ELi1ELi0EEEJSt7dividesIfEPffEEEvT_T0_DpT1_,"ax",@progbits
	.align	128
.text._ZN2at6native63_GLOBAL__N__862fb238_30_ForeachBinaryOpScalarTensor_cu_64fe0ca525multi_tensor_apply_kernelINS1_18TensorListMetadataILi1EEENS1_27BinaryOpScalarTensorFunctorIfLi1ELi1ELi0EEEJSt7dividesIfEPffEEEvT_T0_DpT1_:
        .type           _ZN2at6native63_GLOBAL__N__862fb238_30_ForeachBinaryOpScalarTensor_cu_64fe0ca525multi_tensor_apply_kernelINS1_18TensorListMetadataILi1EEENS1_27BinaryOpScalarTensorFunctorIfLi1ELi1ELi0EEEJSt7dividesIfEPffEEEvT_T0_DpT1_,@function
        .size           _ZN2at6native63_GLOBAL__N__862fb238_30_ForeachBinaryOpScalarTensor_cu_64fe0ca525multi_tensor_apply_kernelINS1_18TensorListMetadataILi1EEENS1_27BinaryOpScalarTensorFunctorIfLi1ELi1ELi0EEEJSt7dividesIfEPffEEEvT_T0_DpT1_,(.L_x_532 - _ZN2at6native63_GLOBAL__N__862fb238_30_ForeachBinaryOpScalarTensor_cu_64fe0ca525multi_tensor_apply_kernelINS1_18TensorListMetadataILi1EEENS1_27BinaryOpScalarTensorFunctorIfLi1ELi1ELi0EEEJSt7dividesIfEPffEEEvT_T0_DpT1_)
        .other          _ZN2at6native63_GLOBAL__N__862fb238_30_ForeachBinaryOpScalarTensor_cu_64fe0ca525multi_tensor_apply_kernelINS1_18TensorListMetadataILi1EEENS1_27BinaryOpScalarTensorFunctorIfLi1ELi1ELi0EEEJSt7dividesIfEPffEEEvT_T0_DpT1_,@"STO_CUDA_ENTRY STV_DEFAULT"
_ZN2at6native63_GLOBAL__N__862fb238_30_ForeachBinaryOpScalarTensor_cu_64fe0ca525multi_tensor_apply_kernelINS1_18TensorListMetadataILi1EEENS1_27BinaryOpScalarTensorFunctorIfLi1ELi1ELi0EEEJSt7dividesIfEPffEEEvT_T0_DpT1_:
        /* <DEDUP_REMOVED lines=25> */
.L_x_244:
        /* <DEDUP_REMOVED lines=16> */
[----:B--2---:R0:W2:Y:S01]  /*0290*/  LDG.E R21, desc[UR4][R18.64] ;  /* 0x0000000412157981 */ /* 0x0040a2000c1e1900 */
        /* <DEDUP_REMOVED lines=16> */
[----:B0-----:R-:W-:Y:S02]  /*03a0*/  CS2R R18, SRZ ;  /* 0x0000000000127805 */ /* 0x001fe4000001ff00 */
[-C--:B------:R-:W-:Y:S01]  /*03b0*/  LEA.HI.X R9, R9, R3.reuse, R15, 0x2, P6 ;  /* 0x0000000309097211 */ /* 0x080fe200030f140f */
[----:B------:R-:W-:Y:S01]  /*03c0*/  IMAD.MOV.U32 R15, RZ, RZ, RZ ;  /* 0x000000ffff0f7224 */ /* 0x000fe200078e00ff */
[----:B------:R-:W-:Y:S01]  /*03d0*/  LEA.HI.X R13, R23, R3, R25, 0x2, P5 ;  /* 0x00000003170d7211 */ /* 0x000fe200028f1419 */
[----:B------:R-:W-:-:S04]  /*03e0*/  IMAD.MOV.U32 R20, RZ, RZ, RZ ;  /* 0x000000ffff147224 */ /* 0x000fc800078e00ff */
[----:B------:R-:W3:Y:S04]  /*03f0*/  @P3 LDG.E R18, desc[UR4][R12.64] ;  /* 0x000000040c123981 */ /* 0x000ee8000c1e1900 */
[----:B------:R-:W4:Y:S04]  /*0400*/  @P0 LDG.E R15, desc[UR4][R10.64] ;  /* 0x000000040a0f0981 */ /* 0x000f28000c1e1900 */
[----:B------:R-:W5:Y:S04]  /*0410*/  @P1 LDG.E R20, desc[UR4][R6.64] ;  /* 0x0000000406141981 */ /* 0x000f68000c1e1900 */
[----:B------:R-:W5:Y:S01]  /*0420*/  @P2 LDG.E R19, desc[UR4][R8.64] ;  /* 0x0000000408132981 */ /* 0x000f62000c1e1900 */
[----:B------:R-:W-:-:S04]  /*0430*/  IMAD.WIDE.U32 R16, R14, 0x4, R16 ;  /* 0x000000040e107825 */ /* 0x000fc800078e0010 */
[----:B--2---:R-:W-:-:S06]  /*0440*/  FMUL.FTZ R21, R21, UR6 ;  /* 0x0000000615157c20 */ /* 0x004fcc0008410000 */
[----:B------:R-:W3:Y:S02]  /*0450*/  MUFU.RCP R21, R21 ;  /* 0x0000001500157308 */ /* 0x000ee40000001000 */
[C---:B---3--:R-:W-:Y:S01]  /*0460*/  FMUL.FTZ R23, R21.reuse, R18 ;  /* 0x0000001215177220 */ /* 0x048fe20000410000 */
[----:B----4-:R-:W-:-:S04]  /*0470*/  FMUL.FTZ R15, R21, R15 ;  /* 0x0000000f150f7220 */ /* 0x010fc80000410000 */
[----:B------:R2:W-:Y:S01]  /*0480*/  @P3 STG.E desc[UR4][R12.64], R23 ;  /* 0x000000170c003986 */ /* 0x0005e2000c101904 */
[----:B-----5:R-:W-:-:S03]  /*0490*/  FMUL.FTZ R25, R21, R20 ;  /* 0x0000001415197220 */ /* 0x020fc60000410000 */
[----:B------:R2:W-:Y:S01]  /*04a0*/  @P0 STG.E desc[UR4][R10.64], R15 ;  /* 0x0000000f0a000986 */ /* 0x0005e2000c101904 */
[----:B------:R-:W-:-:S03]  /*04b0*/  FMUL.FTZ R19, R21, R19 ;  /* 0x0000001315137220 */ /* 0x000fc60000410000 */
[----:B------:R2:W-:Y:S01]  /*04c0*/  @P1 STG.E desc[UR4][R6.64], R25 ;  /* 0x0000001906001986 */ /* 0x0005e2000c101904 */
[C---:B------:R-:W-:Y:S02]  /*04d0*/  ISETP.GE.U32.AND P0, PT, R16.reuse, 0x10000, PT ;  /* 0x000100001000780c */ /* 0x040fe40003f06070 */
[----:B------:R-:W-:Y:S01]  /*04e0*/  ISETP.LT.U32.AND P1, PT, R16, R0, PT ;  /* 0x000000001000720c */ /* 0x000fe20003f21070 */
[----:B------:R2:W-:Y:S01]  /*04f0*/  @P2 STG.E desc[UR4][R8.64], R19 ;  /* 0x0000001308002986 */ /* 0x0005e2000c101904 */
[C---:B------:R-:W-:Y:S02]  /*0500*/  ISETP.GE.U32.AND.EX P0, PT, R17.reuse, RZ, PT, P0 ;  /* 0x000000ff1100720c */ /* 0x040fe40003f06100 */
[----:B------:R-:W-:-:S13]  /*0510*/  ISETP.LT.AND.EX P1, PT, R17, R4, PT, P1 ;  /* 0x000000041100720c */ /* 0x000fda0003f21310 */
[----:B--2---:R-:W-:Y:S05]  /*0520*/  @!P0 BRA P1, `(.L_x_244) ;  /* 0xfffffffc00188947 */ /* 0x004fea000083ffff */
[----:B------:R-:W-:Y:S05]  /*0530*/  EXIT ;  /* 0x000000000000794d */ /* 0x000fea0003800000 */
.L_x_243:
        /* <DEDUP_REMOVED lines=10> */
.L_x_245:
[----:B0-----:R-:W2:Y:S01]  /*05e0*/  LDG.E R5, desc[UR4][R6.64] ;  /* 0x0000000406057981 */ /* 0x001ea2000c1e1900 */
[----:B-1----:R-:W-:-:S04]  /*05f0*/  LEA R12, P0, R17, R2, 0x4 ;  /* 0x00000002110c7211 */ /* 0x002fc800078020ff */
[----:B------:R-:W-:-:S05]  /*0600*/  LEA.HI.X R13, R17, R3, R14, 0x4, P0 ;  /* 0x00000003110d7211 */ /* 0x000fca00000f240e */
[----:B------:R-:W3:Y:S01]  /*0610*/  LDG.E.128 R8, desc[UR4][R12.64] ;  /* 0x000000040c087981 */ /* 0x000ee2000c1e1d00 */
[----:B------:R-:W-:-:S04]  /*0620*/  IADD3 R17, P0, R17, UR6, RZ ;  /* 0x0000000611117c10 */ /* 0x000fc8000ff1e0ff */
[C---:B------:R-:W-:Y:S01]  /*0630*/  ISETP.LT.U32.AND P1, PT, R17.reuse, 0x4000, PT ;  /* 0x000040001100780c */ /* 0x040fe20003f21070 */
[----:B------:R-:W-:Y:S02]  /*0640*/  IMAD.SHL.U32 R15, R17, 0x4, RZ ;  /* 0x00000004110f7824 */ /* 0x000fe400078e00ff */
        /* <DEDUP_REMOVED lines=14> */
.L_x_246:
        /* <DEDUP_REMOVED lines=13> */
.L_x_532:


//--------------------- .text._ZN2at6native63_GLOBAL__N__862fb238_30_ForeachBinaryOpScalarTensor_cu_64fe0ca525multi_tensor_apply_kernelINS1_18TensorListMetadataILi1EEENS1_27BinaryOpScalarTensorFunctorIdLi1ELi1ELi0EEEJSt7dividesIdEPddEEEvT_T0_DpT1_ --------------------------
	.section	.text._ZN2at6native63_GLOBAL__N__862fb238_30_ForeachBinaryOpScalarTensor_cu_64fe0ca525multi_tensor_apply_kernelINS1_18TensorListMetadataILi1EEENS1_27BinaryOpScalarTensorFunctorIdLi1ELi1ELi0EEEJSt7dividesIdEPddEEEvT_T0_DpT1_,"ax",@progbits
	.align	128
.text._ZN2at6native63_GLOBAL__N__862fb238_30_ForeachBinaryOpScalarTensor_cu_64fe0ca525multi_tensor_apply_kernelINS1_18TensorListMetadataILi1EEENS1_27BinaryOpScalarTensorFunctorIdLi1ELi1ELi0EEEJSt7dividesIdEPddEEEvT_T0_DpT1_:
        .type           _ZN2at6native63_GLOBAL__N__862fb238_30_ForeachBinaryOpScalarTensor_cu_64fe0ca525multi_tensor_apply_kernelINS1_18TensorListMetadataILi1EEENS1_27BinaryOpScalarTensorFunctorIdLi1ELi1ELi0EEEJSt7dividesIdEPddEEEvT_T0_DpT1_,@function
        .size           _ZN2at6native63_GLOBAL__N__862fb238_30_ForeachBinaryOpScalarTensor_cu_64fe0ca525multi_tensor_apply_kernelINS1_18TensorListMetadataILi1EEENS1_27BinaryOpScalarTensorFunctorIdLi1ELi1ELi0EEEJSt7dividesIdEPddEEEvT_T0_DpT1_,(.L_x_533 - _ZN2at6native63_GLOBAL__N__862fb238_30_ForeachBinaryOpScalarTensor_cu_64fe0ca525multi_tensor_apply_kernelINS1_18TensorListMetadataILi1EEENS1_27BinaryOpScalarTensorFunctorIdLi1ELi1ELi0EEEJSt7dividesIdEPddEEEvT_T0_DpT1_)
        .other          _ZN2at6native63_GLOBAL__N__862fb238_30_ForeachBinaryOpScalarTensor_cu_64fe0ca525multi_tensor_apply_kernelINS1_18TensorListMetadataILi1EEENS1_27BinaryOpScalarTensorFunctorIdLi1ELi1ELi0EEEJSt7dividesIdEPddEEEvT_T0_DpT1_,@"STO_CUDA_ENTRY STV_DEFAULT"
_ZN2at6native63_GLOBAL__N__862fb238_30_ForeachBinaryOpScalarTensor_cu_64fe0ca525multi_tensor_apply_kernelINS1_18TensorListMetadataILi1EEENS1_27BinaryOpScalarTensorFunctorIdLi1ELi1ELi0EEEJSt7dividesIdEPddEEEvT_T0_DpT1_:
        /* <DEDUP_REMOVED lines=28> */
.L_x_256:
[----:B------:R-:W1:Y:S02]  /*01c0*/  LDC.64 R2, c[0x0][0xf40] ;  /* 0x0003d000ff027b82 */ /* 0x000e640000000a00 */
[----:B-1----:R-:W2:Y:S01]  /*01d0*/  LDG.E.64 R2, desc[UR12][R2.64] ;  /* 0x0000000c02027981 */ /* 0x002ea2000c1e1b00 */
[----:B0-----:R-:W-:Y:S02]  /*01e0*/  IADD3 R0, P0, R31, UR4, RZ ;  /* 0x000000041f007c10 */ /* 0x001fe4000ff1e0ff */
[----:B------:R-:W-:Y:S02]  /*01f0*/  CS2R R8, SRZ ;  /* 0x0000000000087805 */ /* 0x000fe4000001ff00 */
[C---:B------:R-:W-:Y:S01]  /*0200*/  ISETP.GE.U32.AND P2, PT, R0.reuse, 0x10000, PT ;  /* 0x000100000000780c */ /* 0x040fe20003f46070 */
[----:B------:R-:W-:Y:S01]  /*0210*/  IMAD.X R11, RZ, RZ, UR5, P0 ;  /* 0x00000005ff0b7e24 */ /* 0x000fe200080e06ff */
[----:B------:R-:W-:-:S04]  /*0220*/  ISETP.LT.U32.AND P0, PT, R0, UR14, PT ;  /* 0x0000000e00007c0c */ /* 0x000fc8000bf01070 */
[----:B------:R-:W-:-:S04]  /*0230*/  ISETP.GE.U32.AND.EX P2, PT, R11, RZ, PT, P2 ;  /* 0x000000ff0b00720c */ /* 0x000fc80003f46120 */
[----:B------:R-:W-:Y:S02]  /*0240*/  ISETP.LT.AND.EX P2, PT, R11, UR6, !P2, P0 ;  /* 0x000000060b007c0c */ /* 0x000fe4000d741300 */
[----:B------:R-:W-:-:S04]  /*0250*/  LEA R32, P0, R0, UR8, 0x3 ;  /* 0x0000000800207c11 */ /* 0x000fc8000f8018ff */
[----:B------:R-:W-:-:S07]  /*0260*/  LEA.HI.X R33, R0, UR9, R11, 0x3, P0 ;  /* 0x0000000900217c11 */ /* 0x000fce00080f1c0b */
[----:B------:R-:W3:Y:S01]  /*0270*/  @P2 LDG.E.64 R8, desc[UR12][R32.64] ;  /* 0x0000000c20082981 */ /* 0x000ee2000c1e1b00 */
[----:B------:R-:W-:Y:S01]  /*0280*/  IMAD.U32 R7, RZ, RZ, UR7 ;  /* 0x00000007ff077e24 */ /* 0x000fe2000f8e00ff */
[----:B------:R-:W-:Y:S01]  /*0290*/  IADD3 R5, P0, R0, UR7, RZ ;  /* 0x0000000700057c10 */ /* 0x000fe2000ff1e0ff */
[----:B------:R-:W-:Y:S01]  /*02a0*/  IMAD.U32 R13, RZ, RZ, UR7 ;  /* 0x00000007ff0d7e24 */ /* 0x000fe2000f8e00ff */
[----:B------:R-:W-:Y:S01]  /*02b0*/  CS2R R16, SRZ ;  /* 0x0000000000107805 */ /* 0x000fe2000001ff00 */
[----:B------:R-:W-:Y:S01]  /*02c0*/  IMAD R7, R7, 0x3, RZ ;  /* 0x0000000307077824 */ /* 0x000fe200078e02ff */
[----:B------:R-:W-:Y:S01]  /*02d0*/  LEA R24, P5, R5, UR8, 0x3 ;  /* 0x0000000805187c11 */ /* 0x000fe2000f8a18ff */
[----:B------:R-:W-:Y:S01]  /*02e0*/  IMAD.X R6, RZ, RZ, R11, P0 ;  /* 0x000000ffff067224 */ /* 0x000fe200000e060b */
[----:B------:R-:W-:Y:S02]  /*02f0*/  LEA R4, P3, R13, R0, 0x1 ;  /* 0x000000000d047211 */ /* 0x000fe400078608ff */
[----:B------:R-:W-:-:S02]  /*0300*/  CS2R R18, SRZ ;  /* 0x0000000000127805 */ /* 0x000fc4000001ff00 */
[----:B------:R-:W-:Y:S02]  /*0310*/  IADD3 R0, P4, R7, R0, RZ ;  /* 0x0000000007007210 */ /* 0x000fe40007f9e0ff */
[C---:B------:R-:W-:Y:S01]  /*0320*/  ISETP.GE.U32.AND P1, PT, R5.reuse, 0x10000, PT ;  /* 0x000100000500780c */ /* 0x040fe20003f26070 */
[--C-:B------:R-:W-:Y:S01]  /*0330*/  IMAD.X R7, RZ, RZ, R11.reuse, P3 ;  /* 0x000000ffff077224 */ /* 0x100fe200018e060b */
[C---:B------:R-:W-:Y:S02]  /*0340*/  ISETP.LT.U32.AND P0, PT, R5.reuse, UR14, PT ;  /* 0x0000000e05007c0c */ /* 0x040fe4000bf01070 */
[----:B------:R-:W-:Y:S01]  /*0350*/  LEA.HI.X R25, R5, UR9, R6, 0x3, P5 ;  /* 0x0000000905197c11 */ /* 0x000fe2000a8f1c06 */
[----:B------:R-:W-:Y:S01]  /*0360*/  IMAD.X R5, RZ, RZ, R11, P4 ;  /* 0x000000ffff057224 */ /* 0x000fe200020e060b */
[----:B------:R-:W-:Y:S02]  /*0370*/  ISETP.GE.U32.AND.EX P1, PT, R6, RZ, PT, P1 ;  /* 0x000000ff0600720c */ /* 0x000fe40003f26110 */
[----:B------:R-:W-:-:S02]  /*0380*/  ISETP.GE.U32.AND P6, PT, R4, 0x10000, PT ;  /* 0x000100000400780c */ /* 0x000fc40003fc6070 */
[----:B------:R-:W-:Y:S02]  /*0390*/  ISETP.GE.U32.AND P4, PT, R0, 0x10000, PT ;  /* 0x000100000000780c */ /* 0x000fe40003f86070 */
[----:B------:R-:W-:Y:S02]  /*03a0*/  ISETP.LT.AND.EX P1, PT, R6, UR6, !P1, P0 ;  /* 0x0000000606007c0c */ /* 0x000fe4000cf21300 */
[----:B------:R-:W-:Y:S02]  /*03b0*/  ISETP.LT.U32.AND P0, PT, R4, UR14, PT ;  /* 0x0000000e04007c0c */ /* 0x000fe4000bf01070 */
[----:B------:R-:W-:Y:S02]  /*03c0*/  ISETP.GE.U32.AND.EX P6, PT, R7, RZ, PT, P6 ;  /* 0x000000ff0700720c */ /* 0x000fe40003fc6160 */
[----:B------:R-:W-:Y:S02]  /*03d0*/  ISETP.LT.U32.AND P3, PT, R0, UR14, PT ;  /* 0x0000000e00007c0c */ /* 0x000fe4000bf61070 */
[----:B------:R-:W-:-:S02]  /*03e0*/  ISETP.GE.U32.AND.EX P4, PT, R5, RZ, PT, P4 ;  /* 0x000000ff0500720c */ /* 0x000fc40003f86140 */
[----:B------:R-:W-:Y:S02]  /*03f0*/  ISETP.LT.AND.EX P0, PT, R7, UR6, !P6, P0 ;  /* 0x0000000607007c0c */ /* 0x000fe4000f701300 */
[----:B------:R-:W-:Y:S02]  /*0400*/  ISETP.LT.AND.EX P3, PT, R5, UR6, !P4, P3 ;  /* 0x0000000605007c0c */ /* 0x000fe4000e761330 */
[----:B------:R-:W-:Y:S02]  /*0410*/  LEA R20, P5, R4, UR8, 0x3 ;  /* 0x0000000804147c11 */ /* 0x000fe4000f8a18ff */
[----:B------:R-:W-:Y:S02]  /*0420*/  LEA R10, P6, R0, UR8, 0x3 ;  /* 0x00000008000a7c11 */ /* 0x000fe4000f8c18ff */
[----:B------:R-:W-:Y:S02]  /*0430*/  LEA.HI.X R21, R4, UR9, R7, 0x3, P5 ;  /* 0x0000000904157c11 */ /* 0x000fe4000a8f1c07 */
[----:B------:R-:W-:-:S02]  /*0440*/  CS2R R6, SRZ ;  /* 0x0000000000067805 */ /* 0x000fc4000001ff00 */
[----:B------:R-:W-:Y:S01]  /*0450*/  LEA.HI.X R11, R0, UR9, R5, 0x3, P6 ;  /* 0x00000009000b7c11 */ /* 0x000fe2000b0f1c05 */
[----:B------:R0:W5:Y:S04]  /*0460*/  @P0 LDG.E.64 R16, desc[UR12][R20.64] ;  /* 0x0000000c14100981 */ /* 0x000168000c1e1b00 */
[----:B------:R0:W5:Y:S04]  /*0470*/  @P1 LDG.E.64 R6, desc[UR12][R24.64] ;  /* 0x0000000c18061981 */ /* 0x000168000c1e1b00 */
[----:B------:R0:W5:Y:S01]  /*0480*/  @P3 LDG.E.64 R18, desc[UR12][R10.64] ;  /* 0x0000000c0a123981 */ /* 0x000162000c1e1b00 */
[----:B------:R-:W-:Y:S01]  /*0490*/  BSSY B0, `(.L_x_248) ;  /* 0x0000020000007945 */ /* 0x000fe20003800000 */
[----:B--2---:R-:W-:-:S10]  /*04a0*/  DMUL R2, R2, UR16 ;  /* 0x0000001002027c28 */ /* 0x004fd40008000000 */
[----:B------:R-:W-:Y:S02]  /*04b0*/  R2UR UR11, R3 ;  /* 0x00000000030b72ca */ /* 0x000fe400000e0000 */
[----:B------:R-:W-:-:S11]  /*04c0*/  R2UR UR10, R2 ;  /* 0x00000000020a72ca */ /* 0x000fd600000e0000 */
[----:B------:R-:W1:Y:S01]  /*04d0*/  MUFU.RCP64H R3, UR11 ;  /* 0x0000000b00037d08 */ /* 0x000e620008001800 */
[----:B------:R-:W-:Y:S02]  /*04e0*/  IMAD.U32 R5, RZ, RZ, UR11 ;  /* 0x0000000bff057e24 */ /* 0x000fe4000f8e00ff */
[----:B------:R-:W-:Y:S02]  /*04f0*/  IMAD.U32 R4, RZ, RZ, UR10 ;  /* 0x0000000aff047e24 */ /* 0x000fe4000f8e00ff */
[----:B------:R-:W-:-:S06]  /*0500*/  IMAD.MOV.U32 R2, RZ, RZ, 0x1 ;  /* 0x00000001ff027424 */ /* 0x000fcc00078e00ff */
[----:B-1----:R-:W-:-:S08]  /*0510*/  DFMA R4, R2, -R4, 1 ;  /* 0x3ff000000204742b */ /* 0x002fd00000000804 */
[----:B------:R-:W-:-:S08]  /*0520*/  DFMA R4, R4, R4, R4 ;  /* 0x000000040404722b */ /* 0x000fd00000000004 */
[----:B------:R-:W-:Y:S01]  /*0530*/  DFMA R4, R2, R4, R2 ;  /* 0x000000040204722b */ /* 0x000fe20000000002 */
[----:B------:R-:W-:Y:S01]  /*0540*/  MOV R2, UR10 ;  /* 0x0000000a00027c02 */ /* 0x000fe20008000f00 */
[----:B------:R-:W-:-:S06]  /*0550*/  IMAD.U32 R3, RZ, RZ, UR11 ;  /* 0x0000000bff037e24 */ /* 0x000fcc000f8e00ff */
[----:B------:R-:W-:-:S08]  /*0560*/  DFMA R2, R4, -R2, 1 ;  /* 0x3ff000000402742b */ /* 0x000fd00000000802 */
[----:B------:R-:W-:-:S08]  /*0570*/  DFMA R2, R4, R2, R4 ;  /* 0x000000020402722b */ /* 0x000fd00000000004 */
[----:B---3--:R-:W-:-:S08]  /*0580*/  DMUL R4, R2, R8 ;  /* 0x0000000802047228 */ /* 0x008fd00000000000 */
[----:B------:R-:W-:-:S08]  /*0590*/  DFMA R12, R4, -UR10, R8 ;  /* 0x8000000a040c7c2b */ /* 0x000fd00008000008 */
[----:B------:R-:W-:Y:S01]  /*05a0*/  DFMA R2, R2, R12, R4 ;  /* 0x0000000c0202722b */ /* 0x000fe20000000004 */
[----:B------:R-:W-:-:S09]  /*05b0*/  FSETP.GEU.AND P5, PT, |R9|, 6.5827683646048100446e-37, PT ;  /* 0x036000000900780b */ /* 0x000fd20003fae200 */
[----:B------:R-:W-:-:S05]  /*05c0*/  FFMA R0, RZ, UR11, R3 ;  /* 0x0000000bff007c23 */ /* 0x000fca0008000003 */
[----:B------:R-:W-:-:S13]  /*05d0*/  FSETP.GT.AND P4, PT, |R0|, 1.469367938527859385e-39, PT ;  /* 0x001000000000780b */ /* 0x000fda0003f84200 */
[----:B0-----:R-:W-:Y:S05]  /*05e0*/  @P4 BRA P5, `(.L_x_249) ;  /* 0x0000000000284947 */ /* 0x001fea0002800000 */
[----:B------:R-:W-:Y:S01]  /*05f0*/  IMAD.U32 R3, RZ, RZ, UR11 ;  /* 0x0000000bff037e24 */ /* 0x000fe2000f8e00ff */
[----:B------:R-:W-:Y:S01]  /*0600*/  MOV R30, 0x670 ;  /* 0x00000670001e7802 */ /* 0x000fe20000000f00 */
[----:B------:R-:W-:Y:S02]  /*0610*/  IMAD.MOV.U32 R0, RZ, RZ, R8 ;  /* 0x000000ffff007224 */ /* 0x000fe400078e0008 */
[----:B------:R-:W-:Y:S02]  /*0620*/  IMAD.U32 R12, RZ, RZ, UR10 ;  /* 0x0000000aff0c7e24 */ /* 0x000fe4000f8e00ff */
[----:B------:R-:W-:Y:S02]  /*0630*/  IMAD.U32 R13, RZ, RZ, UR11 ;  /* 0x0000000bff0d7e24 */ /* 0x000fe4000f8e00ff */
[----:B------:R-:W-:Y:S02]  /*0640*/  IMAD.U32 R2, RZ, RZ, UR10 ;  /* 0x0000000aff027e24 */ /* 0x000fe4000f8e00ff */
[----:B------:R-:W-:-:S07]  /*0650*/  IMAD.MOV.U32 R8, RZ, RZ, R3 ;  /* 0x000000ffff087224 */ /* 0x000fce00078e0003 */
[----:B-----5:R-:W-:Y:S05]  /*0660*/  CALL.REL.NOINC `($__internal_7_$__cuda_sm20_div_rn_f64_full) ;  /* 0x0000000c00a87944 */ /* 0x020fea0003c00000 */
[----:B------:R-:W-:Y:S02]  /*0670*/  IMAD.MOV.U32 R2, RZ, RZ, R0 ;  /* 0x000000ffff027224 */ /* 0x000fe400078e0000 */
[----:B------:R-:W-:-:S07]  /*0680*/  IMAD.MOV.U32 R3, RZ, RZ, R29 ;  /* 0x000000ffff037224 */ /* 0x000fce00078e001d */
.L_x_249:
[----:B------:R-:W-:Y:S05]  /*0690*/  BSYNC B0 ;  /* 0x0000000000007941 */ /* 0x000fea0003800000 */
.L_x_248:
[----:B------:R-:W0:Y:S01]  /*06a0*/  MUFU.RCP64H R5, UR11 ;  /* 0x0000000b00057d08 */ /* 0x000e220008001800 */
[----:B------:R-:W-:Y:S01]  /*06b0*/  MOV R8, UR10 ;  /* 0x0000000a00087c02 */ /* 0x000fe20008000f00 */
[----:B------:R-:W-:Y:S01]  /*06c0*/  IMAD.U32 R9, RZ, RZ, UR11 ;  /* 0x0000000bff097e24 */ /* 0x000fe2000f8e00ff */
[----:B-----5:R-:W-:Y:S01]  /*06d0*/  FSETP.GEU.AND P5, PT, |R7|, 6.5827683646048100446e-37, PT ;  /* 0x036000000700780b */ /* 0x020fe20003fae200 */
[----:B------:R-:W-:Y:S01]  /*06e0*/  IMAD.MOV.U32 R4, RZ, RZ, 0x1 ;  /* 0x00000001ff047424 */ /* 0x000fe200078e00ff */
[----:B------:R-:W-:Y:S05]  /*06f0*/  BSSY B0, `(.L_x_250) ;  /* 0x0000019000007945 */ /* 0x000fea0003800000 */
[----:B0-----:R-:W-:-:S08]  /*0700*/  DFMA R8, R4, -R8, 1 ;  /* 0x3ff000000408742b */ /* 0x001fd00000000808 */
[----:B------:R-:W-:-:S08]  /*0710*/  DFMA R8, R8, R8, R8 ;  /* 0x000000080808722b */ /* 0x000fd00000000008 */
[----:B------:R-:W-:Y:S01]  /*0720*/  DFMA R8, R4, R8, R4 ;  /* 0x000000080408722b */ /* 0x000fe20000000004 */
[----:B------:R-:W-:Y:S02]  /*0730*/  IMAD.U32 R4, RZ, RZ, UR10 ;  /* 0x0000000aff047e24 */ /* 0x000fe4000f8e00ff */
[----:B------:R-:W-:-:S06]  /*0740*/  IMAD.U32 R5, RZ, RZ, UR11 ;  /* 0x0000000bff057e24 */ /* 0x000fcc000f8e00ff */
[----:B------:R-:W-:-:S08]  /*0750*/  DFMA R4, R8, -R4, 1 ;  /* 0x3ff000000804742b */ /* 0x000fd00000000804 */
[----:B------:R-:W-:-:S08]  /*0760*/  DFMA R12, R8, R4, R8 ;  /* 0x00000004080c722b */ /* 0x000fd00000000008 */
[----:B------:R-:W-:-:S08]  /*0770*/  DMUL R4, R12, R6 ;  /* 0x000000060c047228 */ /* 0x000fd00000000000 */
[----:B------:R-:W-:-:S08]  /*0780*/  DFMA R8, R4, -UR10, R6 ;  /* 0x8000000a04087c2b */ /* 0x000fd00008000006 */
[----:B------:R-:W-:-:S10]  /*0790*/  DFMA R4, R12, R8, R4 ;  /* 0x000000080c04722b */ /* 0x000fd40000000004 */
[----:B------:R-:W-:-:S05]  /*07a0*/  FFMA R0, RZ, UR11, R5 ;  /* 0x0000000bff007c23 */ /* 0x000fca0008000005 */
[----:B------:R-:W-:-:S13]  /*07b0*/  FSETP.GT.AND P4, PT, |R0|, 1.469367938527859385e-39, PT ;  /* 0x001000000000780b */ /* 0x000fda0003f84200 */
[----:B------:R-:W-:Y:S05]  /*07c0*/  @P4 BRA P5, `(.L_x_251) ;  /* 0x00000000002c4947 */ /* 0x000fea0002800000 */
[----:B------:R-:W-:Y:S01]  /*07d0*/  IMAD.U32 R5, RZ, RZ, UR11 ;  /* 0x0000000bff057e24 */ /* 0x000fe2000f8e00ff */
[----:B------:R-:W-:Y:S01]  /*07e0*/  MOV R9, R7 ;  /* 0x0000000700097202 */ /* 0x000fe20000000f00 */
[----:B------:R-:W-:Y:S01]  /*07f0*/  IMAD.U32 R12, RZ, RZ, UR10 ;  /* 0x0000000aff0c7e24 */ /* 0x000fe2000f8e00ff */
[----:B------:R-:W-:Y:S01]  /*0800*/  MOV R30, 0x860 ;  /* 0x00000860001e7802 */ /* 0x000fe20000000f00 */
[----:B------:R-:W-:Y:S02]  /*0810*/  IMAD.U32 R13, RZ, RZ, UR11 ;  /* 0x0000000bff0d7e24 */ /* 0x000fe4000f8e00ff */
[----:B------:R-:W-:Y:S02]  /*0820*/  IMAD.U32 R4, RZ, RZ, UR10 ;  /* 0x0000000aff047e24 */ /* 0x000fe4000f8e00ff */
[----:B------:R-:W-:Y:S02]  /*0830*/  IMAD.MOV.U32 R0, RZ, RZ, R6 ;  /* 0x000000ffff007224 */ /* 0x000fe400078e0006 */
[----:B------:R-:W-:-:S07]  /*0840*/  IMAD.MOV.U32 R8, RZ, RZ, R5 ;  /* 0x000000ffff087224 */ /* 0x000fce00078e0005 */
[----:B------:R-:W-:Y:S05]  /*0850*/  CALL.REL.NOINC `($__internal_7_$__cuda_sm20_div_rn_f64_full) ;  /* 0x0000000c002c7944 */ /* 0x000fea0003c00000 */
[----:B------:R-:W-:Y:S02]  /*0860*/  IMAD.MOV.U32 R4, RZ, RZ, R0 ;  /* 0x000000ffff047224 */ /* 0x000fe400078e0000 */
[----:B------:R-:W-:-:S07]  /*0870*/  IMAD.MOV.U32 R5, RZ, RZ, R29 ;  /* 0x000000ffff057224 */ /* 0x000fce00078e001d */
.L_x_251:
[----:B------:R-:W-:Y:S05]  /*0880*/  BSYNC B0 ;  /* 0x0000000000007941 */ /* 0x000fea0003800000 */
.L_x_250:
[----:B------:R-:W0:Y:S01]  /*0890*/  MUFU.RCP64H R7, UR11 ;  /* 0x0000000b00077d08 */ /* 0x000e220008001800 */
[----:B------:R-:W-:Y:S01]  /*08a0*/  IMAD.U32 R8, RZ, RZ, UR10 ;  /* 0x0000000aff087e24 */ /* 0x000fe2000f8e00ff */
[----:B------:R-:W-:Y:S01]  /*08b0*/  FSETP.GEU.AND P5, PT, |R17|, 6.5827683646048100446e-37, PT ;  /* 0x036000001100780b */ /* 0x000fe20003fae200 */
[----:B------:R-:W-:Y:S01]  /*08c0*/  IMAD.U32 R9, RZ, RZ, UR11 ;  /* 0x0000000bff097e24 */ /* 0x000fe2000f8e00ff */
[----:B------:R-:W-:Y:S01]  /*08d0*/  BSSY B0, `(.L_x_252) ;  /* 0x000001a000007945 */ /* 0x000fe20003800000 */
[----:B------:R-:W-:-:S06]  /*08e0*/  IMAD.MOV.U32 R6, RZ, RZ, 0x1 ;  /* 0x00000001ff067424 */ /* 0x000fcc00078e00ff */
        /* <DEDUP_REMOVED lines=14> */
[----:B------:R-:W-:Y:S01]  /*09d0*/  MOV R12, UR10 ;  /* 0x0000000a000c7c02 */ /* 0x000fe20008000f00 */
[----:B------:R-:W-:Y:S01]  /*09e0*/  IMAD.U32 R13, RZ, RZ, UR11 ;  /* 0x0000000bff0d7e24 */ /* 0x000fe2000f8e00ff */
[----:B------:R-:W-:Y:S01]  /*09f0*/  MOV R30, 0xa50 ;  /* 0x00000a50001e7802 */ /* 0x000fe20000000f00 */
[----:B------:R-:W-:Y:S02]  /*0a00*/  IMAD.U32 R6, RZ, RZ, UR10 ;  /* 0x0000000aff067e24 */ /* 0x000fe4000f8e00ff */
[----:B------:R-:W-:Y:S02]  /*0a10*/  IMAD.MOV.U32 R0, RZ, RZ, R16 ;  /* 0x000000ffff007224 */ /* 0x000fe400078e0010 */
[----:B------:R-:W-:Y:S02]  /*0a20*/  IMAD.MOV.U32 R9, RZ, RZ, R17 ;  /* 0x000000ffff097224 */ /* 0x000fe400078e0011 */
[----:B------:R-:W-:-:S07]  /*0a30*/  IMAD.MOV.U32 R8, RZ, RZ, R7 ;  /* 0x000000ffff087224 */ /* 0x000fce00078e0007 */
[----:B------:R-:W-:Y:S05]  /*0a40*/  CALL.REL.NOINC `($__internal_7_$__cuda_sm20_div_rn_f64_full) ;  /* 0x0000000800b07944 */ /* 0x000fea0003c00000 */
[----:B------:R-:W-:Y:S02]  /*0a50*/  IMAD.MOV.U32 R6, RZ, RZ, R0 ;  /* 0x000000ffff067224 */ /* 0x000fe400078e0000 */
[----:B------:R-:W-:-:S07]  /*0a60*/  IMAD.MOV.U32 R7, RZ, RZ, R29 ;  /* 0x000000ffff077224 */ /* 0x000fce00078e001d */
.L_x_253:
[----:B------:R-:W-:Y:S05]  /*0a70*/  BSYNC B0 ;  /* 0x0000000000007941 */ /* 0x000fea0003800000 */
.L_x_252:
[----:B------:R-:W0:Y:S01]  /*0a80*/  MUFU.RCP64H R9, UR11 ;  /* 0x0000000b00097d08 */ /* 0x000e220008001800 */
[----:B------:R-:W-:Y:S01]  /*0a90*/  MOV R12, UR10 ;  /* 0x0000000a000c7c02 */ /* 0x000fe20008000f00 */
[----:B------:R-:W-:Y:S01]  /*0aa0*/  IMAD.U32 R13, RZ, RZ, UR11 ;  /* 0x0000000bff0d7e24 */ /* 0x000fe2000f8e00ff */
[----:B------:R-:W-:Y:S01]  /*0ab0*/  FSETP.GEU.AND P5, PT, |R19|, 6.5827683646048100446e-37, PT ;  /* 0x036000001300780b */ /* 0x000fe20003fae200 */
        /* <DEDUP_REMOVED lines=24> */
[----:B------:R-:W-:-:S07]  /*0c40*/  IMAD.MOV.U32 R28, RZ, RZ, R0 ;  /* 0x000000ffff1c7224 */ /* 0x000fce00078e0000 */
.L_x_255:
[----:B------:R-:W-:Y:S05]  /*0c50*/  BSYNC B0 ;  /* 0x0000000000007941 */ /* 0x000fea0003800000 */
.L_x_254:
[----:B------:R-:W-:Y:S01]  /*0c60*/  UIMAD.WIDE.U32 UR4, UR7, 0x4, UR4 ;  /* 0x00000004070478a5 */ /* 0x000fe2000f8e0004 */
[----:B------:R1:W-:Y:S03]  /*0c70*/  @P2 STG.E.64 desc[UR12][R32.64], R2 ;  /* 0x0000000220002986 */ /* 0x0003e6000c101b0c */
[----:B------:R-:W-:Y:S01]  /*0c80*/  UISETP.LT.U32.AND UP1, UPT, UR4, UR14, UPT ;  /* 0x0000000e0400728c */ /* 0x000fe2000bf21070 */
[----:B------:R1:W-:Y:S01]  /*0c90*/  @P1 STG.E.64 desc[UR12][R24.64], R4 ;  /* 0x0000000418001986 */ /* 0x0003e2000c101b0c */
[----:B------:R-:W-:Y:S01]  /*0ca0*/  UISETP.GE.U32.AND UP0, UPT, UR4, 0x10000, UPT ;  /* 0x000100000400788c */ /* 0x000fe2000bf06070 */
[----:B------:R-:W-:Y:S02]  /*0cb0*/  IMAD.U32 R9, RZ, RZ, UR5 ;  /* 0x00000005ff097e24 */ /* 0x000fe4000f8e00ff */
[----:B------:R1:W-:Y:S01]  /*0cc0*/  @P0 STG.E.64 desc[UR12][R20.64], R6 ;  /* 0x0000000614000986 */ /* 0x0003e2000c101b0c */
[----:B------:R-:W-:Y:S01]  /*0cd0*/  UISETP.GE.U32.AND.EX UP0, UPT, UR5, URZ, UPT, UP0 ;  /* 0x0000003f0500728c */ /* 0x000fe2000bf06100 */
[----:B------:R-:W-:Y:S01]  /*0ce0*/  PLOP3.LUT P0, PT, PT, PT, UP1, 0x80, 0x0 ;  /* 0x000000000000781c */ /* 0x000fe20003f0f018 */
[----:B------:R-:W-:Y:S01]  /*0cf0*/  IMAD.U32 R8, RZ, RZ, UR4 ;  /* 0x00000004ff087e24 */ /* 0x000fe2000f8e00ff */
[----:B------:R1:W-:Y:S02]  /*0d00*/  @P3 STG.E.64 desc[UR12][R10.64], R28 ;  /* 0x0000001c0a003986 */ /* 0x0003e4000c101b0c */
[----:B------:R-:W-:-:S02]  /*0d10*/  ISETP.LT.AND.EX P0, PT, R9, UR6, PT, P0 ;  /* 0x0000000609007c0c */ /* 0x000fc4000bf01300 */
[----:B------:R-:W-:-:S13]  /*0d20*/  PLOP3.LUT P1, PT, PT, PT, UP0, 0x80, 0x0 ;  /* 0x000000000000781c */ /* 0x000fda0003f2f008 */
[----:B-1----:R-:W-:Y:S05]  /*0d30*/  @!P1 BRA P0, `(.L_x_256) ;  /* 0xfffffff400209947 */ /* 0x002fea000003ffff */
[----:B------:R-:W-:Y:S05]  /*0d40*/  EXIT ;  /* 0x000000000000794d */ /* 0x000fea0003800000 */
.L_x_247:
        /* <DEDUP_REMOVED lines=9> */
.L_x_265:
[----:B------:R-:W0:Y:S02]  /*0de0*/  LDC.64 R8, c[0x0][0xf40] ;  /* 0x0003d000ff087b82 */ /* 0x000e240000000a00 */
[----:B0-----:R-:W2:Y:S01]  /*0df0*/  LDG.E.64 R2, desc[UR12][R8.64] ;  /* 0x0000000c08027981 */ /* 0x001ea2000c1e1b00 */
[----:B------:R-:W-:-:S04]  /*0e00*/  LEA R24, P0, R31, UR8, 0x5 ;  /* 0x000000081f187c11 */ /* 0x000fc8000f8028ff */
[----:B------:R-:W-:-:S05]  /*0e10*/  LEA.HI.X R25, R31, UR9, R32, 0x5, P0 ;  /* 0x000000091f197c11 */ /* 0x000fca00080f2c20 */
[----:B------:R-:W3:Y:S04]  /*0e20*/  LDG.E.128 R20, desc[UR12][R24.64] ;  /* 0x0000000c18147981 */ /* 0x000ee8000c1e1d00 */
[----:B------:R0:W5:Y:S01]  /*0e30*/  LDG.E.128 R16, desc[UR12][R24.64+0x10] ;  /* 0x0000100c18107981 */ /* 0x000162000c1e1d00 */
[----:B------:R-:W-:Y:S01]  /*0e40*/  IMAD.MOV.U32 R4, RZ, RZ, 0x1 ;  /* 0x00000001ff047424 */ /* 0x000fe200078e00ff */
[----:B------:R-:W-:Y:S01]  /*0e50*/  BSSY B0, `(.L_x_257) ;  /* 0x0000017000007945 */ /* 0x000fe20003800000 */
        /* <DEDUP_REMOVED lines=13> */
[----:B0-----:R-:W-:Y:S05]  /*0f30*/  @P0 BRA P1, `(.L_x_258) ;  /* 0x0000000000200947 */ /* 0x001fea0000800000 */
[----:B------:R-:W-:Y:S01]  /*0f40*/  IMAD.MOV.U32 R0, RZ, RZ, R22 ;  /* 0x000000ffff007224 */ /* 0x000fe200078e0016 */
[----:B------:R-:W-:Y:S01]  /*0f50*/  MOV R9, R23 ;  /* 0x0000001700097202 */ /* 0x000fe20000000f00 */
[----:B------:R-:W-:Y:S01]  /*0f60*/  IMAD.MOV.U32 R12, RZ, RZ, R2 ;  /* 0x000000ffff0c7224 */ /* 0x000fe200078e0002 */
[----:B------:R-:W-:Y:S01]  /*0f70*/  MOV R30, 0xfa0 ;  /* 0x00000fa0001e7802 */ /* 0x000fe20000000f00 */
[----:B------:R-:W-:-:S07]  /*0f80*/  IMAD.MOV.U32 R8, RZ, RZ, R3 ;  /* 0x000000ffff087224 */ /* 0x000fce00078e0003 */
[----:B-----5:R-:W-:Y:S05]  /*0f90*/  CALL.REL.NOINC `($__internal_7_$__cuda_sm20_div_rn_f64_full) ;  /* 0x00000004005c7944 */ /* 0x020fea0003c00000 */
[----:B------:R-:W-:Y:S02]  /*0fa0*/  IMAD.MOV.U32 R6, RZ, RZ, R0 ;  /* 0x000000ffff067224 */ /* 0x000fe400078e0000 */
[----:B------:R-:W-:-:S07]  /*0fb0*/  IMAD.MOV.U32 R7, RZ, RZ, R29 ;  /* 0x000000ffff077224 */ /* 0x000fce00078e001d */
.L_x_258:
[----:B------:R-:W-:Y:S05]  /*0fc0*/  BSYNC B0 ;  /* 0x0000000000007941 */ /* 0x000fea0003800000 */
.L_x_257:
        /* <DEDUP_REMOVED lines=23> */
.L_x_260:
[----:B------:R-:W-:Y:S05]  /*1140*/  BSYNC B0 ;  /* 0x0000000000007941 */ /* 0x000fea0003800000 */
.L_x_259:
        /* <DEDUP_REMOVED lines=21> */
[----:B------:R-:W-:Y:S05]  /*12a0*/  CALL.REL.NOINC `($__internal_7_$__cuda_sm20_div_rn_f64_full) ;  /* 0x0000000000987944 */ /* 0x000fea0003c00000 */
[----:B------:R-:W-:Y:S01]  /*12b0*/  IMAD.MOV.U32 R10, RZ, RZ, R0 ;  /* 0x000000ffff0a7224 */ /* 0x000fe200078e0000 */
[----:B------:R-:W-:-:S07]  /*12c0*/  MOV R11, R29 ;  /* 0x0000001d000b7202 */ /* 0x000fce0000000f00 */
.L_x_262:
[----:B------:R-:W-:Y:S05]  /*12d0*/  BSYNC B0 ;  /* 0x0000000000007941 */ /* 0x000fea0003800000 */
.L_x_261:
        /* <DEDUP_REMOVED lines=20> */
[----:B------:R-:W-:Y:S05]  /*1420*/  CALL.REL.NOINC `($__internal_7_$__cuda_sm20_div_rn_f64_full) ;  /* 0x0000000000387944 */ /* 0x000fea0003c00000 */
[----:B------:R-:W-:Y:S02]  /*1430*/  IMAD.MOV.U32 R8, RZ, RZ, R0 ;  /* 0x000000ffff087224 */ /* 0x000fe400078e0000 */
[----:B------:R-:W-:-:S07]  /*1440*/  IMAD.MOV.U32 R9, RZ, RZ, R29 ;  /* 0x000000ffff097224 */ /* 0x000fce00078e001d */
.L_x_264:
[----:B------:R-:W-:Y:S05]  /*1450*/  BSYNC B0 ;  /* 0x0000000000007941 */ /* 0x000fea0003800000 */
.L_x_263:
[----:B------:R-:W-:Y:S01]  /*1460*/  IADD3 R31, P0, R31, UR4, RZ ;  /* 0x000000041f1f7c10 */ /* 0x000fe2000ff1e0ff */
[----:B------:R0:W-:Y:S03]  /*1470*/  STG.E.128 desc[UR12][R24.64+0x10], R8 ;  /* 0x0000100818007986 */ /* 0x0001e6000c101d0c */
[----:B------:R-:W-:Y:S01]  /*1480*/  IADD3.X R32, RZ, R32, RZ, P0, !PT ;  /* 0x00000020ff207210 */ /* 0x000fe200007fe4ff */
[C---:B------:R-:W-:Y:S01]  /*1490*/  IMAD.SHL.U32 R0, R31.reuse, 0x4, RZ ;  /* 0x000000041f007824 */ /* 0x040fe200078e00ff */
[----:B------:R-:W-:-:S04]  /*14a0*/  ISETP.LT.U32.AND P1, PT, R31, 0x4000, PT ;  /* 0x000040001f00780c */ /* 0x000fc80003f21070 */
[----:B------:R-:W-:Y:S02]  /*14b0*/  ISETP.GE.U32.AND P0, PT, R0, UR14, PT ;  /* 0x0000000e00007c0c */ /* 0x000fe4000bf06070 */
[----:B------:R-:W-:Y:S02]  /*14c0*/  SHF.L.U64.HI R0, R31, 0x2, R32 ;  /* 0x000000021f007819 */ /* 0x000fe40000010220 */
[----:B------:R-:W-:Y:S02]  /*14d0*/  ISETP.LT.U32.AND.EX P1, PT, R32, RZ, PT, P1 ;  /* 0x000000ff2000720c */ /* 0x000fe40003f21110 */
[----:B------:R-:W-:-:S13]  /*14e0*/  ISETP.GE.AND.EX P0, PT, R0, UR6, PT, P0 ;  /* 0x0000000600007c0c */ /* 0x000fda000bf06300 */
[----:B0-----:R-:W-:Y:S05]  /*14f0*/  @!P0 BRA P1, `(.L_x_265) ;  /* 0xfffffff800388947 */ /* 0x001fea000083ffff */
[----:B------:R-:W-:Y:S05]  /*1500*/  EXIT ;  /* 0x000000000000794d */ /* 0x000fea0003800000 */
        .weak           $__internal_7_$__cuda_sm20_div_rn_f64_full
        .type           $__internal_7_$__cuda_sm20_div_rn_f64_full,@function
        .size           $__internal_7_$__cuda_sm20_div_rn_f64_full,(.L_x_533 - $__internal_7_$__cuda_sm20_div_rn_f64_full)
$__internal_7_$__cuda_sm20_div_rn_f64_full:
[C---:B------:R-:W-:Y:S01]  /*1510*/  FSETP.GEU.AND P4, PT, |R8|.reuse, 1.469367938527859385e-39, PT ;  /* 0x001000000800780b */ /* 0x040fe20003f8e200 */
[----:B------:R-:W-:Y:S01]  /*1520*/  IMAD.MOV.U32 R13, RZ, RZ, R8 ;  /* 0x000000ffff0d7224 */ /* 0x000fe200078e0008 */
[C---:B------:R-:W-:Y:S01]  /*1530*/  LOP3.LUT R14, R8.reuse, 0x800fffff, RZ, 0xc0, !PT ;  /* 0x800fffff080e7812 */ /* 0x040fe200078ec0ff */
[----:B------:R-:W-:Y:S01]  /*1540*/  IMAD.MOV.U32 R27, RZ, RZ, R9 ;  /* 0x000000ffff1b7224 */ /* 0x000fe200078e0009 */
[----:B------:R-:W-:Y:S01]  /*1550*/  LOP3.LUT R36, R8, 0x7ff00000, RZ, 0xc0, !PT ;  /* 0x7ff0000008247812 */ /* 0x000fe200078ec0ff */
[----:B------:R-:W-:Y:S01]  /*1560*/  IMAD.MOV.U32 R22, RZ, RZ, 0x1 ;  /* 0x00000001ff167424 */ /* 0x000fe200078e00ff */
[----:B------:R-:W-:Y:S01]  /*1570*/  LOP3.LUT R15, R14, 0x3ff00000, RZ, 0xfc, !PT ;  /* 0x3ff000000e0f7812 */ /* 0x000fe200078efcff */
[----:B------:R-:W-:Y:S01]  /*1580*/  IMAD.MOV.U32 R14, RZ, RZ, R12 ;  /* 0x000000ffff0e7224 */ /* 0x000fe200078e000c */
[C---:B------:R-:W-:Y:S01]  /*1590*/  FSETP.GEU.AND P5, PT, |R27|.reuse, 1.469367938527859385e-39, PT ;  /* 0x001000001b00780b */ /* 0x040fe20003fae200 */
[----:B------:R-:W-:Y:S01]  /*15a0*/  IMAD.MOV.U32 R26, RZ, RZ, R0 ;  /* 0x000000ffff1a7224 */ /* 0x000fe200078e0000 */
[----:B------:R-:W-:Y:S01]  /*15b0*/  LOP3.LUT R37, R27, 0x7ff00000, RZ, 0xc0, !PT ;  /* 0x7ff000001b257812 */ /* 0x000fe200078ec0ff */
[----:B------:R-:W-:Y:S01]  /*15c0*/  IMAD.MOV.U32 R34, RZ, RZ, 0x1ca00000 ;  /* 0x1ca00000ff227424 */ /* 0x000fe200078e00ff */
[----:B------:R-:W-:Y:S01]  /*15d0*/  BSSY B1, `(.L_x_266) ;  /* 0x0000055000017945 */ /* 0x000fe20003800000 */
[----:B------:R-:W-:-:S06]  /*15e0*/  @!P4 DMUL R14, R12, 8.98846567431157953865e+307 ;  /* 0x7fe000000c0ec828 */ /* 0x000fcc0000000000 */
[----:B------:R-:W0:Y:S02]  /*15f0*/  MUFU.RCP64H R23, R15 ;  /* 0x0000000f00177308 */ /* 0x000e240000001800 */
[----:B------:R-:W-:-:S04]  /*1600*/  @!P5 LOP3.LUT R0, R13, 0x7ff00000, RZ, 0xc0, !PT ;  /* 0x7ff000000d00d812 */ /* 0x000fc800078ec0ff */
[----:B------:R-:W-:-:S04]  /*1610*/  @!P5 ISETP.GE.U32.AND P6, PT, R37, R0, PT ;  /* 0x000000002500d20c */ /* 0x000fc80003fc6070 */
[----:B------:R-:W-:Y:S02]  /*1620*/  @!P5 SEL R0, R34, 0x63400000, !P6 ;  /* 0x634000002200d807 */ /* 0x000fe40007000000 */
[----:B------:R-:W-:-:S04]  /*1630*/  ISETP.GE.U32.AND P6, PT, R37, R36, PT ;  /* 0x000000242500720c */ /* 0x000fc80003fc6070 */
[----:B------:R-:W-:Y:S01]  /*1640*/  SEL R8, R34, 0x63400000, !P6 ;  /* 0x6340000022087807 */ /* 0x000fe20007000000 */
[----:B0-----:R-:W-:-:S03]  /*1650*/  DFMA R28, R22, -R14, 1 ;  /* 0x3ff00000161c742b */ /* 0x001fc6000000080e */
[----:B------:R-:W-:Y:S01]  /*1660*/  LOP3.LUT R9, R8, 0x800fffff, R27, 0xf8, !PT ;  /* 0x800fffff08097812 */ /* 0x000fe200078ef81b */
[----:B------:R-:W-:-:S04]  /*1670*/  IMAD.MOV.U32 R8, RZ, RZ, R26 ;  /* 0x000000ffff087224 */ /* 0x000fc800078e001a */
[----:B------:R-:W-:-:S08]  /*1680*/  DFMA R28, R28, R28, R28 ;  /* 0x0000001c1c1c722b */ /* 0x000fd0000000001c */
[----:B------:R-:W-:Y:S01]  /*1690*/  DFMA R28, R22, R28, R22 ;  /* 0x0000001c161c722b */ /* 0x000fe20000000016 */
[----:B------:R-:W-:Y:S02]  /*16a0*/  @!P5 LOP3.LUT R22, R0, 0x80000000, R27, 0xf8, !PT ;  /* 0x800000000016d812 */ /* 0x000fe400078ef81b */
[----:B------:R-:W-:Y:S02]  /*16b0*/  MOV R0, R37 ;  /* 0x0000002500007202 */ /* 0x000fe40000000f00 */
[----:B------:R-:W-:Y:S01]  /*16c0*/  @!P5 LOP3.LUT R23, R22, 0x100000, RZ, 0xfc, !PT ;  /* 0x001000001617d812 */ /* 0x000fe200078efcff */
[----:B------:R-:W-:Y:S02]  /*16d0*/  @!P5 IMAD.MOV.U32 R22, RZ, RZ, RZ ;  /* 0x000000ffff16d224 */ /* 0x000fe400078e00ff */
[----:B------:R-:W-:-:S04]  /*16e0*/  DFMA R34, R28, -R14, 1 ;  /* 0x3ff000001c22742b */ /* 0x000fc8000000080e */
[----:B------:R-:W-:-:S04]  /*16f0*/  @!P5 DFMA R8, R8, 2, -R22 ;  /* 0x400000000808d82b */ /* 0x000fc80000000816 */
[----:B------:R-:W-:-:S06]  /*1700*/  DFMA R28, R28, R34, R28 ;  /* 0x000000221c1c722b */ /* 0x000fcc000000001c */
[----:B------:R-:W-:Y:S02]  /*1710*/  @!P5 LOP3.LUT R0, R9, 0x7ff00000, RZ, 0xc0, !PT ;  /* 0x7ff000000900d812 */ /* 0x000fe400078ec0ff */
[----:B------:R-:W-:-:S08]  /*1720*/  DMUL R22, R28, R8 ;  /* 0x000000081c167228 */ /* 0x000fd00000000000 */
[----:B------:R-:W-:-:S08]  /*1730*/  DFMA R34, R22, -R14, R8 ;  /* 0x8000000e1622722b */ /* 0x000fd00000000008 */
[----:B------:R-:W-:Y:S01]  /*1740*/  DFMA R22, R28, R34, R22 ;  /* 0x000000221c16722b */ /* 0x000fe20000000016 */
[----:B------:R-:W-:Y:S01]  /*1750*/  IMAD.MOV.U32 R34, RZ, RZ, R36 ;  /* 0x000000ffff227224 */ /* 0x000fe200078e0024 */
[----:B------:R-:W-:Y:S01]  /*1760*/  @!P4 LOP3.LUT R34, R15, 0x7ff00000, RZ, 0xc0, !PT ;  /* 0x7ff000000f22c812 */ /* 0x000fe200078ec0ff */
[----:B------:R-:W-:-:S04]  /*1770*/  VIADD R29, R0, 0xffffffff ;  /* 0xffffffff001d7836 */ /* 0x000fc80000000000 */
[----:B------:R-:W-:Y:S01]  /*1780*/  VIADD R28, R34, 0xffffffff ;  /* 0xffffffff221c7836 */ /* 0x000fe20000000000 */
[----:B------:R-:W-:-:S04]  /*1790*/  ISETP.GT.U32.AND P4, PT, R29, 0x7feffffe, PT ;  /* 0x7feffffe1d00780c */ /* 0x000fc80003f84070 */
        /* <DEDUP_REMOVED lines=20> */
[C---:B------:R-:W-:Y:S01]  /*18e0*/  IADD3 R9, -R0.reuse, RZ, RZ ;  /* 0x000000ff00097210 */ /* 0x040fe20007ffe1ff */
[----:B------:R-:W-:Y:S01]  /*18f0*/  IMAD.MOV.U32 R8, RZ, RZ, RZ ;  /* 0x000000ffff087224 */ /* 0x000fe200078e00ff */
[----:B------:R-:W-:-:S05]  /*1900*/  IADD3 R0, -R0, -0x43300000, RZ ;  /* 0xbcd0000000007810 */ /* 0x000fca0007ffe1ff */
[----:B------:R-:W-:Y:S02]  /*1910*/  DFMA R8, R28, -R8, R22 ;  /* 0x800000081c08722b */ /* 0x000fe40000000016 */
[----:B------:R-:W-:-:S08]  /*1920*/  DMUL.RP R22, R22, R26 ;  /* 0x0000001a16167228 */ /* 0x000fd00000008000 */
[----:B------:R-:W-:Y:S02]  /*1930*/  FSETP.NEU.AND P4, PT, |R9|, R0, PT ;  /* 0x000000000900720b */ /* 0x000fe40003f8d200 */
[----:B------:R-:W-:Y:S02]  /*1940*/  LOP3.LUT R12, R23, R12, RZ, 0x3c, !PT ;  /* 0x0000000c170c7212 */ /* 0x000fe400078e3cff */
[----:B------:R-:W-:Y:S02]  /*1950*/  FSEL R22, R22, R28, !P4 ;  /* 0x0000001c16167208 */ /* 0x000fe40006000000 */
[----:B------:R-:W-:-:S05]  /*1960*/  FSEL R28, R12, R29, !P4 ;  /* 0x0000001d0c1c7208 */ /* 0x000fca0006000000 */
[----:B------:R-:W-:Y:S02]  /*1970*/  IMAD.MOV.U32 R29, RZ, RZ, R28 ;  /* 0x000000ffff1d7224 */ /* 0x000fe400078e001c */
[----:B------:R-:W-:Y:S01]  /*1980*/  IMAD.MOV.U32 R28, RZ, RZ, R22 ;  /* 0x000000ffff1c7224 */ /* 0x000fe200078e0016 */
[----:B------:R-:W-:Y:S06]  /*1990*/  BRA `(.L_x_268) ;  /* 0x0000000000607947 */ /* 0x000fec0003800000 */
.L_x_267:
        /* <DEDUP_REMOVED lines=13> */
[----:B------:R-:W-:Y:S01]  /*1a70*/  @!P4 IMAD.MOV.U32 R29, RZ, RZ, R12 ;  /* 0x000000ffff1dc224 */ /* 0x000fe200078e000c */
[----:B------:R-:W-:Y:S01]  /*1a80*/  @P4 MOV R29, R0 ;  /* 0x00000000001d4202 */ /* 0x000fe20000000f00 */
[----:B------:R-:W-:Y:S01]  /*1a90*/  @P4 IMAD.MOV.U32 R28, RZ, RZ, RZ ;  /* 0x000000ffff1c4224 */ /* 0x000fe200078e00ff */
[----:B------:R-:W-:Y:S06]  /*1aa0*/  BRA `(.L_x_268) ;  /* 0x00000000001c7947 */ /* 0x000fec0003800000 */
.L_x_270:
[----:B------:R-:W-:-:S05]  /*1ab0*/  LOP3.LUT R28, R13, 0x80000, RZ, 0xfc, !PT ;  /* 0x000800000d1c7812 */ /* 0x000fca00078efcff */
[----:B------:R-:W-:Y:S02]  /*1ac0*/  IMAD.MOV.U32 R29, RZ, RZ, R28 ;  /* 0x000000ffff1d7224 */ /* 0x000fe400078e001c */
[----:B------:R-:W-:Y:S01]  /*1ad0*/  IMAD.MOV.U32 R28, RZ, RZ, R12 ;  /* 0x000000ffff1c7224 */ /* 0x000fe200078e000c */
[----:B------:R-:W-:Y:S06]  /*1ae0*/  BRA `(.L_x_268) ;  /* 0x00000000000c7947 */ /* 0x000fec0003800000 */
.L_x_269:
[----:B------:R-:W-:-:S05]  /*1af0*/  LOP3.LUT R28, R27, 0x80000, RZ, 0xfc, !PT ;  /* 0x000800001b1c7812 */ /* 0x000fca00078efcff */
[----:B------:R-:W-:Y:S02]  /*1b00*/  IMAD.MOV.U32 R29, RZ, RZ, R28 ;  /* 0x000000ffff1d7224 */ /* 0x000fe400078e001c */
[----:B------:R-:W-:-:S07]  /*1b10*/  IMAD.MOV.U32 R28, RZ, RZ, R26 ;  /* 0x000000ffff1c7224 */ /* 0x000fce00078e001a */
.L_x_268:
[----:B------:R-:W-:Y:S05]  /*1b20*/  BSYNC B1 ;  /* 0x0000000000017941 */ /* 0x000fea0003800000 */
.L_x_266:
[----:B------:R-:W-:Y:S02]  /*1b30*/  IMAD.MOV.U32 R8, RZ, RZ, R30 ;  /* 0x000000ffff087224 */ /* 0x000fe400078e001e */
[----:B------:R-:W-:Y:S02]  /*1b40*/  IMAD.MOV.U32 R9, RZ, RZ, 0x0 ;  /* 0x00000000ff097424 */ /* 0x000fe400078e00ff */
[----:B------:R-:W-:Y:S02]  /*1b50*/  IMAD.MOV.U32 R0, RZ, RZ, R28 ;  /* 0x000000ffff007224 */ /* 0x000fe400078e001c */
[----:B------:R-:W-:Y:S05]  /*1b60*/  RET.REL.NODEC R8 `(_ZN2at6native63_GLOBAL__N__862fb238_30_ForeachBinaryOpScalarTensor_cu_64fe0ca525multi_tensor_apply_kernelINS1_18TensorListMetadataILi1EEENS1_27BinaryOpScalarTensorFunctorIdLi1ELi1ELi0EEEJSt7dividesIdEPddEEEvT_T0_DpT1_) ;  /* 0xffffffe408247950 */ /* 0x000fea0003c3ffff */
.L_x_271:
        /* <DEDUP_REMOVED lines=9> */
.L_x_533:


//--------------------- .text._ZN2at6native63_GLOBAL__N__862fb238_30_ForeachBinaryOpScalarTensor_cu_64fe0ca525multi_tensor_apply_kernelINS1_18TensorListMetadataILi1EEENS1_27BinaryOpScalarTensorFunctorIsLi1ELi1ELi0EEEJSt7dividesIsEPssEEEvT_T0_DpT1_ --------------------------
	.section	.text._ZN2at6native63_GLOBAL__N__862fb238_30_ForeachBinaryOpScalarTensor_cu_64fe0ca525multi_tensor_apply_kernelINS1_18TensorListMetadataILi1EEENS1_27BinaryOpScalarTensorFunctorIsLi1ELi1ELi0EEEJSt7dividesIsEPssEEEvT_T0_DpT1_,"ax",@progbits
	.align	128
.text._ZN2at6native63_GLOBAL__N__862fb238_30_ForeachBinaryOpScalarTensor_cu_64fe0ca525multi_tensor_apply_kernelINS1_18TensorListMetadataILi1EEENS1_27BinaryOpScalarTensorFunctorIsLi1ELi1ELi0EEEJSt7dividesIsEPssEEEvT_T0_DpT1_:
        .type           _ZN2at6native63_GLOBAL__N__862fb238_30_ForeachBinaryOpScalarTensor_cu_64fe0ca525multi_tensor_apply_kernelINS1_18TensorListMetadataILi1EEENS1_27BinaryOpScalarTensorFunctorIsLi1ELi1ELi0EEEJSt7dividesIsEPssEEEvT_T0_DpT1_,@function
        .size           _ZN2at6native63_GLOBAL__N__862fb238_30_ForeachBinaryOpScalarTensor_cu_64fe0ca525multi_tensor_apply_kernelINS1_18TensorListMetadataILi1EEENS1_27BinaryOpScalarTensorFunctorIsLi1ELi1ELi0EEEJSt7dividesIsEPssEEEvT_T0_DpT1_,(.L_x_535 - _ZN2at6native63_GLOBAL__N__862fb238_30_ForeachBinaryOpScalarTensor_cu_64fe0ca525multi_tensor_apply_kernelINS1_18TensorListMetadataILi1EEENS1_27BinaryOpScalarTensorFunctorIsLi1ELi1ELi0EEEJSt7dividesIsEPssEEEvT_T0_DpT1_)
        .other          _ZN2at6native63_GLOBAL__N__862fb238_30_ForeachBinaryOpScalarTensor_cu_64fe0ca525multi_tensor_apply_kernelINS1_18TensorListMetadataILi1EEENS1_27BinaryOpScalarTensorFunctorIsLi1ELi1ELi0EEEJSt7dividesIsEPssEEEvT_T0_DpT1_,@"STO_CUDA_ENTRY STV_DEFAULT"
_ZN2at6native63_GLOBAL__N__862fb238_30_ForeachBinaryOpScalarTensor_cu_64fe0ca525multi_tensor_apply_kernelINS1_18TensorListMetadataILi1EEENS1_27BinaryOpScalarTensorFunctorIsLi1ELi1ELi0EEEJSt7dividesIsEPssEEEvT_T0_DpT1_:
        /* <DEDUP_REMOVED lines=24> */
[----:B------:R-:W-:-:S06]  /*0180*/  ULDC.U16 UR5, c[0x0][0xf48] ;  /* 0x0003d20000057ab9 */ /* 0x000fcc0000000400 */
.L_x_273:
[----:B--2---:R-:W2:Y:S02]  /*0190*/  LDC.64 R12, c[0x0][0xf40] ;  /* 0x0003d000ff0c7b82 */ /* 0x004ea40000000a00 */
[----:B--2---:R2:W3:Y:S01]  /*01a0*/  LDG.E.U16 R12, desc[UR6][R12.64] ;  /* 0x000000060c0c7981 */ /* 0x0044e2000c1e1500 */
[----:B0-----:R-:W-:Y:S02]  /*01b0*/  IADD3 R17, P1, R15, R18, RZ ;  /* 0x000000120f117210 */ /* 0x001fe40007f3e0ff */
[----:B------:R-:W-:Y:S02]  /*01c0*/  PRMT R24, RZ, 0x7610, R24 ;  /* 0x00007610ff187816 */ /* 0x000fe40000000018 */
[C---:B------:R-:W-:Y:S01]  /*01d0*/  ISETP.GE.U32.AND P0, PT, R17.reuse, 0x10000, PT ;  /* 0x000100001100780c */ /* 0x040fe20003f06070 */
[----:B------:R-:W-:Y:S01]  /*01e0*/  IMAD.X R21, RZ, RZ, R19, P1 ;  /* 0x000000ffff157224 */ /* 0x000fe200008e0613 */
[----:B------:R-:W-:Y:S02]  /*01f0*/  ISETP.LT.U32.AND P1, PT, R17, R0, PT ;  /* 0x000000001100720c */ /* 0x000fe40003f21070 */
[----:B-1----:R-:W-:-:S02]  /*0200*/  IADD3 R5, P2, R16, R17, RZ ;  /* 0x0000001110057210 */ /* 0x002fc40007f5e0ff */
[----:B------:R-:W-:-:S04]  /*0210*/  ISETP.GE.U32.AND.EX P0, PT, R21, RZ, PT, P0 ;  /* 0x000000ff1500720c */ /* 0x000fc80003f06100 */
[----:B------:R-:W-:Y:S02]  /*0220*/  ISETP.LT.AND.EX P0, PT, R21, R14, !P0, P1 ;  /* 0x0000000e1500720c */ /* 0x000fe40004701310 */
[----:B------:R-:W-:-:S04]  /*0230*/  LEA R6, P1, R17, R2, 0x1 ;  /* 0x0000000211067211 */ /* 0x000fc800078208ff */
[--C-:B------:R-:W-:Y:S01]  /*0240*/  LEA.HI.X R7, R17, R3, R21.reuse, 0x1, P1 ;  /* 0x0000000311077211 */ /* 0x100fe200008f0c15 */
[----:B------:R-:W-:Y:S01]  /*0250*/  IMAD.X R9, RZ, RZ, R21, P2 ;  /* 0x000000ffff097224 */ /* 0x000fe200010e0615 */
[----:B------:R-:W-:-:S05]  /*0260*/  ISETP.GE.U32.AND P1, PT, R5, 0x10000, PT ;  /* 0x000100000500780c */ /* 0x000fca0003f26070 */
[----:B------:R-:W4:Y:S01]  /*0270*/  @P0 LDG.E.U16 R24, desc[UR6][R6.64] ;  /* 0x0000000606180981 */ /* 0x000f22000c1e1500 */
[----:B------:R-:W-:Y:S02]  /*0280*/  ISETP.LT.U32.AND P2, PT, R5, R0, PT ;  /* 0x000000000500720c */ /* 0x000fe40003f41070 */
[C---:B------:R-:W-:Y:S02]  /*0290*/  ISETP.GE.U32.AND.EX P1, PT, R9.reuse, RZ, PT, P1 ;  /* 0x000000ff0900720c */ /* 0x040fe40003f26110 */
[----:B------:R-:W-:Y:S02]  /*02a0*/  PRMT R22, RZ, 0x7610, R22 ;  /* 0x00007610ff167816 */ /* 0x000fe40000000016 */
[----:B------:R-:W-:Y:S02]  /*02b0*/  ISETP.LT.AND.EX P1, PT, R9, R14, !P1, P2 ;  /* 0x0000000e0900720c */ /* 0x000fe40004f21320 */
[----:B------:R-:W-:-:S04]  /*02c0*/  LEA R10, P2, R5, R2, 0x1 ;  /* 0x00000002050a7211 */ /* 0x000fc800078408ff */
[----:B------:R-:W-:Y:S02]  /*02d0*/  LEA.HI.X R11, R5, R3, R9, 0x1, P2 ;  /* 0x00000003050b7211 */ /* 0x000fe400010f0c09 */
[----:B------:R-:W-:-:S04]  /*02e0*/  LEA R5, P3, R16, R17, 0x1 ;  /* 0x0000001110057211 */ /* 0x000fc800078608ff */
[C---:B------:R-:W-:Y:S01]  /*02f0*/  ISETP.GE.U32.AND P2, PT, R5.reuse, 0x10000, PT ;  /* 0x000100000500780c */ /* 0x040fe20003f46070 */
[----:B------:R-:W-:Y:S01]  /*0300*/  IMAD.X R9, RZ, RZ, R21, P3 ;  /* 0x000000ffff097224 */ /* 0x000fe200018e0615 */
[----:B------:R-:W5:Y:S01]  /*0310*/  @P1 LDG.E.U16 R22, desc[UR6][R10.64] ;  /* 0x000000060a161981 */ /* 0x000f62000c1e1500 */
[----:B------:R-:W-:Y:S02]  /*0320*/  ISETP.LT.U32.AND P3, PT, R5, R0, PT ;  /* 0x000000000500720c */ /* 0x000fe40003f61070 */
[----:B------:R-:W-:Y:S02]  /*0330*/  PRMT R23, RZ, 0x7610, R23 ;  /* 0x00007610ff177816 */ /* 0x000fe40000000017 */
[----:B------:R-:W-:-:S04]  /*0340*/  ISETP.GE.U32.AND.EX P2, PT, R9, RZ, PT, P2 ;  /* 0x000000ff0900720c */ /* 0x000fc80003f46120 */
[----:B------:R-:W-:Y:S02]  /*0350*/  ISETP.LT.AND.EX P2, PT, R9, R14, !P2, P3 ;  /* 0x0000000e0900720c */ /* 0x000fe40005741330 */
[----:B------:R-:W-:-:S04]  /*0360*/  LEA R4, P3, R5, R2, 0x1 ;  /* 0x0000000205047211 */ /* 0x000fc800078608ff */
[----:B------:R-:W-:-:S07]  /*0370*/  LEA.HI.X R5, R5, R3, R9, 0x1, P3 ;  /* 0x0000000305057211 */ /* 0x000fce00018f0c09 */
[----:B------:R-:W5:Y:S01]  /*0380*/  @P2 LDG.E.U16 R23, desc[UR6][R4.64] ;  /* 0x0000000604172981 */ /* 0x000f62000c1e1500 */
[----:B------:R-:W-:-:S05]  /*0390*/  IMAD R8, R16, 0x3, RZ ;  /* 0x0000000310087824 */ /* 0x000fca00078e02ff */
[----:B------:R-:W-:-:S04]  /*03a0*/  IADD3 R9, P3, R8, R17, RZ ;  /* 0x0000001108097210 */ /* 0x000fc80007f7e0ff */
[C---:B------:R-:W-:Y:S01]  /*03b0*/  ISETP.LT.U32.AND P4, PT, R9.reuse, R0, PT ;  /* 0x000000000900720c */ /* 0x040fe20003f81070 */
[--C-:B--2---:R-:W-:Y:S01]  /*03c0*/  IMAD.X R13, RZ, RZ, R21.reuse, P3 ;  /* 0x000000ffff0d7224 */ /* 0x104fe200018e0615 */
[----:B------:R-:W-:Y:S02]  /*03d0*/  ISETP.GE.U32.AND P3, PT, R9, 0x10000, PT ;  /* 0x000100000900780c */ /* 0x000fe40003f66070 */
[----:B------:R-:W-:Y:S02]  /*03e0*/  PRMT R21, RZ, 0x7610, R21 ;  /* 0x00007610ff157816 */ /* 0x000fe40000000015 */
[----:B------:R-:W-:-:S04]  /*03f0*/  ISETP.GE.U32.AND.EX P3, PT, R13, RZ, PT, P3 ;  /* 0x000000ff0d00720c */ /* 0x000fc80003f66130 */
[----:B------:R-:W-:Y:S02]  /*0400*/  ISETP.LT.AND.EX P3, PT, R13, R14, !P3, P4 ;  /* 0x0000000e0d00720c */ /* 0x000fe40005f61340 */
[----:B------:R-:W-:-:S04]  /*0410*/  LEA R8, P4, R9, R2, 0x1 ;  /* 0x0000000209087211 */ /* 0x000fc800078808ff */
[----:B------:R-:W-:-:S07]  /*0420*/  LEA.HI.X R9, R9, R3, R13, 0x1, P4 ;  /* 0x0000000309097211 */ /* 0x000fce00020f0c0d */
[----:B------:R-:W2:Y:S01]  /*0430*/  @P3 LDG.E.U16 R21, desc[UR6][R8.64] ;  /* 0x0000000608153981 */ /* 0x000ea2000c1e1500 */
[----:B------:R-:W-:Y:S01]  /*0440*/  UPRMT UR4, UR5, 0x9910, URZ ;  /* 0x0000991005047896 */ /* 0x000fe2000800003f */
[----:B------:R-:W-:Y:S01]  /*0450*/  IMAD.WIDE.U32 R18, R16, 0x4, R18 ;  /* 0x0000000410127825 */ /* 0x000fe200078e0012 */
[----:B---3--:R-:W-:-:S05]  /*0460*/  PRMT R12, R12, 0x9910, RZ ;  /* 0x000099100c0c7816 */ /* 0x008fca00000000ff */
[----:B------:R-:W-:-:S05]  /*0470*/  IMAD R12, R12, UR4, RZ ;  /* 0x000000040c0c7c24 */ /* 0x000fca000f8e02ff */
[----:B------:R-:W-:Y:S01]  /*0480*/  PRMT R17, R12, 0x9910, RZ ;  /* 0x000099100c117816 */ /* 0x000fe200000000ff */
[----:B------:R-:W-:-:S03]  /*0490*/  IMAD.MOV.U32 R12, RZ, RZ, RZ ;  /* 0x000000ffff0c7224 */ /* 0x000fc600078e00ff */
[-C--:B------:R-:W-:Y:S02]  /*04a0*/  IABS R20, R17.reuse ;  /* 0x0000001100147213 */ /* 0x080fe40000000000 */
[----:B------:R-:W-:Y:S02]  /*04b0*/  IABS R26, R17 ;  /* 0x00000011001a7213 */ /* 0x000fe40000000000 */
[----:B------:R-:W0:Y:S01]  /*04c0*/  I2F.RP R25, R20 ;  /* 0x0000001400197306 */ /* 0x000e220000209400 */
[----:B----4-:R-:W-:-:S07]  /*04d0*/  PRMT R24, R24, 0x9910, RZ ;  /* 0x0000991018187816 */ /* 0x010fce00000000ff */
[----:B0-----:R-:W0:Y:S02]  /*04e0*/  MUFU.RCP R25, R25 ;  /* 0x0000001900197308 */ /* 0x001e240000001000 */
[----:B0-----:R-:W-:Y:S01]  /*04f0*/  VIADD R13, R25, 0xffffffe ;  /* 0x0ffffffe190d7836 */ /* 0x001fe20000000000 */
[----:B------:R-:W-:-:S05]  /*0500*/  IABS R25, R24 ;  /* 0x0000001800197213 */ /* 0x000fca0000000000 */
[----:B------:R-:W0:Y:S02]  /*0510*/  F2I.FTZ.U32.TRUNC.NTZ R13, R13 ;  /* 0x0000000d000d7305 */ /* 0x000e24000021f000 */
[----:B0-----:R-:W-:-:S04]  /*0520*/  IMAD.MOV R27, RZ, RZ, -R13 ;  /* 0x000000ffff1b7224 */ /* 0x001fc800078e0a0d */
[----:B------:R-:W-:-:S04]  /*0530*/  IMAD R27, R27, R20, RZ ;  /* 0x000000141b1b7224 */ /* 0x000fc800078e02ff */
[----:B------:R-:W-:Y:S01]  /*0540*/  IMAD.HI.U32 R12, R13, R27, R12 ;  /* 0x0000001b0d0c7227 */ /* 0x000fe200078e000c */
[----:B-----5:R-:W-:Y:S02]  /*0550*/  PRMT R27, R22, 0x9910, RZ ;  /* 0x00009910161b7816 */ /* 0x020fe400000000ff */
[----:B------:R-:W-:Y:S01]  /*0560*/  LOP3.LUT R22, R24, R17, RZ, 0x3c, !PT ;  /* 0x0000001118167212 */ /* 0x000fe200078e3cff */
[----:B------:R-:W-:Y:S02]  /*0570*/  IMAD.MOV R13, RZ, RZ, -R26 ;  /* 0x000000ffff0d7224 */ /* 0x000fe400078e0a1a */
[----:B------:R-:W-:Y:S01]  /*0580*/  IMAD.HI.U32 R26, R12, R25, RZ ;  /* 0x000000190c1a7227 */ /* 0x000fe200078e00ff */
[----:B------:R-:W-:-:S03]  /*0590*/  ISETP.GE.AND P4, PT, R22, RZ, PT ;  /* 0x000000ff1600720c */ /* 0x000fc60003f86270 */
[----:B------:R-:W-:Y:S02]  /*05a0*/  IMAD R25, R26, R13, R25 ;  /* 0x0000000d1a197224 */ /* 0x000fe400078e0219 */
[----:B------:R-:W-:-:S03]  /*05b0*/  IMAD.MOV.U32 R24, RZ, RZ, R27 ;  /* 0x000000ffff187224 */ /* 0x000fc600078e001b */
[----:B------:R-:W-:Y:S02]  /*05c0*/  ISETP.GT.U32.AND P5, PT, R20, R25, PT ;  /* 0x000000191400720c */ /* 0x000fe40003fa4070 */
[----:B------:R-:W-:-:S05]  /*05d0*/  IABS R27, R24 ;  /* 0x00000018001b7213 */ /* 0x000fca0000000000 */
[----:B------:R-:W-:Y:S01]  /*05e0*/  IMAD.HI.U32 R22, R12, R27, RZ ;  /* 0x0000001b0c167227 */ /* 0x000fe200078e00ff */
[----:B--2---:R-:W-:-:S05]  /*05f0*/  PRMT R21, R21, 0x9910, RZ ;  /* 0x0000991015157816 */ /* 0x004fca00000000ff */
[----:B------:R-:W-:Y:S02]  /*0600*/  @!P5 IMAD.IADD R25, R25, 0x1, -R20 ;  /* 0x000000011919d824 */ /* 0x000fe400078e0a14 */
[----:B------:R-:W-:-:S03]  /*0610*/  @!P5 VIADD R26, R26, 0x1 ;  /* 0x000000011a1ad836 */ /* 0x000fc60000000000 */
[----:B------:R-:W-:Y:S01]  /*0620*/  ISETP.GE.U32.AND P6, PT, R25, R20, PT ;  /* 0x000000141900720c */ /* 0x000fe20003fc6070 */
[----:B------:R-:W-:Y:S01]  /*0630*/  IMAD R25, R22, R13, R27 ;  /* 0x0000000d16197224 */ /* 0x000fe200078e021b */
[----:B------:R-:W-:Y:S02]  /*0640*/  PRMT R27, R23, 0x9910, RZ ;  /* 0x00009910171b7816 */ /* 0x000fe400000000ff */
[----:B------:R-:W-:Y:S02]  /*0650*/  LOP3.LUT R23, R24, R17, RZ, 0x3c, !PT ;  /* 0x0000001118177212 */ /* 0x000fe400078e3cff */
[----:B------:R-:W-:Y:S01]  /*0660*/  ISETP.GT.U32.AND P5, PT, R20, R25, PT ;  /* 0x000000191400720c */ /* 0x000fe20003fa4070 */
[----:B------:R-:W-:-:S06]  /*0670*/  IMAD.MOV.U32 R24, RZ, RZ, R27 ;  /* 0x000000ffff187224 */ /* 0x000fcc00078e001b */
[----:B------:R-:W-:Y:S01]  /*0680*/  @P6 VIADD R26, R26, 0x1 ;  /* 0x000000011a1a6836 */ /* 0x000fe20000000000 */
[----:B------:R-:W-:Y:S02]  /*0690*/  ISETP.GE.AND P6, PT, R23, RZ, PT ;  /* 0x000000ff1700720c */ /* 0x000fe40003fc6270 */
[----:B------:R-:W-:Y:S01]  /*06a0*/  IABS R23, R24 ;  /* 0x0000001800177213 */ /* 0x000fe20000000000 */
[----:B------:R-:W-:Y:S01]  /*06b0*/  @!P4 IMAD.MOV R26, RZ, RZ, -R26 ;  /* 0x000000ffff1ac224 */ /* 0x000fe200078e0a1a */
[----:B------:R-:W-:Y:S01]  /*06c0*/  LOP3.LUT R24, R24, R17, RZ, 0x3c, !PT ;  /* 0x0000001118187212 */ /* 0x000fe200078e3cff */
[----:B------:R-:W-:Y:S02]  /*06d0*/  @!P5 IMAD.IADD R25, R25, 0x1, -R20 ;  /* 0x000000011919d824 */ /* 0x000fe400078e0a14 */
[----:B------:R-:W-:-:S03]  /*06e0*/  IMAD.HI.U32 R28, R12, R23, RZ ;  /* 0x000000170c1c7227 */ /* 0x000fc600078e00ff */
[----:B------:R-:W-:Y:S01]  /*06f0*/  ISETP.GE.U32.AND P4, PT, R25, R20, PT ;  /* 0x000000141900720c */ /* 0x000fe20003f86070 */
[----:B------:R-:W-:Y:S02]  /*0700*/  IMAD R23, R28, R13, R23 ;  /* 0x0000000d1c177224 */ /* 0x000fe400078e0217 */
[----:B------:R-:W-:-:S03]  /*0710*/  @!P5 VIADD R22, R22, 0x1 ;  /* 0x000000011616d836 */ /* 0x000fc60000000000 */
[----:B------:R-:W-:-:S07]  /*0720*/  ISETP.GT.U32.AND P5, PT, R20, R23, PT ;  /* 0x000000171400720c */ /* 0x000fce0003fa4070 */
[----:B------:R-:W-:-:S04]  /*0730*/  @P4 VIADD R22, R22, 0x1 ;  /* 0x0000000116164836 */ /* 0x000fc80000000000 */
[----:B------:R-:W-:Y:S02]  /*0740*/  @!P6 IMAD.MOV R22, RZ, RZ, -R22 ;  /* 0x000000ffff16e224 */ /* 0x000fe400078e0a16 */
[----:B------:R-:W-:Y:S02]  /*0750*/  @!P5 IMAD.IADD R23, R23, 0x1, -R20 ;  /* 0x000000011717d824 */ /* 0x000fe400078e0a14 */
[----:B------:R-:W-:-:S03]  /*0760*/  @!P5 VIADD R28, R28, 0x1 ;  /* 0x000000011c1cd836 */ /* 0x000fc60000000000 */
[----:B------:R-:W-:Y:S02]  /*0770*/  ISETP.GE.U32.AND P4, PT, R23, R20, PT ;  /* 0x000000141700720c */ /* 0x000fe40003f86070 */
[----:B------:R-:W-:Y:S02]  /*0780*/  IABS R23, R21 ;  /* 0x0000001500177213 */ /* 0x000fe40000000000 */
[----:B------:R-:W-:-:S03]  /*0790*/  LOP3.LUT R21, R21, R17, RZ, 0x3c, !PT ;  /* 0x0000001115157212 */ /* 0x000fc600078e3cff */
[----:B------:R-:W-:-:S04]  /*07a0*/  IMAD.HI.U32 R12, R12, R23, RZ ;  /* 0x000000170c0c7227 */ /* 0x000fc800078e00ff */
[----:B------:R-:W-:Y:S02]  /*07b0*/  IMAD R13, R12, R13, R23 ;  /* 0x0000000d0c0d7224 */ /* 0x000fe400078e0217 */
[----:B------:R-:W-:Y:S01]  /*07c0*/  @P4 VIADD R28, R28, 0x1 ;  /* 0x000000011c1c4836 */ /* 0x000fe20000000000 */
[----:B------:R-:W-:Y:S02]  /*07d0*/  ISETP.GE.AND P4, PT, R24, RZ, PT ;  /* 0x000000ff1800720c */ /* 0x000fe40003f86270 */
[----:B------:R-:W-:-:S11]  /*07e0*/  ISETP.GT.U32.AND P6, PT, R20, R13, PT ;  /* 0x0000000d1400720c */ /* 0x000fd60003fc4070 */
[----:B------:R-:W-:Y:S02]  /*07f0*/  @!P4 IMAD.MOV R28, RZ, RZ, -R28 ;  /* 0x000000ffff1cc224 */ /* 0x000fe400078e0a1c */
[----:B------:R-:W-:Y:S02]  /*0800*/  @!P6 IMAD.IADD R13, R13, 0x1, -R20 ;  /* 0x000000010d0de824 */ /* 0x000fe400078e0a14 */
[----:B------:R-:W-:Y:S01]  /*0810*/  @!P6 VIADD R12, R12, 0x1 ;  /* 0x000000010c0ce836 */ /* 0x000fe20000000000 */
[----:B------:R-:W-:Y:S02]  /*0820*/  ISETP.GE.AND P6, PT, R21, RZ, PT ;  /* 0x000000ff1500720c */ /* 0x000fe40003fc6270 */
[----:B------:R-:W-:-:S13]  /*0830*/  ISETP.GE.U32.AND P5, PT, R13, R20, PT ;  /* 0x000000140d00720c */ /* 0x000fda0003fa6070 */
[----:B------:R-:W-:Y:S01]  /*0840*/  @P5 VIADD R12, R12, 0x1 ;  /* 0x000000010c0c5836 */ /* 0x000fe20000000000 */
[----:B------:R-:W-:Y:S02]  /*0850*/  ISETP.NE.AND P5, PT, R17, RZ, PT ;  /* 0x000000ff1100720c */ /* 0x000fe40003fa5270 */
[----:B------:R-:W-:Y:S01]  /*0860*/  LOP3.LUT R17, RZ, R17, RZ, 0x33, !PT ;  /* 0x00000011ff117212 */ /* 0x000fe200078e33ff */
[----:B------:R-:W-:-:S03]  /*0870*/  @!P6 IMAD.MOV R12, RZ, RZ, -R12 ;  /* 0x000000ffff0ce224 */ /* 0x000fc600078e0a0c */
[C---:B------:R-:W-:Y:S02]  /*0880*/  SEL R13, R17.reuse, R26, !P5 ;  /* 0x0000001a110d7207 */ /* 0x040fe40006800000 */
[C---:B------:R-:W-:Y:S02]  /*0890*/  SEL R21, R17.reuse, R22, !P5 ;  /* 0x0000001611157207 */ /* 0x040fe40006800000 */
[C---:B------:R-:W-:Y:S01]  /*08a0*/  SEL R23, R17.reuse, R28, !P5 ;  /* 0x0000001c11177207 */ /* 0x040fe20006800000 */
[----:B------:R2:W-:Y:S01]  /*08b0*/  @P0 STG.E.U16 desc[UR6][R6.64], R13 ;  /* 0x0000000d06000986 */ /* 0x0005e2000c101506 */
[----:B------:R-:W-:Y:S02]  /*08c0*/  SEL R17, R17, R12, !P5 ;  /* 0x0000000c11117207 */ /* 0x000fe40006800000 */
[C---:B------:R-:W-:Y:S01]  /*08d0*/  ISETP.GE.U32.AND P0, PT, R18.reuse, 0x10000, PT ;  /* 0x000100001200780c */ /* 0x040fe20003f06070 */
[----:B------:R2:W-:Y:S01]  /*08e0*/  @P1 STG.E.U16 desc[UR6][R10.64], R21 ;  /* 0x000000150a001986 */ /* 0x0005e2000c101506 */
[----:B------:R-:W-:-:S02]  /*08f0*/  ISETP.LT.U32.AND P1, PT, R18, R0, PT ;  /* 0x000000001200720c */ /* 0x000fc40003f21070 */
[C---:B------:R-:W-:Y:S01]  /*0900*/  ISETP.GE.U32.AND.EX P0, PT, R19.reuse, RZ, PT, P0 ;  /* 0x000000ff1300720c */ /* 0x040fe20003f06100 */
[----:B------:R2:W-:Y:S01]  /*0910*/  @P2 STG.E.U16 desc[UR6][R4.64], R23 ;  /* 0x0000001704002986 */ /* 0x0005e2000c101506 */
[----:B------:R-:W-:-:S03]  /*0920*/  ISETP.LT.AND.EX P1, PT, R19, R14, PT, P1 ;  /* 0x0000000e1300720c */ /* 0x000fc60003f21310 */
[----:B------:R2:W-:Y:S10]  /*0930*/  @P3 STG.E.U16 desc[UR6][R8.64], R17 ;  /* 0x0000001108003986 */ /* 0x0005f4000c101506 */
[----:B------:R-:W-:Y:S05]  /*0940*/  @!P0 BRA P1, `(.L_x_273) ;  /* 0xfffffff800108947 */ /* 0x000fea000083ffff */
[----:B------:R-:W-:Y:S05]  /*0950*/  EXIT ;  /* 0x000000000000794d */ /* 0x000fea0003800000 */
.L_x_272:
        /* <DEDUP_REMOVED lines=8> */
[----:B------:R-:W-:Y:S01]  /*09e0*/  ULDC.U16 UR4, c[0x0][0xf48] ;  /* 0x0003d20000047ab9 */ /* 0x000fe20000000400 */
[----:B------:R-:W-:Y:S01]  /*09f0*/  ULDC UR5, c[0x0][0x0] ;  /* 0x0000000000057ab9 */ /* 0x000fe20000000800 */
[----:B------:R-:W-:-:S12]  /*0a00*/  UPRMT UR4, UR4, 0x9910, URZ ;  /* 0x0000991004047896 */ /* 0x000fd8000800003f */
.L_x_274:
[----:B0-----:R-:W2:Y:S01]  /*0a10*/  LDG.E.U16 R12, desc[UR6][R4.64] ;  /* 0x00000006040c7981 */ /* 0x001ea2000c1e1500 */
[----:B------:R-:W-:-:S04]  /*0a20*/  LEA R6, P0, R10, R2, 0x3 ;  /* 0x000000020a067211 */ /* 0x000fc800078018ff */
[----:B------:R-:W-:-:S05]  /*0a30*/  LEA.HI.X R7, R10, R3, R11, 0x3, P0 ;  /* 0x000000030a077211 */ /* 0x000fca00000f1c0b */
[----:B------:R-:W3:Y:S01]  /*0a40*/  LDG.E.64 R8, desc[UR6][R6.64] ;  /* 0x0000000606087981 */ /* 0x000ee2000c1e1b00 */
[----:B--2---:R-:W-:-:S05]  /*0a50*/  PRMT R12, R12, 0x9910, RZ ;  /* 0x000099100c0c7816 */ /* 0x004fca00000000ff */
[----:B------:R-:W-:-:S05]  /*0a60*/  IMAD R12, R12, UR4, RZ ;  /* 0x000000040c0c7c24 */ /* 0x000fca000f8e02ff */
[----:B------:R-:W-:Y:S02]  /*0a70*/  PRMT R12, R12, 0x9910, RZ ;  /* 0x000099100c0c7816 */ /* 0x000fe400000000ff */
[C---:B---3--:R-:W-:Y:S02]  /*0a80*/  PRMT R17, R8.reuse, 0x9910, RZ ;  /* 0x0000991008117816 */ /* 0x048fe400000000ff */
[-C--:B------:R-:W-:Y:S02]  /*0a90*/  IABS R13, R12.reuse ;  /* 0x0000000c000d7213 */ /* 0x080fe40000000000 */
[----:B------:R-:W-:Y:S02]  /*0aa0*/  PRMT R23, R8, 0xbb32, RZ ;  /* 0x0000bb3208177816 */ /* 0x000fe400000000ff */
[----:B------:R-:W0:Y:S01]  /*0ab0*/  I2F.RP R16, R13 ;  /* 0x0000000d00107306 */ /* 0x000e220000209400 */
[----:B------:R-:W-:Y:S02]  /*0ac0*/  IABS R8, R12 ;  /* 0x0000000c00087213 */ /* 0x000fe40000000000 */
[----:B------:R-:W-:-:S02]  /*0ad0*/  IABS R25, R17 ;  /* 0x0000001100197213 */ /* 0x000fc40000000000 */
[----:B------:R-:W-:Y:S02]  /*0ae0*/  IABS R22, R23 ;  /* 0x0000001700167213 */ /* 0x000fe40000000000 */
[----:B------:R-:W-:Y:S02]  /*0af0*/  PRMT R21, R9, 0x9910, RZ ;  /* 0x0000991009157816 */ /* 0x000fe400000000ff */
[-C--:B------:R-:W-:Y:S02]  /*0b00*/  LOP3.LUT R17, R17, R12.reuse, RZ, 0x3c, !PT ;  /* 0x0000000c11117212 */ /* 0x080fe400078e3cff */
[----:B------:R-:W-:Y:S02]  /*0b10*/  LOP3.LUT R23, R23, R12, RZ, 0x3c, !PT ;  /* 0x0000000c17177212 */ /* 0x000fe400078e3cff */
[----:B------:R-:W-:Y:S01]  /*0b20*/  ISETP.GE.AND P3, PT, R17, RZ, PT ;  /* 0x000000ff1100720c */ /* 0x000fe20003f66270 */
[----:B0-----:R-:W0:Y:S02]  /*0b30*/  MUFU.RCP R16, R16 ;  /* 0x0000001000107308 */ /* 0x001e240000001000 */
[----:B0-----:R-:W-:-:S06]  /*0b40*/  VIADD R18, R16, 0xffffffe ;  /* 0x0ffffffe10127836 */ /* 0x001fcc0000000000 */
[----:B------:R0:W1:Y:S02]  /*0b50*/  F2I.FTZ.U32.TRUNC.NTZ R19, R18 ;  /* 0x0000001200137305 */ /* 0x000064000021f000 */
[----:B0-----:R-:W-:Y:S02]  /*0b60*/  IMAD.MOV.U32 R18, RZ, RZ, RZ ;  /* 0x000000ffff127224 */ /* 0x001fe400078e00ff */
[----:B-1----:R-:W-:-:S04]  /*0b70*/  IMAD.MOV R20, RZ, RZ, -R19 ;  /* 0x000000ffff147224 */ /* 0x002fc800078e0a13 */
[----:B------:R-:W-:-:S04]  /*0b80*/  IMAD R15, R20, R13, RZ ;  /* 0x0000000d140f7224 */ /* 0x000fc800078e02ff */
[----:B------:R-:W-:Y:S01]  /*0b90*/  IMAD.HI.U32 R15, R19, R15, R18 ;  /* 0x0000000f130f7227 */ /* 0x000fe200078e0012 */
[----:B------:R-:W-:-:S03]  /*0ba0*/  PRMT R19, R9, 0xbb32, RZ ;  /* 0x0000bb3209137816 */ /* 0x000fc600000000ff */
[----:B------:R-:W-:Y:S01]  /*0bb0*/  IMAD.MOV R18, RZ, RZ, -R8 ;  /* 0x000000ffff127224 */ /* 0x000fe200078e0a08 */
[----:B------:R-:W-:Y:S01]  /*0bc0*/  IABS R8, R21 ;  /* 0x0000001500087213 */ /* 0x000fe20000000000 */
[----:B------:R-:W-:Y:S01]  /*0bd0*/  IMAD.HI.U32 R16, R15, R25, RZ ;  /* 0x000000190f107227 */ /* 0x000fe200078e00ff */
[----:B------:R-:W-:Y:S02]  /*0be0*/  IABS R26, R19 ;  /* 0x00000013001a7213 */ /* 0x000fe40000000000 */
[----:B------:R-:W-:Y:S01]  /*0bf0*/  LOP3.LUT R21, R21, R12, RZ, 0x3c, !PT ;  /* 0x0000000c15157212 */ /* 0x000fe200078e3cff */
[----:B------:R-:W-:Y:S01]  /*0c00*/  IMAD.HI.U32 R9, R15, R22, RZ ;  /* 0x000000160f097227 */ /* 0x000fe200078e00ff */
[----:B------:R-:W-:-:S03]  /*0c10*/  LOP3.LUT R19, R19, R12, RZ, 0x3c, !PT ;  /* 0x0000000c13137212 */ /* 0x000fc600078e3cff */
[-C--:B------:R-:W-:Y:S02]  /*0c20*/  IMAD R20, R16, R18.reuse, R25 ;  /* 0x0000001210147224 */ /* 0x080fe400078e0219 */
[----:B------:R-:W-:Y:S02]  /*0c30*/  IMAD R22, R9, R18, R22 ;  /* 0x0000001209167224 */ /* 0x000fe400078e0216 */
[----:B------:R-:W-:Y:S01]  /*0c40*/  IMAD.MOV.U32 R25, RZ, RZ, R8 ;  /* 0x000000ffff197224 */ /* 0x000fe200078e0008 */
[C---:B------:R-:W-:Y:S02]  /*0c50*/  ISETP.GT.U32.AND P4, PT, R13.reuse, R20, PT ;  /* 0x000000140d00720c */ /* 0x040fe40003f84070 */
[----:B------:R-:W-:Y:S01]  /*0c60*/  ISETP.GT.U32.AND P6, PT, R13, R22, PT ;  /* 0x000000160d00720c */ /* 0x000fe20003fc4070 */
[----:B------:R-:W-:-:S04]  /*0c70*/  IMAD.HI.U32 R8, R15, R25, RZ ;  /* 0x000000190f087227 */ /* 0x000fc800078e00ff */
[----:B------:R-:W-:-:S04]  /*0c80*/  IMAD.HI.U32 R15, R15, R26, RZ ;  /* 0x0000001a0f0f7227 */ /* 0x000fc800078e00ff */
[-C--:B------:R-:W-:Y:S02]  /*0c90*/  IMAD R24, R8, R18.reuse, R25 ;  /* 0x0000001208187224 */ /* 0x080fe400078e0219 */
[----:B------:R-:W-:Y:S02]  /*0ca0*/  IMAD R18, R15, R18, R26 ;  /* 0x000000120f127224 */ /* 0x000fe400078e021a */
[--C-:B------:R-:W-:Y:S01]  /*0cb0*/  @!P4 IMAD.IADD R20, R20, 0x1, -R13.reuse ;  /* 0x000000011414c824 */ /* 0x100fe200078e0a0d */
[C---:B------:R-:W-:Y:S01]  /*0cc0*/  ISETP.GT.U32.AND P0, PT, R13.reuse, R24, PT ;  /* 0x000000180d00720c */ /* 0x040fe20003f04070 */
[----:B------:R-:W-:Y:S01]  /*0cd0*/  @!P6 IMAD.IADD R22, R22, 0x1, -R13 ;  /* 0x000000011616e824 */ /* 0x000fe200078e0a0d */
[----:B------:R-:W-:Y:S01]  /*0ce0*/  ISETP.GT.U32.AND P1, PT, R13, R18, PT ;  /* 0x000000120d00720c */ /* 0x000fe20003f24070 */
[----:B------:R-:W-:Y:S01]  /*0cf0*/  @!P4 VIADD R16, R16, 0x1 ;  /* 0x000000011010c836 */ /* 0x000fe20000000000 */
[-C--:B------:R-:W-:Y:S01]  /*0d00*/  ISETP.GE.U32.AND P5, PT, R20, R13.reuse, PT ;  /* 0x0000000d1400720c */ /* 0x080fe20003fa6070 */
[----:B------:R-:W-:Y:S01]  /*0d10*/  @!P6 VIADD R9, R9, 0x1 ;  /* 0x000000010909e836 */ /* 0x000fe20000000000 */
[----:B------:R-:W-:-:S02]  /*0d20*/  ISETP.GE.U32.AND P2, PT, R22, R13, PT ;  /* 0x0000000d1600720c */ /* 0x000fc40003f46070 */
[----:B------:R-:W-:-:S05]  /*0d30*/  ISETP.GE.AND P6, PT, R23, RZ, PT ;  /* 0x000000ff1700720c */ /* 0x000fca0003fc6270 */
[--C-:B------:R-:W-:Y:S02]  /*0d40*/  @!P0 IMAD.IADD R24, R24, 0x1, -R13.reuse ;  /* 0x0000000118188824 */ /* 0x100fe400078e0a0d */
[----:B------:R-:W-:Y:S02]  /*0d50*/  @!P1 IMAD.IADD R18, R18, 0x1, -R13 ;  /* 0x0000000112129824 */ /* 0x000fe400078e0a0d */
[----:B------:R-:W-:Y:S01]  /*0d60*/  @P5 VIADD R16, R16, 0x1 ;  /* 0x0000000110105836 */ /* 0x000fe20000000000 */
[-C--:B------:R-:W-:Y:S01]  /*0d70*/  ISETP.GE.U32.AND P4, PT, R24, R13.reuse, PT ;  /* 0x0000000d1800720c */ /* 0x080fe20003f86070 */
[----:B------:R-:W-:Y:S01]  /*0d80*/  @P2 VIADD R9, R9, 0x1 ;  /* 0x0000000109092836 */ /* 0x000fe20000000000 */
[----:B------:R-:W-:Y:S01]  /*0d90*/  ISETP.GE.U32.AND P5, PT, R18, R13, PT ;  /* 0x0000000d1200720c */ /* 0x000fe20003fa6070 */
[----:B------:R-:W-:Y:S01]  /*0da0*/  @!P0 VIADD R8, R8, 0x1 ;  /* 0x0000000108088836 */ /* 0x000fe20000000000 */
        /* <DEDUP_REMOVED lines=8> */
[----:B------:R-:W-:Y:S01]  /*0e30*/  SEL R12, R13, R16, !P1 ;  /* 0x000000100d0c7207 */ /* 0x000fe20004800000 */
[----:B------:R-:W-:Y:S01]  /*0e40*/  @P5 VIADD R15, R15, 0x1 ;  /* 0x000000010f0f5836 */ /* 0x000fe20000000000 */
[C---:B------:R-:W-:Y:S01]  /*0e50*/  SEL R9, R13.reuse, R9, !P1 ;  /* 0x000000090d097207 */ /* 0x040fe20004800000 */
[----:B------:R-:W-:Y:S02]  /*0e60*/  @!P2 IMAD.MOV R8, RZ, RZ, -R8 ;  /* 0x000000ffff08a224 */ /* 0x000fe400078e0a08 */
[----:B------:R-:W-:Y:S01]  /*0e70*/  @!P0 IMAD.MOV R15, RZ, RZ, -R15 ;  /* 0x000000ffff0f8224 */ /* 0x000fe200078e0a0f */
[----:B------:R-:W-:Y:S02]  /*0e80*/  IADD3 R10, P0, R10, UR5, RZ ;  /* 0x000000050a0a7c10 */ /* 0x000fe4000ff1e0ff */
[C---:B------:R-:W-:Y:S02]  /*0e90*/  SEL R8, R13.reuse, R8, !P1 ;  /* 0x000000080d087207 */ /* 0x040fe40004800000 */
[----:B------:R-:W-:Y:S01]  /*0ea0*/  SEL R13, R13, R15, !P1 ;  /* 0x0000000f0d0d7207 */ /* 0x000fe20004800000 */
[----:B------:R-:W-:Y:S01]  /*0eb0*/  IMAD.X R11, RZ, RZ, R11, P0 ;  /* 0x000000ffff0b7224 */ /* 0x000fe200000e060b */
[----:B------:R-:W-:Y:S01]  /*0ec0*/  PRMT R12, R12, 0x5410, R9 ;  /* 0x000054100c0c7816 */ /* 0x000fe20000000009 */
[----:B------:R-:W-:Y:S01]  /*0ed0*/  IMAD.SHL.U32 R9, R10, 0x4, RZ ;  /* 0x000000040a097824 */ /* 0x000fe200078e00ff */
[----:B------:R-:W-:-:S02]  /*0ee0*/  PRMT R13, R8, 0x5410, R13 ;  /* 0x00005410080d7816 */ /* 0x000fc4000000000d */
[C---:B------:R-:W-:Y:S02]  /*0ef0*/  ISETP.LT.U32.AND P1, PT, R10.reuse, 0x4000, PT ;  /* 0x000040000a00780c */ /* 0x040fe40003f21070 */
[----:B------:R-:W-:Y:S01]  /*0f00*/  ISETP.GE.U32.AND P0, PT, R9, R0, PT ;  /* 0x000000000900720c */ /* 0x000fe20003f06070 */
[----:B------:R1:W-:Y:S01]  /*0f10*/  STG.E.64 desc[UR6][R6.64], R12 ;  /* 0x0000000c06007986 */ /* 0x0003e2000c101b06 */
[----:B------:R-:W-:Y:S02]  /*0f20*/  SHF.L.U64.HI R9, R10, 0x2, R11 ;  /* 0x000000020a097819 */ /* 0x000fe4000001020b */
[----:B------:R-:W-:Y:S02]  /*0f30*/  ISETP.LT.U32.AND.EX P1, PT, R11, RZ, PT, P1 ;  /* 0x000000ff0b00720c */ /* 0x000fe40003f21110 */
[----:B------:R-:W-:-:S13]  /*0f40*/  ISETP.GE.AND.EX P0, PT, R9, R14, PT, P0 ;  /* 0x0000000e0900720c */ /* 0x000fda0003f06300 */
[----:B-1----:R-:W-:Y:S05]  /*0f50*/  @!P0 BRA P1, `(.L_x_274) ;  /* 0xfffffff800ac8947 */ /* 0x002fea000083ffff */
[----:B------:R-:W-:Y:S05]  /*0f60*/  EXIT ;  /* 0x000000000000794d */ /* 0x000fea0003800000 */
.L_x_275:
        /* <DEDUP_REMOVED lines=9> */
.L_x_535:


//--------------------- .text._ZN2at6native63_GLOBAL__N__862fb238_30_ForeachBinaryOpScalarTensor_cu_64fe0ca525multi_tensor_apply_kernelINS1_18TensorListMetadataILi1EEENS1_27BinaryOpScalarTensorFunctorIlLi1ELi1ELi0EEEJSt7dividesIlEPllEEEvT_T0_DpT1_ --------------------------
	.section	.text._ZN2at6native63_GLOBAL__N__862fb238_30_ForeachBinaryOpScalarTensor_cu_64fe0ca525multi_tensor_apply_kernelINS1_18TensorListMetadataILi1EEENS1_27BinaryOpScalarTensorFunctorIlLi1ELi1ELi0EEEJSt7dividesIlEPllEEEvT_T0_DpT1_,"ax",@progbits
	.align	128
.text._ZN2at6native63_GLOBAL__N__862fb238_30_ForeachBinaryOpScalarTensor_cu_64fe0ca525multi_tensor_apply_kernelINS1_18TensorListMetadataILi1EEENS1_27BinaryOpScalarTensorFunctorIlLi1ELi1ELi0EEEJSt7dividesIlEPllEEEvT_T0_DpT1_:
        .type           _ZN2at6native63_GLOBAL__N__862fb238_30_ForeachBinaryOpScalarTensor_cu_64fe0ca525multi_tensor_apply_kernelINS1_18TensorListMetadataILi1EEENS1_27BinaryOpScalarTensorFunctorIlLi1ELi1ELi0EEEJSt7dividesIlEPllEEEvT_T0_DpT1_,@function
        .size           _ZN2at6native63_GLOBAL__N__862fb238_30_ForeachBinaryOpScalarTensor_cu_64fe0ca525multi_tensor_apply_kernelINS1_18TensorListMetadataILi1EEENS1_27BinaryOpScalarTensorFunctorIlLi1ELi1ELi0EEEJSt7dividesIlEPllEEEvT_T0_DpT1_,(.L_x_536 - _ZN2at6native63_GLOBAL__N__862fb238_30_ForeachBinaryOpScalarTensor_cu_64fe0ca525multi_tensor_apply_kernelINS1_18TensorListMetadataILi1EEENS1_27BinaryOpScalarTensorFunctorIlLi1ELi1ELi0EEEJSt7dividesIlEPllEEEvT_T0_DpT1_)
        .other          _ZN2at6native63_GLOBAL__N__862fb238_30_ForeachBinaryOpScalarTensor_cu_64fe0ca525multi_tensor_apply_kernelINS1_18TensorListMetadataILi1EEENS1_27BinaryOpScalarTensorFunctorIlLi1ELi1ELi0EEEJSt7dividesIlEPllEEEvT_T0_DpT1_,@"STO_CUDA_ENTRY STV_DEFAULT"
_ZN2at6native63_GLOBAL__N__862fb238_30_ForeachBinaryOpScalarTensor_cu_64fe0ca525multi_tensor_apply_kernelINS1_18TensorListMetadataILi1EEENS1_27BinaryOpScalarTensorFunctorIlLi1ELi1ELi0EEEJSt7dividesIlEPllEEEvT_T0_DpT1_:
        /* <DEDUP_REMOVED lines=28> */
.L_x_289:
[----:B------:R-:W1:Y:S01]  /*01c0*/  LDC.64 R18, c[0x0][0xf40] ;  /* 0x0003d000ff127b82 */ /* 0x000e620000000a00 */
[----:B0-----:R-:W-:-:S04]  /*01d0*/  IADD3 R2, P0, R6, UR4, RZ ;  /* 0x0000000406027c10 */ /* 0x001fc8000ff1e0ff */
[C---:B------:R-:W-:Y:S01]  /*01e0*/  ISETP.GE.U32.AND P2, PT, R2.reuse, 0x10000, PT ;  /* 0x000100000200780c */ /* 0x040fe20003f46070 */
[----:B------:R-:W-:Y:S01]  /*01f0*/  IMAD.X R0, RZ, RZ, UR5, P0 ;  /* 0x00000005ff007e24 */ /* 0x000fe200080e06ff */
[----:B------:R-:W-:-:S04]  /*0200*/  ISETP.LT.U32.AND P0, PT, R2, UR14, PT ;  /* 0x0000000e02007c0c */ /* 0x000fc8000bf01070 */
[----:B------:R-:W-:-:S04]  /*0210*/  ISETP.GE.U32.AND.EX P2, PT, R0, RZ, PT, P2 ;  /* 0x000000ff0000720c */ /* 0x000fc80003f46120 */
[----:B------:R-:W-:Y:S01]  /*0220*/  ISETP.LT.AND.EX P2, PT, R0, UR10, !P2, P0 ;  /* 0x0000000a00007c0c */ /* 0x000fe2000d741300 */
[----:B-1----:R-:W2:Y:S01]  /*0230*/  LDG.E.64 R18, desc[UR12][R18.64] ;  /* 0x0000000c12127981 */ /* 0x002ea2000c1e1b00 */
[----:B------:R-:W-:Y:S01]  /*0240*/  IADD3 R3, P0, R2, UR11, RZ ;  /* 0x0000000b02037c10 */ /* 0x000fe2000ff1e0ff */
[----:B------:R-:W-:Y:S01]  /*0250*/  IMAD.U32 R11, RZ, RZ, UR11 ;  /* 0x0000000bff0b7e24 */ /* 0x000fe2000f8e00ff */
[----:B------:R-:W-:-:S09]  /*0260*/  CS2R R4, SRZ ;  /* 0x0000000000047805 */ /* 0x000fd2000001ff00 */
[----:B------:R-:W-:Y:S01]  /*0270*/  @P2 LEA R8, P3, R2, UR8, 0x3 ;  /* 0x0000000802082c11 */ /* 0x000fe2000f8618ff */
[----:B------:R-:W-:Y:S01]  /*0280*/  IMAD.U32 R7, RZ, RZ, UR11 ;  /* 0x0000000bff077e24 */ /* 0x000fe2000f8e00ff */
[C---:B------:R-:W-:Y:S01]  /*0290*/  ISETP.GE.U32.AND P1, PT, R3.reuse, 0x10000, PT ;  /* 0x000100000300780c */ /* 0x040fe20003f26070 */
[--C-:B------:R-:W-:Y:S01]  /*02a0*/  IMAD.X R10, RZ, RZ, R0.reuse, P0 ;  /* 0x000000ffff0a7224 */ /* 0x100fe200000e0600 */
[----:B------:R-:W-:Y:S01]  /*02b0*/  LEA R12, P4, R3, UR8, 0x3 ;  /* 0x00000008030c7c11 */ /* 0x000fe2000f8818ff */
[----:B------:R-:W-:Y:S01]  /*02c0*/  IMAD R11, R11, 0x3, RZ ;  /* 0x000000030b0b7824 */ /* 0x000fe200078e02ff */
[----:B------:R-:W-:Y:S02]  /*02d0*/  ISETP.LT.U32.AND P0, PT, R3, UR14, PT ;  /* 0x0000000e03007c0c */ /* 0x000fe4000bf01070 */
[----:B------:R-:W-:Y:S02]  /*02e0*/  ISETP.GE.U32.AND.EX P1, PT, R10, RZ, PT, P1 ;  /* 0x000000ff0a00720c */ /* 0x000fe40003f26110 */
[----:B------:R-:W-:-:S02]  /*02f0*/  @P2 LEA.HI.X R9, R2, UR9, R0, 0x3, P3 ;  /* 0x0000000902092c11 */ /* 0x000fc400098f1c00 */
[----:B------:R-:W-:Y:S02]  /*0300*/  LEA.HI.X R13, R3, UR9, R10, 0x3, P4 ;  /* 0x00000009030d7c11 */ /* 0x000fe4000a0f1c0a */
[-C--:B------:R-:W-:Y:S01]  /*0310*/  IADD3 R3, P3, R11, R2.reuse, RZ ;  /* 0x000000020b037210 */ /* 0x080fe20007f7e0ff */
[----:B------:R0:W3:Y:S01]  /*0320*/  @P2 LDG.E.64 R4, desc[UR12][R8.64] ;  /* 0x0000000c08042981 */ /* 0x0000e2000c1e1b00 */
[----:B------:R-:W-:Y:S02]  /*0330*/  ISETP.LT.AND.EX P1, PT, R10, UR10, !P1, P0 ;  /* 0x0000000a0a007c0c */ /* 0x000fe4000cf21300 */
[----:B------:R-:W-:Y:S01]  /*0340*/  LEA R7, P0, R7, R2, 0x1 ;  /* 0x0000000207077211 */ /* 0x000fe200078008ff */
[----:B------:R-:W-:Y:S01]  /*0350*/  IMAD.X R14, RZ, RZ, R0, P3 ;  /* 0x000000ffff0e7224 */ /* 0x000fe200018e0600 */
[----:B------:R-:W-:Y:S02]  /*0360*/  ISETP.GE.U32.AND P4, PT, R3, 0x10000, PT ;  /* 0x000100000300780c */ /* 0x000fe40003f86070 */
[----:B------:R-:W-:-:S02]  /*0370*/  ISETP.GE.U32.AND P6, PT, R7, 0x10000, PT ;  /* 0x000100000700780c */ /* 0x000fc40003fc6070 */
[----:B------:R-:W-:Y:S02]  /*0380*/  IADD3.X R16, RZ, R0, RZ, P0, !PT ;  /* 0x00000000ff107210 */ /* 0x000fe400007fe4ff */
[----:B------:R-:W-:Y:S02]  /*0390*/  ISETP.LT.U32.AND P0, PT, R7, UR14, PT ;  /* 0x0000000e07007c0c */ /* 0x000fe4000bf01070 */
[----:B------:R-:W-:Y:S02]  /*03a0*/  ISETP.GE.U32.AND.EX P6, PT, R16, RZ, PT, P6 ;  /* 0x000000ff1000720c */ /* 0x000fe40003fc6160 */
[----:B------:R-:W-:Y:S02]  /*03b0*/  ISETP.LT.U32.AND P3, PT, R3, UR14, PT ;  /* 0x0000000e03007c0c */ /* 0x000fe4000bf61070 */
[----:B------:R-:W-:Y:S02]  /*03c0*/  ISETP.GE.U32.AND.EX P4, PT, R14, RZ, PT, P4 ;  /* 0x000000ff0e00720c */ /* 0x000fe40003f86140 */
[----:B------:R-:W-:-:S02]  /*03d0*/  ISETP.LT.AND.EX P0, PT, R16, UR10, !P6, P0 ;  /* 0x0000000a10007c0c */ /* 0x000fc4000f701300 */
[----:B------:R-:W-:Y:S02]  /*03e0*/  ISETP.LT.AND.EX P3, PT, R14, UR10, !P4, P3 ;  /* 0x0000000a0e007c0c */ /* 0x000fe4000e761330 */
[----:B------:R-:W-:Y:S02]  /*03f0*/  LEA R10, P5, R7, UR8, 0x3 ;  /* 0x00000008070a7c11 */ /* 0x000fe4000f8a18ff */
[----:B0-----:R-:W-:Y:S02]  /*0400*/  LEA R8, P6, R3, UR8, 0x3 ;  /* 0x0000000803087c11 */ /* 0x001fe4000f8c18ff */
[----:B------:R-:W-:Y:S02]  /*0410*/  CS2R R28, SRZ ;  /* 0x00000000001c7805 */ /* 0x000fe4000001ff00 */
[----:B------:R-:W-:Y:S02]  /*0420*/  LEA.HI.X R11, R7, UR9, R16, 0x3, P5 ;  /* 0x00000009070b7c11 */ /* 0x000fe4000a8f1c10 */
[----:B------:R-:W-:-:S02]  /*0430*/  CS2R R16, SRZ ;  /* 0x0000000000107805 */ /* 0x000fc4000001ff00 */
[----:B------:R-:W-:Y:S02]  /*0440*/  LEA.HI.X R9, R3, UR9, R14, 0x3, P6 ;  /* 0x0000000903097c11 */ /* 0x000fe4000b0f1c0e */
[----:B------:R-:W-:Y:S02]  /*0450*/  CS2R R14, SRZ ;  /* 0x00000000000e7805 */ /* 0x000fe4000001ff00 */
[----:B------:R0:W5:Y:S04]  /*0460*/  @P1 LDG.E.64 R16, desc[UR12][R12.64] ;  /* 0x0000000c0c101981 */ /* 0x000168000c1e1b00 */
[----:B------:R0:W5:Y:S04]  /*0470*/  @P0 LDG.E.64 R14, desc[UR12][R10.64] ;  /* 0x0000000c0a0e0981 */ /* 0x000168000c1e1b00 */
[----:B------:R0:W5:Y:S01]  /*0480*/  @P3 LDG.E.64 R28, desc[UR12][R8.64] ;  /* 0x0000000c081c3981 */ /* 0x000162000c1e1b00 */
[----:B------:R-:W-:Y:S01]  /*0490*/  BSSY B0, `(.L_x_277) ;  /* 0x0000028000007945 */ /* 0x000fe20003800000 */
[----:B--2---:R-:W-:-:S02]  /*04a0*/  R2UR UR7, R19 ;  /* 0x00000000130772ca */ /* 0x004fc400000e0000 */
        /* <DEDUP_REMOVED lines=9> */
[----:B------:R-:W-:Y:S01]  /*0540*/  MOV R20, R5 ;  /* 0x0000000500147202 */ /* 0x000fe20000000f00 */
[----:B------:R-:W-:Y:S02]  /*0550*/  IMAD.U32 R19, RZ, RZ, UR17 ;  /* 0x00000011ff137e24 */ /* 0x000fe4000f8e00ff */
[----:B------:R-:W-:Y:S02]  /*0560*/  IMAD.MOV.U32 R3, RZ, RZ, R4 ;  /* 0x000000ffff037224 */ /* 0x000fe400078e0004 */
[----:B------:R-:W-:Y:S01]  /*0570*/  IMAD.MOV.U32 R19, RZ, RZ, R18 ;  /* 0x000000ffff137224 */ /* 0x000fe200078e0012 */
[----:B------:R-:W-:Y:S01]  /*0580*/  MOV R18, 0x5b0 ;  /* 0x000005b000127802 */ /* 0x000fe20000000f00 */
[----:B------:R-:W-:-:S07]  /*0590*/  IMAD.U32 R4, RZ, RZ, UR6 ;  /* 0x00000006ff047e24 */ /* 0x000fce000f8e00ff */
[----:B-----5:R-:W-:Y:S05]  /*05a0*/  CALL.REL.NOINC `($__internal_8_$__cuda_sm20_div_s64) ;  /* 0x0000001000d47944 */ /* 0x020fea0003c00000 */
[----:B------:R-:W-:Y:S02]  /*05b0*/  IMAD.MOV.U32 R26, RZ, RZ, R5 ;  /* 0x000000ffff1a7224 */ /* 0x000fe400078e0005 */
[----:B------:R-:W-:Y:S01]  /*05c0*/  IMAD.MOV.U32 R27, RZ, RZ, R19 ;  /* 0x000000ffff1b7224 */ /* 0x000fe200078e0013 */
[----:B------:R-:W-:Y:S06]  /*05d0*/  BRA `(.L_x_279) ;  /* 0x00000000004c7947 */ /* 0x000fec0003800000 */
.L_x_278:
        /* <DEDUP_REMOVED lines=19> */
.L_x_279:
[----:B------:R-:W-:Y:S05]  /*0710*/  BSYNC B0 ;  /* 0x0000000000007941 */ /* 0x000fea0003800000 */
.L_x_277:
        /* <DEDUP_REMOVED lines=9> */
[----:B------:R-:W-:Y:S02]  /*07b0*/  IMAD.MOV.U32 R20, RZ, RZ, R17 ;  /* 0x000000ffff147224 */ /* 0x000fe400078e0011 */
[----:B------:R-:W-:-:S07]  /*07c0*/  IMAD.U32 R4, RZ, RZ, UR6 ;  /* 0x00000006ff047e24 */ /* 0x000fce000f8e00ff */
[----:B------:R-:W-:Y:S05]  /*07d0*/  CALL.REL.NOINC `($__internal_8_$__cuda_sm20_div_s64) ;  /* 0x0000001000487944 */ /* 0x000fea0003c00000 */
[----:B------:R-:W-:Y:S01]  /*07e0*/  IMAD.MOV.U32 R16, RZ, RZ, R5 ;  /* 0x000000ffff107224 */ /* 0x000fe200078e0005 */
[----:B------:R-:W-:Y:S01]  /*07f0*/  MOV R17, R19 ;  /* 0x0000001300117202 */ /* 0x000fe20000000f00 */
[----:B------:R-:W-:Y:S06]  /*0800*/  BRA `(.L_x_282) ;  /* 0x0000000000507947 */ /* 0x000fec0003800000 */
.L_x_281:
        /* <DEDUP_REMOVED lines=18> */
[----:B------:R-:W-:-:S05]  /*0930*/  @!P6 LOP3.LUT R3, RZ, UR16, RZ, 0x33, !PT ;  /* 0x00000010ff03ec12 */ /* 0x000fca000f8e33ff */
[----:B------:R-:W-:-:S07]  /*0940*/  IMAD.MOV.U32 R16, RZ, RZ, R3 ;  /* 0x000000ffff107224 */ /* 0x000fce00078e0003 */
.L_x_282:
[----:B------:R-:W-:Y:S05]  /*0950*/  BSYNC B0 ;  /* 0x0000000000007941 */ /* 0x000fea0003800000 */
.L_x_280:
[----:B------:R-:W-:Y:S01]  /*0960*/  LOP3.LUT R3, R15, UR6, RZ, 0xfc, !PT ;  /* 0x000000060f037c12 */ /* 0x000fe2000f8efcff */
[----:B------:R-:W-:Y:S03]  /*0970*/  BSSY B0, `(.L_x_283) ;  /* 0x0000022000007945 */ /* 0x000fe60003800000 */
[----:B------:R-:W-:-:S13]  /*0980*/  ISETP.NE.U32.AND P4, PT, R3, RZ, PT ;  /* 0x000000ff0300720c */ /* 0x000fda0003f85070 */
[----:B------:R-:W-:Y:S05]  /*0990*/  @!P4 BRA `(.L_x_284) ;  /* 0x00000000002cc947 */ /* 0x000fea0003800000 */
[----:B------:R-:W-:Y:S01]  /*09a0*/  MOV R4, UR16 ;  /* 0x0000001000047c02 */ /* 0x000fe20008000f00 */
[----:B------:R-:W-:Y:S01]  /*09b0*/  IMAD.U32 R5, RZ, RZ, UR17 ;  /* 0x00000011ff057e24 */ /* 0x000fe2000f8e00ff */
[----:B------:R-:W-:Y:S01]  /*09c0*/  MOV R18, 0xa20 ;  /* 0x00000a2000127802 */ /* 0x000fe20000000f00 */
[----:B------:R-:W-:Y:S02]  /*09d0*/  IMAD.MOV.U32 R3, RZ, RZ, R14 ;  /* 0x000000ffff037224 */ /* 0x000fe400078e000e */
[----:B------:R-:W-:Y:S01]  /*09e0*/  IMAD.MOV.U32 R19, RZ, RZ, R4 ;  /* 0x000000ffff137224 */ /* 0x000fe200078e0004 */
[----:B------:R-:W-:Y:S01]  /*09f0*/  MOV R4, UR6 ;  /* 0x0000000600047c02 */ /* 0x000fe20008000f00 */
[----:B------:R-:W-:-:S07]  /*0a00*/  IMAD.MOV.U32 R20, RZ, RZ, R15 ;  /* 0x000000ffff147224 */ /* 0x000fce00078e000f */
[----:B------:R-:W-:Y:S05]  /*0a10*/  CALL.REL.NOINC `($__internal_8_$__cuda_sm20_div_s64) ;  /* 0x0000000c00b87944 */ /* 0x000fea0003c00000 */
[----:B------:R-:W-:Y:S02]  /*0a20*/  IMAD.MOV.U32 R14, RZ, RZ, R5 ;  /* 0x000000ffff0e7224 */ /* 0x000fe400078e0005 */
[----:B------:R-:W-:Y:S01]  /*0a30*/  IMAD.MOV.U32 R15, RZ, RZ, R19 ;  /* 0x000000ffff0f7224 */ /* 0x000fe200078e0013 */
[----:B------:R-:W-:Y:S06]  /*0a40*/  BRA `(.L_x_285) ;  /* 0x0000000000507947 */ /* 0x000fec0003800000 */
.L_x_284:
[----:B------:R-:W0:Y:S01]  /*0a50*/  I2F.U32.RP R7, UR16 ;  /* 0x0000001000077d06 */ /* 0x000e220008209000 */
[----:B------:R-:W-:Y:S01]  /*0a60*/  ISETP.NE.U32.AND P6, PT, RZ, UR16, PT ;  /* 0x00000010ff007c0c */ /* 0x000fe2000bfc5070 */
[----:B------:R-:W-:-:S06]  /*0a70*/  IMAD.MOV.U32 R15, RZ, RZ, RZ ;  /* 0x000000ffff0f7224 */ /* 0x000fcc00078e00ff */
[----:B0-----:R-:W0:Y:S02]  /*0a80*/  MUFU.RCP R7, R7 ;  /* 0x0000000700077308 */ /* 0x001e240000001000 */
[----:B0-----:R-:W-:-:S06]  /*0a90*/  VIADD R4, R7, 0xffffffe ;  /* 0x0ffffffe07047836 */ /* 0x001fcc0000000000 */
[----:B------:R0:W1:Y:S02]  /*0aa0*/  F2I.FTZ.U32.TRUNC.NTZ R5, R4 ;  /* 0x0000000400057305 */ /* 0x000064000021f000 */
[----:B0-----:R-:W-:Y:S01]  /*0ab0*/  HFMA2.MMA R4, -RZ, RZ, 0, 0 ;  /* 0x00000000ff047435 */ /* 0x001fe200000001ff */
[----:B-1----:R-:W-:-:S04]  /*0ac0*/  IMAD.MOV R3, RZ, RZ, -R5 ;  /* 0x000000ffff037224 */ /* 0x002fc800078e0a05 */
[----:B------:R-:W-:-:S05]  /*0ad0*/  IMAD R3, R3, UR16, RZ ;  /* 0x0000001003037c24 */ /* 0x000fca000f8e02ff */
        /* <DEDUP_REMOVED lines=8> */
[----:B------:R-:W-:Y:S01]  /*0b60*/  @P5 VIADD R3, R3, 0x1 ;  /* 0x0000000103035836 */ /* 0x000fe20000000000 */
[----:B------:R-:W-:-:S04]  /*0b70*/  @!P6 LOP3.LUT R3, RZ, UR16, RZ, 0x33, !PT ;  /* 0x00000010ff03ec12 */ /* 0x000fc8000f8e33ff */
[----:B------:R-:W-:-:S07]  /*0b80*/  MOV R14, R3 ;  /* 0x00000003000e7202 */ /* 0x000fce0000000f00 */
.L_x_285:
[----:B------:R-:W-:Y:S05]  /*0b90*/  BSYNC B0 ;  /* 0x0000000000007941 */ /* 0x000fea0003800000 */
.L_x_283:
        /* <DEDUP_REMOVED lines=13> */
[----:B------:R-:W-:Y:S06]  /*0c70*/  BRA `(.L_x_288) ;  /* 0x00000000004c7947 */ /* 0x000fec0003800000 */
.L_x_287:
        /* <DEDUP_REMOVED lines=19> */
.L_x_288:
[----:B------:R-:W-:Y:S05]  /*0db0*/  BSYNC B0 ;  /* 0x0000000000007941 */ /* 0x000fea0003800000 */
.L_x_286:
[----:B------:R-:W-:Y:S01]  /*0dc0*/  @P2 LEA R4, P4, R2, UR8, 0x3 ;  /* 0x0000000802042c11 */ /* 0x000fe2000f8818ff */
[----:B------:R-:W-:-:S03]  /*0dd0*/  UIMAD.WIDE.U32 UR4, UR11, 0x4, UR4 ;  /* 0x000000040b0478a5 */ /* 0x000fc6000f8e0004 */
[----:B------:R-:W-:Y:S01]  /*0de0*/  @P2 LEA.HI.X R5, R2, UR9, R0, 0x3, P4 ;  /* 0x0000000902052c11 */ /* 0x000fe2000a0f1c00 */
[----:B------:R-:W-:Y:S02]  /*0df0*/  UISETP.LT.U32.AND UP1, UPT, UR4, UR14, UPT ;  /* 0x0000000e0400728c */ /* 0x000fe4000bf21070 */
[----:B------:R-:W-:Y:S01]  /*0e00*/  UISETP.GE.U32.AND UP0, UPT, UR4, 0x10000, UPT ;  /* 0x000100000400788c */ /* 0x000fe2000bf06070 */
[----:B------:R-:W-:Y:S01]  /*0e10*/  MOV R3, UR5 ;  /* 0x0000000500037c02 */ /* 0x000fe20008000f00 */
[----:B------:R1:W-:Y:S01]  /*0e20*/  @P2 STG.E.64 desc[UR12][R4.64], R26 ;  /* 0x0000001a04002986 */ /* 0x0003e2000c101b0c */
[----:B------:R-:W-:Y:S01]  /*0e30*/  IMAD.U32 R2, RZ, RZ, UR4 ;  /* 0x00000004ff027e24 */ /* 0x000fe2000f8e00ff */
[----:B------:R-:W-:Y:S02]  /*0e40*/  UISETP.GE.U32.AND.EX UP0, UPT, UR5, URZ, UPT, UP0 ;  /* 0x0000003f0500728c */ /* 0x000fe4000bf06100 */
[----:B------:R1:W-:Y:S04]  /*0e50*/  @P1 STG.E.64 desc[UR12][R12.64], R16 ;  /* 0x000000100c001986 */ /* 0x0003e8000c101b0c */
[----:B------:R1:W-:Y:S01]  /*0e60*/  @P0 STG.E.64 desc[UR12][R10.64], R14 ;  /* 0x0000000e0a000986 */ /* 0x0003e2000c101b0c */
[----:B------:R-:W-:-:S02]  /*0e70*/  PLOP3.LUT P0, PT, PT, PT, UP1, 0x80, 0x0 ;  /* 0x000000000000781c */ /* 0x000fc40003f0f018 */
[----:B------:R-:W-:Y:S01]  /*0e80*/  PLOP3.LUT P1, PT, PT, PT, UP0, 0x80, 0x0 ;  /* 0x000000000000781c */ /* 0x000fe20003f2f008 */
[----:B------:R1:W-:Y:S01]  /*0e90*/  @P3 STG.E.64 desc[UR12][R8.64], R18 ;  /* 0x0000001208003986 */ /* 0x0003e2000c101b0c */
[----:B------:R-:W-:-:S13]  /*0ea0*/  ISETP.LT.AND.EX P0, PT, R3, UR10, PT, P0 ;  /* 0x0000000a03007c0c */ /* 0x000fda000bf01300 */
[----:B-1----:R-:W-:Y:S05]  /*0eb0*/  @!P1 BRA P0, `(.L_x_289) ;  /* 0xfffffff000c09947 */ /* 0x002fea000003ffff */
[----:B------:R-:W-:Y:S05]  /*0ec0*/  EXIT ;  /* 0x000000000000794d */ /* 0x000fea0003800000 */
.L_x_276:
        /* <DEDUP_REMOVED lines=9> */
.L_x_302:
[----:B------:R-:W0:Y:S01]  /*0f60*/  LDC.64 R18, c[0x0][0xf40] ;  /* 0x0003d000ff127b82 */ /* 0x000e220000000a00 */
[----:B------:R-:W-:-:S04]  /*0f70*/  LEA R6, P0, R0, UR8, 0x5 ;  /* 0x0000000800067c11 */ /* 0x000fc8000f8028ff */
[----:B------:R-:W-:-:S05]  /*0f80*/  LEA.HI.X R7, R0, UR9, R2, 0x5, P0 ;  /* 0x0000000900077c11 */ /* 0x000fca00080f2c02 */
        /* <DEDUP_REMOVED lines=15> */
[----:B-----5:R-:W-:Y:S05]  /*1080*/  CALL.REL.NOINC `($__internal_8_$__cuda_sm20_div_s64) ;  /* 0x00000008001c7944 */ /* 0x020fea0003c00000 */
[----:B------:R-:W-:Y:S02]  /*1090*/  IMAD.MOV.U32 R12, RZ, RZ, R5 ;  /* 0x000000ffff0c7224 */ /* 0x000fe400078e0005 */
[----:B------:R-:W-:Y:S01]  /*10a0*/  IMAD.MOV.U32 R13, RZ, RZ, R19 ;  /* 0x000000ffff0d7224 */ /* 0x000fe200078e0013 */
[----:B------:R-:W-:Y:S06]  /*10b0*/  BRA `(.L_x_292) ;  /* 0x0000000000507947 */ /* 0x000fec0003800000 */
.L_x_291:
[----:B------:R-:W0:Y:S01]  /*10c0*/  I2F.U32.RP R3, R16 ;  /* 0x0000001000037306 */ /* 0x000e220000209000 */
[----:B------:R-:W-:-:S07]  /*10d0*/  ISETP.NE.U32.AND P2, PT, R16, RZ, PT ;  /* 0x000000ff1000720c */ /* 0x000fce0003f45070 */
[----:B0-----:R-:W0:Y:S02]  /*10e0*/  MUFU.RCP R3, R3 ;  /* 0x0000000300037308 */ /* 0x001e240000001000 */
[----:B0-----:R-:W-:-:S06]  /*10f0*/  IADD3 R18, R3, 0xffffffe, RZ ;  /* 0x0ffffffe03127810 */ /* 0x001fcc0007ffe0ff */
        /* <DEDUP_REMOVED lines=12> */
[----:B------:R-:W-:-:S12]  /*11c0*/  HFMA2.MMA R13, -RZ, RZ, 0, 0 ;  /* 0x00000000ff0d7435 */ /* 0x000fd800000001ff */
[----:B------:R-:W-:Y:S01]  /*11d0*/  @P1 VIADD R19, R19, 0x1 ;  /* 0x0000000113131836 */ /* 0x000fe20000000000 */
[----:B------:R-:W-:-:S05]  /*11e0*/  @!P2 LOP3.LUT R19, RZ, R16, RZ, 0x33, !PT ;  /* 0x00000010ff13a212 */ /* 0x000fca00078e33ff */
[----:B------:R-:W-:-:S07]  /*11f0*/  IMAD.MOV.U32 R12, RZ, RZ, R19 ;  /* 0x000000ffff0c7224 */ /* 0x000fce00078e0013 */
.L_x_292:
[----:B------:R-:W-:Y:S05]  /*1200*/  BSYNC B0 ;  /* 0x0000000000007941 */ /* 0x000fea0003800000 */
.L_x_290:
        /* <DEDUP_REMOVED lines=8> */
[----:B-----5:R-:W-:Y:S05]  /*1290*/  CALL.REL.NOINC `($__internal_8_$__cuda_sm20_div_s64) ;  /* 0x0000000400987944 */ /* 0x020fea0003c00000 */
[----:B------:R-:W-:Y:S01]  /*12a0*/  MOV R14, R5 ;  /* 0x00000005000e7202 */ /* 0x000fe20000000f00 */
[----:B------:R-:W-:Y:S01]  /*12b0*/  IMAD.MOV.U32 R15, RZ, RZ, R19 ;  /* 0x000000ffff0f7224 */ /* 0x000fe200078e0013 */
[----:B------:R-:W-:Y:S06]  /*12c0*/  BRA `(.L_x_295) ;  /* 0x0000000000507947 */ /* 0x000fec0003800000 */
.L_x_294:
[----:B------:R-:W0:Y:S01]  /*12d0*/  I2F.U32.RP R5, R16 ;  /* 0x0000001000057306 */ /* 0x000e220000209000 */
[----:B------:R-:W-:-:S07]  /*12e0*/  ISETP.NE.U32.AND P2, PT, R16, RZ, PT ;  /* 0x000000ff1000720c */ /* 0x000fce0003f45070 */
[----:B0-----:R-:W0:Y:S02]  /*12f0*/  MUFU.RCP R5, R5 ;  /* 0x0000000500057308 */ /* 0x001e240000001000 */
[----:B0-----:R-:W-:-:S06]  /*1300*/  VIADD R18, R5, 0xffffffe ;  /* 0x0ffffffe05127836 */ /* 0x001fcc0000000000 */
[----:B------:R0:W1:Y:S02]  /*1310*/  F2I.FTZ.U32.TRUNC.NTZ R19, R18 ;  /* 0x0000001200137305 */ /* 0x000064000021f000 */
[----:B0-----:R-:W-:Y:S01]  /*1320*/  HFMA2.MMA R18, -RZ, RZ, 0, 0 ;  /* 0x00000000ff127435 */ /* 0x001fe200000001ff */
[----:B-1----:R-:W-:-:S04]  /*1330*/  IMAD.MOV R3, RZ, RZ, -R19 ;  /* 0x000000ffff037224 */ /* 0x002fc800078e0a13 */
[----:B------:R-:W-:-:S05]  /*1340*/  IMAD R3, R3, R16, RZ ;  /* 0x0000001003037224 */ /* 0x000fca00078e02ff */
        /* <DEDUP_REMOVED lines=9> */
[----:B------:R-:W-:Y:S02]  /*13e0*/  @P1 IADD3 R3, R3, 0x1, RZ ;  /* 0x0000000103031810 */ /* 0x000fe40007ffe0ff */
[----:B------:R-:W-:-:S05]  /*13f0*/  @!P2 LOP3.LUT R3, RZ, R16, RZ, 0x33, !PT ;  /* 0x00000010ff03a212 */ /* 0x000fca00078e33ff */
[----:B------:R-:W-:-:S07]  /*1400*/  IMAD.MOV.U32 R14, RZ, RZ, R3 ;  /* 0x000000ffff0e7224 */ /* 0x000fce00078e0003 */
.L_x_295:
[----:B------:R-:W-:Y:S05]  /*1410*/  BSYNC B0 ;  /* 0x0000000000007941 */ /* 0x000fea0003800000 */
.L_x_293:
[----:B-----5:R-:W-:Y:S01]  /*1420*/  LOP3.LUT R3, R9, R4, RZ, 0xfc, !PT ;  /* 0x0000000409037212 */ /* 0x020fe200078efcff */
[----:B------:R-:W-:Y:S03]  /*1430*/  BSSY B0, `(.L_x_296) ;  /* 0x000001f000007945 */ /* 0x000fe60003800000 */
[----:B------:R-:W-:-:S13]  /*1440*/  ISETP.NE.U32.AND P0, PT, R3, RZ, PT ;  /* 0x000000ff0300720c */ /* 0x000fda0003f05070 */
[----:B------:R-:W-:Y:S05]  /*1450*/  @!P0 BRA `(.L_x_297) ;  /* 0x0000000000208947 */ /* 0x000fea0003800000 */
[----:B------:R-:W-:Y:S01]  /*1460*/  IMAD.MOV.U32 R3, RZ, RZ, R8 ;  /* 0x000000ffff037224 */ /* 0x000fe200078e0008 */
[----:B------:R-:W-:Y:S01]  /*1470*/  MOV R20, R9 ;  /* 0x0000000900147202 */ /* 0x000fe20000000f00 */
[----:B------:R-:W-:Y:S01]  /*1480*/  IMAD.MOV.U32 R19, RZ, RZ, R16 ;  /* 0x000000ffff137224 */ /* 0x000fe200078e0010 */
[----:B------:R-:W-:-:S07]  /*1490*/  MOV R18, 0x14b0 ;  /* 0x000014b000127802 */ /* 0x000fce0000000f00 */
[----:B------:R-:W-:Y:S05]  /*14a0*/  CALL.REL.NOINC `($__internal_8_$__cuda_sm20_div_s64) ;  /* 0x0000000400147944 */ /* 0x000fea0003c00000 */
[----:B------:R-:W-:Y:S02]  /*14b0*/  IMAD.MOV.U32 R8, RZ, RZ, R5 ;  /* 0x000000ffff087224 */ /* 0x000fe400078e0005 */
[----:B------:R-:W-:Y:S01]  /*14c0*/  IMAD.MOV.U32 R9, RZ, RZ, R19 ;  /* 0x000000ffff097224 */ /* 0x000fe200078e0013 */
[----:B------:R-:W-:Y:S06]  /*14d0*/  BRA `(.L_x_298) ;  /* 0x0000000000507947 */ /* 0x000fec0003800000 */
.L_x_297:
        /* <DEDUP_REMOVED lines=20> */
.L_x_298:
[----:B------:R-:W-:Y:S05]  /*1620*/  BSYNC B0 ;  /* 0x0000000000007941 */ /* 0x000fea0003800000 */
.L_x_296:
        /* <DEDUP_REMOVED lines=8> */
[----:B------:R-:W-:Y:S05]  /*16b0*/  CALL.REL.NOINC `($__internal_8_$__cuda_sm20_div_s64) ;  /* 0x0000000000907944 */ /* 0x000fea0003c00000 */
[----:B------:R-:W-:Y:S01]  /*16c0*/  MOV R10, R5 ;  /* 0x00000005000a7202 */ /* 0x000fe20000000f00 */
[----:B------:R-:W-:Y:S01]  /*16d0*/  IMAD.MOV.U32 R11, RZ, RZ, R19 ;  /* 0x000000ffff0b7224 */ /* 0x000fe200078e0013 */
[----:B------:R-:W-:Y:S06]  /*16e0*/  BRA `(.L_x_301) ;  /* 0x0000000000507947 */ /* 0x000fec0003800000 */
.L_x_300:
        /* <DEDUP_REMOVED lines=20> */
.L_x_301:
[----:B------:R-:W-:Y:S05]  /*1830*/  BSYNC B0 ;  /* 0x0000000000007941 */ /* 0x000fea0003800000 */
.L_x_299:
[----:B------:R-:W-:Y:S01]  /*1840*/  IADD3 R0, P0, R0, UR4, RZ ;  /* 0x0000000400007c10 */ /* 0x000fe2000ff1e0ff */
[----:B------:R0:W-:Y:S03]  /*1850*/  STG.E.128 desc[UR12][R6.64], R12 ;  /* 0x0000000c06007986 */ /* 0x0001e6000c101d0c */
[----:B------:R-:W-:Y:S01]  /*1860*/  IADD3.X R2, RZ, R2, RZ, P0, !PT ;  /* 0x00000002ff027210 */ /* 0x000fe200007fe4ff */
[C---:B------:R-:W-:Y:S01]  /*1870*/  IMAD.SHL.U32 R3, R0.reuse, 0x4, RZ ;  /* 0x0000000400037824 */ /* 0x040fe200078e00ff */
[----:B------:R0:W-:Y:S01]  /*1880*/  STG.E.128 desc[UR12][R6.64+0x10], R8 ;  /* 0x0000100806007986 */ /* 0x0001e2000c101d0c */
[----:B------:R-:W-:-:S03]  /*1890*/  ISETP.LT.U32.AND P1, PT, R0, 0x4000, PT ;  /* 0x000040000000780c */ /* 0x000fc60003f21070 */
[----:B------:R-:W-:Y:S02]  /*18a0*/  ISETP.GE.U32.AND P0, PT, R3, UR14, PT ;  /* 0x0000000e03007c0c */ /* 0x000fe4000bf06070 */
[----:B------:R-:W-:Y:S02]  /*18b0*/  SHF.L.U64.HI R3, R0, 0x2, R2 ;  /* 0x0000000200037819 */ /* 0x000fe40000010202 */
[----:B------:R-:W-:Y:S02]  /*18c0*/  ISETP.LT.U32.AND.EX P1, PT, R2, RZ, PT, P1 ;  /* 0x000000ff0200720c */ /* 0x000fe40003f21110 */
[----:B------:R-:W-:-:S13]  /*18d0*/  ISETP.GE.AND.EX P0, PT, R3, UR10, PT, P0 ;  /* 0x0000000a03007c0c */ /* 0x000fda000bf06300 */
[----:B0-----:R-:W-:Y:S05]  /*18e0*/  @!P0 BRA P1, `(.L_x_302) ;  /* 0xfffffff4009c8947 */ /* 0x001fea000083ffff */
[----:B------:R-:W-:Y:S05]  /*18f0*/  EXIT ;  /* 0x000000000000794d */ /* 0x000fea0003800000 */
        .weak           $__internal_8_$__cuda_sm20_div_s64
        .type           $__internal_8_$__cuda_sm20_div_s64,@function
        .size           $__internal_8_$__cuda_sm20_div_s64,(.L_x_536 - $__internal_8_$__cuda_sm20_div_s64)
$__internal_8_$__cuda_sm20_div_s64:
        /* <DEDUP_REMOVED lines=8> */
[----:B------:R-:W0:Y:S02]  /*1980*/  F2I.U64.TRUNC R32, R5 ;  /* 0x0000000500207311 */ /* 0x000e24000020d800 */
[----:B0-----:R-:W-:Y:S01]  /*1990*/  IMAD.WIDE.U32 R22, R32, R24, RZ ;  /* 0x0000001820167225 */ /* 0x001fe200078e00ff */
[----:B------:R-:W-:-:S03]  /*19a0*/  MOV R31, R32 ;  /* 0x00000020001f7202 */ /* 0x000fc60000000f00 */
[----:B------:R-:W-:Y:S01]  /*19b0*/  IMAD R21, R32, R25, R23 ;  /* 0x0000001920157224 */ /* 0x000fe200078e0217 */
[----:B------:R-:W-:-:S03]  /*19c0*/  IADD3 R22, P4, RZ, -R22, RZ ;  /* 0x80000016ff167210 */ /* 0x000fc60007f9e0ff */
        /* <DEDUP_REMOVED lines=17> */
[----:B------:R-:W-:-:S04]  /*1ae0*/  IMAD.HI.U32 R23, R22, R21, RZ ;  /* 0x0000001516177227 */ /* 0x000fc800078e00ff */
[----:B------:R-:W-:-:S04]  /*1af0*/  IMAD.HI.U32 R5, P4, R22, R5, R30 ;  /* 0x0000000516057227 */ /* 0x000fc8000788001e */
[----:B------:R-:W-:Y:S02]  /*1b00*/  IMAD R21, R22, R21, RZ ;  /* 0x0000001516157224 */ /* 0x000fe400078e02ff */
[----:B------:R-:W-:Y:S01]  /*1b10*/  IMAD.X R23, R23, 0x1, R22, P5 ;  /* 0x0000000117177824 */ /* 0x000fe200028e0616 */
[----:B------:R-:W-:Y:S01]  /*1b20*/  ISETP.GE.AND P5, PT, R20, RZ, PT ;  /* 0x000000ff1400720c */ /* 0x000fe20003fa6270 */
[----:B------:R-:W-:Y:S01]  /*1b30*/  IMAD.MOV.U32 R31, RZ, RZ, RZ ;  /* 0x000000ffff1f7224 */ /* 0x000fe200078e00ff */
[----:B------:R-:W-:-:S04]  /*1b40*/  IADD3 R22, P6, RZ, -R3, RZ ;  /* 0x80000003ff167210 */ /* 0x000fc80007fde0ff */
[----:B------:R-:W-:Y:S02]  /*1b50*/  SEL R22, R22, R3, !P5 ;  /* 0x0000000316167207 */ /* 0x000fe40006800000 */
[-C--:B------:R-:W-:Y:S02]  /*1b60*/  IADD3.X R3, RZ, ~R20.reuse, RZ, P6, !PT ;  /* 0x80000014ff037210 */ /* 0x080fe400037fe4ff */
[----:B------:R-:W-:Y:S02]  /*1b70*/  IADD3 R5, P6, R21, R5, RZ ;  /* 0x0000000515057210 */ /* 0x000fe40007fde0ff */
[----:B------:R-:W-:Y:S02]  /*1b80*/  SEL R3, R3, R20, !P5 ;  /* 0x0000001403037207 */ /* 0x000fe40006800000 */
[----:B------:R-:W-:Y:S01]  /*1b90*/  IADD3.X R23, RZ, RZ, R23, P6, P4 ;  /* 0x000000ffff177210 */ /* 0x000fe200037e8417 */
[----:B------:R-:W-:Y:S01]  /*1ba0*/  IMAD.HI.U32 R30, R5, R22, RZ ;  /* 0x00000016051e7227 */ /* 0x000fe200078e00ff */
[----:B------:R-:W-:-:S04]  /*1bb0*/  LOP3.LUT R20, R4, R20, RZ, 0x3c, !PT ;  /* 0x0000001404147212 */ /* 0x000fc800078e3cff */
[----:B------:R-:W-:Y:S01]  /*1bc0*/  ISETP.GE.AND P6, PT, R20, RZ, PT ;  /* 0x000000ff1400720c */ /* 0x000fe20003fc6270 */
[----:B------:R-:W-:-:S04]  /*1bd0*/  IMAD.WIDE.U32 R30, R5, R3, R30 ;  /* 0x00000003051e7225 */ /* 0x000fc800078e001e */
[C---:B------:R-:W-:Y:S02]  /*1be0*/  IMAD R5, R23.reuse, R3, RZ ;  /* 0x0000000317057224 */ /* 0x040fe400078e02ff */
[----:B------:R-:W-:-:S04]  /*1bf0*/  IMAD.HI.U32 R21, P4, R23, R22, R30 ;  /* 0x0000001617157227 */ /* 0x000fc8000788001e */
[----:B------:R-:W-:Y:S01]  /*1c00*/  IMAD.HI.U32 R23, R23, R3, RZ ;  /* 0x0000000317177227 */ /* 0x000fe200078e00ff */
[----:B------:R-:W-:-:S03]  /*1c10*/  IADD3 R5, P5, R5, R21, RZ ;  /* 0x0000001505057210 */ /* 0x000fc60007fbe0ff */
[----:B------:R-:W-:Y:S02]  /*1c20*/  IMAD.X R20, RZ, RZ, R23, P4 ;  /* 0x000000ffff147224 */ /* 0x000fe400020e0617 */
[----:B------:R-:W-:-:S04]  /*1c30*/  IMAD.WIDE.U32 R30, R5, R24, RZ ;  /* 0x00000018051e7225 */ /* 0x000fc800078e00ff */
[----:B------:R-:W-:Y:S01]  /*1c40*/  IMAD.X R20, RZ, RZ, R20, P5 ;  /* 0x000000ffff147224 */ /* 0x000fe200028e0614 */
[----:B------:R-:W-:Y:S01]  /*1c50*/  IADD3 R21, P5, -R30, R22, RZ ;  /* 0x000000161e157210 */ /* 0x000fe20007fbe1ff */
[----:B------:R-:W-:-:S03]  /*1c60*/  IMAD R23, R5, R25, R31 ;  /* 0x0000001905177224 */ /* 0x000fc600078e021f */
[-C--:B------:R-:W-:Y:S01]  /*1c70*/  ISETP.GE.U32.AND P4, PT, R21, R24.reuse, PT ;  /* 0x000000181500720c */ /* 0x080fe20003f86070 */
[----:B------:R-:W-:-:S05]  /*1c80*/  IMAD R22, R20, R24, R23 ;  /* 0x0000001814167224 */ /* 0x000fca00078e0217 */
[----:B------:R-:W-:Y:S02]  /*1c90*/  IADD3.X R22, ~R22, R3, RZ, P5, !PT ;  /* 0x0000000316167210 */ /* 0x000fe40002ffe5ff */
[----:B------:R-:W-:Y:S02]  /*1ca0*/  IADD3 R3, P5, R21, -R24, RZ ;  /* 0x8000001815037210 */ /* 0x000fe40007fbe0ff */
[----:B------:R-:W-:-:S04]  /*1cb0*/  ISETP.GE.U32.AND.EX P4, PT, R22, R25, PT, P4 ;  /* 0x000000191600720c */ /* 0x000fc80003f86140 */
[----:B------:R-:W-:Y:S01]  /*1cc0*/  SEL R3, R3, R21, P4 ;  /* 0x0000001503037207 */ /* 0x000fe20002000000 */
[----:B------:R-:W-:Y:S01]  /*1cd0*/  IMAD.X R21, R22, 0x1, ~R25, P5 ;  /* 0x0000000116157824 */ /* 0x000fe200028e0e19 */
[----:B------:R-:W-:-:S04]  /*1ce0*/  IADD3 R23, P5, R5, 0x1, RZ ;  /* 0x0000000105177810 */ /* 0x000fc80007fbe0ff */
[----:B------:R-:W-:Y:S01]  /*1cf0*/  SEL R23, R23, R5, P4 ;  /* 0x0000000517177207 */ /* 0x000fe20002000000 */
[----:B------:R-:W-:Y:S01]  /*1d00*/  IMAD.X R5, RZ, RZ, R20, P5 ;  /* 0x000000ffff057224 */ /* 0x000fe200028e0614 */
[----:B------:R-:W-:Y:S02]  /*1d10*/  SEL R21, R21, R22, P4 ;  /* 0x0000001615157207 */ /* 0x000fe40002000000 */
[----:B------:R-:W-:Y:S02]  /*1d20*/  ISETP.GE.U32.AND P5, PT, R3, R24, PT ;  /* 0x000000180300720c */ /* 0x000fe40003fa6070 */
[----:B------:R-:W-:Y:S02]  /*1d30*/  SEL R5, R5, R20, P4 ;  /* 0x0000001405057207 */ /* 0x000fe40002000000 */
[----:B------:R-:W-:Y:S02]  /*1d40*/  IADD3 R3, P4, R23, 0x1, RZ ;  /* 0x0000000117037810 */ /* 0x000fe40007f9e0ff */
[----:B------:R-:W-:Y:S01]  /*1d50*/  ISETP.GE.U32.AND.EX P5, PT, R21, R25, PT, P5 ;  /* 0x000000191500720c */ /* 0x000fe20003fa6150 */
[----:B------:R-:W-:-:S02]  /*1d60*/  IMAD.MOV.U32 R21, RZ, RZ, 0x0 ;  /* 0x00000000ff157424 */ /* 0x000fc400078e00ff */
[----:B------:R-:W-:Y:S01]  /*1d70*/  IMAD.X R20, RZ, RZ, R5, P4 ;  /* 0x000000ffff147224 */ /* 0x000fe200020e0605 */
[----:B------:R-:W-:Y:S02]  /*1d80*/  SEL R3, R3, R23, P5 ;  /* 0x0000001703037207 */ /* 0x000fe40002800000 */
[----:B------:R-:W-:Y:S02]  /*1d90*/  ISETP.NE.U32.AND P4, PT, R19, RZ, PT ;  /* 0x000000ff1300720c */ /* 0x000fe40003f85070 */
[----:B------:R-:W-:Y:S02]  /*1da0*/  SEL R20, R20, R5, P5 ;  /* 0x0000000514147207 */ /* 0x000fe40002800000 */
[----:B------:R-:W-:Y:S02]  /*1db0*/  IADD3 R5, P5, RZ, -R3, RZ ;  /* 0x80000003ff057210 */ /* 0x000fe40007fbe0ff */
[----:B------:R-:W-:Y:S02]  /*1dc0*/  ISETP.NE.AND.EX P4, PT, R4, RZ, PT, P4 ;  /* 0x000000ff0400720c */ /* 0x000fe40003f85340 */
[----:B------:R-:W-:-:S02]  /*1dd0*/  IADD3.X R19, RZ, ~R20, RZ, P5, !PT ;  /* 0x80000014ff137210 */ /* 0x000fc40002ffe4ff */
[----:B------:R-:W-:Y:S02]  /*1de0*/  SEL R5, R5, R3, !P6 ;  /* 0x0000000305057207 */ /* 0x000fe40007000000 */
[----:B------:R-:W-:Y:S01]  /*1df0*/  SEL R19, R19, R20, !P6 ;  /* 0x0000001413137207 */ /* 0x000fe20007000000 */
[----:B------:R-:W-:Y:S01]  /*1e00*/  IMAD.MOV.U32 R20, RZ, RZ, R18 ;  /* 0x000000ffff147224 */ /* 0x000fe200078e0012 */
[----:B------:R-:W-:Y:S02]  /*1e10*/  SEL R5, R5, 0xffffffff, P4 ;  /* 0xffffffff05057807 */ /* 0x000fe40002000000 */
[----:B------:R-:W-:Y:S01]  /*1e20*/  SEL R19, R19, 0xffffffff, P4 ;  /* 0xffffffff13137807 */ /* 0x000fe20002000000 */
[----:B------:R-:W-:Y:S06]  /*1e30*/  RET.REL.NODEC R20 `(_ZN2at6native63_GLOBAL__N__862fb238_30_ForeachBinaryOpScalarTensor_cu_64fe0ca525multi_tensor_apply_kernelINS1_18TensorListMetadataILi1EEENS1_27BinaryOpScalarTensorFunctorIlLi1ELi1ELi0EEEJSt7dividesIlEPllEEEvT_T0_DpT1_) ;  /* 0xffffffe014707950 */ /* 0x000fec0003c3ffff */
.L_x_303:
        /* <DEDUP_REMOVED lines=12> */
.L_x_536:


//--------------------- .text._ZN2at6native63_GLOBAL__N__862fb238_30_ForeachBinaryOpScalarTensor_cu_64fe0ca525multi_tensor_apply_kernelINS1_18TensorListMetadataILi1EEENS1_27BinaryOpScalarTensorFunctorIiLi1ELi1ELi0EEEJSt7dividesIiEPiiEEEvT_T0_DpT1_ --------------------------
	.section	.text._ZN2at6native63_GLOBAL__N__862fb238_30_ForeachBinaryOpScalarTensor_cu_64fe0ca525multi_tensor_apply_kernelINS1_18TensorListMetadataILi1EEENS1_27BinaryOpScalarTensorFunctorIiLi1ELi1ELi0EEEJSt7dividesIiEPiiEEEvT_T0_DpT1_,"ax",@progbits
	.align	128
.text._ZN2at6native63_GLOBAL__N__862fb238_30_ForeachBinaryOpScalarTensor_cu_64fe0ca525multi_tensor_apply_kernelINS1_18TensorListMetadataILi1EEENS1_27BinaryOpScalarTensorFunctorIiLi1ELi1ELi0EEEJSt7dividesIiEPiiEEEvT_T0_DpT1_:
        .type           _ZN2at6native63_GLOBAL__N__862fb238_30_ForeachBinaryOpScalarTensor_cu_64fe0ca525multi_tensor_apply_kernelINS1_18TensorListMetadataILi1EEENS1_27BinaryOpScalarTensorFunctorIiLi1ELi1ELi0EEEJSt7dividesIiEPiiEEEvT_T0_DpT1_,@function
        .size           _ZN2at6native63_GLOBAL__N__862fb238_30_ForeachBinaryOpScalarTensor_cu_64fe0ca525multi_tensor_apply_kernelINS1_18TensorListMetadataILi1EEENS1_27BinaryOpScalarTensorFunctorIiLi1ELi1ELi0EEEJSt7dividesIiEPiiEEEvT_T0_DpT1_,(.L_x_538 - _ZN2at6native63_GLOBAL__N__862fb238_30_ForeachBinaryOpScalarTensor_cu_64fe0ca525multi_tensor_apply_kernelINS1_18TensorListMetadataILi1EEENS1_27BinaryOpScalarTensorFunctorIiLi1ELi1ELi0EEEJSt7dividesIiEPiiEEEvT_T0_DpT1_)
        .other          _ZN2at6native63_GLOBAL__N__862fb238_30_ForeachBinaryOpScalarTensor_cu_64fe0ca525multi_tensor_apply_kernelINS1_18TensorListMetadataILi1EEENS1_27BinaryOpScalarTensorFunctorIiLi1ELi1ELi0EEEJSt7dividesIiEPiiEEEvT_T0_DpT1_,@"STO_CUDA_ENTRY STV_DEFAULT"
_ZN2at6native63_GLOBAL__N__862fb238_30_ForeachBinaryOpScalarTensor_cu_64fe0ca525multi_tensor_apply_kernelINS1_18TensorListMetadataILi1EEENS1_27BinaryOpScalarTensorFunctorIiLi1ELi1ELi0EEEJSt7dividesIiEPiiEEEvT_T0_DpT1_:
        /* <DEDUP_REMOVED lines=26> */
.L_x_305:
[----:B------:R-:W2:Y:S02]  /*01a0*/  LDC.64 R4, c[0x0][0xf40] ;  /* 0x0003d000ff047b82 */ /* 0x000ea40000000a00 */
[----:B--2---:R2:W3:Y:S01]  /*01b0*/  LDG.E R21, desc[UR4][R4.64] ;  /* 0x0000000404157981 */ /* 0x0044e2000c1e1900 */
[----:B0-----:R-:W-:Y:S01]  /*01c0*/  IADD3 R13, P1, R19, R16, RZ ;  /* 0x00000010130d7210 */ /* 0x001fe20007f3e0ff */
[----:B------:R-:W-:-:S03]  /*01d0*/  IMAD.MOV.U32 R26, RZ, RZ, RZ ;  /* 0x000000ffff1a7224 */ /* 0x000fc600078e00ff */
[C---:B------:R-:W-:Y:S01]  /*01e0*/  ISETP.GE.U32.AND P0, PT, R13.reuse, 0x10000, PT ;  /* 0x000100000d00780c */ /* 0x040fe20003f06070 */
[----:B------:R-:W-:Y:S01]  /*01f0*/  IMAD.X R23, RZ, RZ, R15, P1 ;  /* 0x000000ffff177224 */ /* 0x000fe200008e060f */
[----:B------:R-:W-:Y:S02]  /*0200*/  ISETP.LT.U32.AND P1, PT, R13, R0, PT ;  /* 0x000000000d00720c */ /* 0x000fe40003f21070 */
[----:B-1----:R-:W-:Y:S02]  /*0210*/  IADD3 R9, P2, R17, R13, RZ ;  /* 0x0000000d11097210 */ /* 0x002fe40007f5e0ff */
[----:B------:R-:W-:-:S04]  /*0220*/  ISETP.GE.U32.AND.EX P0, PT, R23, RZ, PT, P0 ;  /* 0x000000ff1700720c */ /* 0x000fc80003f06100 */
[----:B------:R-:W-:Y:S02]  /*0230*/  ISETP.LT.AND.EX P0, PT, R23, R14, !P0, P1 ;  /* 0x0000000e1700720c */ /* 0x000fe40004701310 */
[----:B------:R-:W-:-:S04]  /*0240*/  LEA R6, P1, R13, R2, 0x2 ;  /* 0x000000020d067211 */ /* 0x000fc800078210ff */
[--C-:B------:R-:W-:Y:S01]  /*0250*/  LEA.HI.X R7, R13, R3, R23.reuse, 0x2, P1 ;  /* 0x000000030d077211 */ /* 0x100fe200008f1417 */
[----:B--2---:R-:W-:-:S06]  /*0260*/  IMAD.X R5, RZ, RZ, R23, P2 ;  /* 0x000000ffff057224 */ /* 0x004fcc00010e0617 */
[----:B------:R-:W2:Y:S01]  /*0270*/  @P0 LDG.E R26, desc[UR4][R6.64] ;  /* 0x00000004061a0981 */ /* 0x000ea2000c1e1900 */
[C---:B------:R-:W-:Y:S01]  /*0280*/  ISETP.GE.U32.AND P1, PT, R9.reuse, 0x10000, PT ;  /* 0x000100000900780c */ /* 0x040fe20003f26070 */
[----:B------:R-:W-:Y:S01]  /*0290*/  IMAD.MOV.U32 R24, RZ, RZ, RZ ;  /* 0x000000ffff187224 */ /* 0x000fe200078e00ff */
[----:B------:R-:W-:Y:S02]  /*02a0*/  ISETP.LT.U32.AND P2, PT, R9, R0, PT ;  /* 0x000000000900720c */ /* 0x000fe40003f41070 */
[----:B------:R-:W-:-:S04]  /*02b0*/  ISETP.GE.U32.AND.EX P1, PT, R5, RZ, PT, P1 ;  /* 0x000000ff0500720c */ /* 0x000fc80003f26110 */
[----:B------:R-:W-:Y:S02]  /*02c0*/  ISETP.LT.AND.EX P1, PT, R5, R14, !P1, P2 ;  /* 0x0000000e0500720c */ /* 0x000fe40004f21320 */
[----:B------:R-:W-:-:S04]  /*02d0*/  LEA R10, P2, R9, R2, 0x2 ;  /* 0x00000002090a7211 */ /* 0x000fc800078410ff */
[----:B------:R-:W-:Y:S02]  /*02e0*/  LEA.HI.X R11, R9, R3, R5, 0x2, P2 ;  /* 0x00000003090b7211 */ /* 0x000fe400010f1405 */
[----:B------:R-:W-:-:S05]  /*02f0*/  LEA R5, P3, R17, R13, 0x1 ;  /* 0x0000000d11057211 */ /* 0x000fca00078608ff */
[----:B------:R-:W4:Y:S01]  /*0300*/  @P1 LDG.E R24, desc[UR4][R10.64] ;  /* 0x000000040a181981 */ /* 0x000f22000c1e1900 */
[----:B------:R-:W-:Y:S01]  /*0310*/  IMAD.X R9, RZ, RZ, R23, P3 ;  /* 0x000000ffff097224 */ /* 0x000fe200018e0617 */
[C---:B------:R-:W-:Y:S01]  /*0320*/  ISETP.GE.U32.AND P2, PT, R5.reuse, 0x10000, PT ;  /* 0x000100000500780c */ /* 0x040fe20003f46070 */
[----:B------:R-:W-:Y:S01]  /*0330*/  IMAD.MOV.U32 R18, RZ, RZ, RZ ;  /* 0x000000ffff127224 */ /* 0x000fe200078e00ff */
[----:B------:R-:W-:Y:S02]  /*0340*/  ISETP.LT.U32.AND P3, PT, R5, R0, PT ;  /* 0x000000000500720c */ /* 0x000fe40003f61070 */
[----:B------:R-:W-:-:S04]  /*0350*/  ISETP.GE.U32.AND.EX P2, PT, R9, RZ, PT, P2 ;  /* 0x000000ff0900720c */ /* 0x000fc80003f46120 */
[----:B------:R-:W-:Y:S01]  /*0360*/  ISETP.LT.AND.EX P2, PT, R9, R14, !P2, P3 ;  /* 0x0000000e0900720c */ /* 0x000fe20005741330 */
[----:B------:R-:W-:Y:S01]  /*0370*/  IMAD R8, R17, 0x3, RZ ;  /* 0x0000000311087824 */ /* 0x000fe200078e02ff */
[----:B------:R-:W-:-:S04]  /*0380*/  LEA R4, P3, R5, R2, 0x2 ;  /* 0x0000000205047211 */ /* 0x000fc800078610ff */
[----:B------:R-:W-:Y:S02]  /*0390*/  LEA.HI.X R5, R5, R3, R9, 0x2, P3 ;  /* 0x0000000305057211 */ /* 0x000fe400018f1409 */
[----:B------:R-:W-:-:S05]  /*03a0*/  IADD3 R9, P3, R8, R13, RZ ;  /* 0x0000000d08097210 */ /* 0x000fca0007f7e0ff */
[----:B------:R-:W5:Y:S01]  /*03b0*/  @P2 LDG.E R18, desc[UR4][R4.64] ;  /* 0x0000000404122981 */ /* 0x000f62000c1e1900 */
[----:B------:R-:W-:Y:S01]  /*03c0*/  IMAD.X R13, RZ, RZ, R23, P3 ;  /* 0x000000ffff0d7224 */ /* 0x000fe200018e0617 */
[C---:B------:R-:W-:Y:S01]  /*03d0*/  ISETP.GE.U32.AND P3, PT, R9.reuse, 0x10000, PT ;  /* 0x000100000900780c */ /* 0x040fe20003f66070 */
[----:B------:R-:W-:Y:S01]  /*03e0*/  IMAD.MOV.U32 R20, RZ, RZ, RZ ;  /* 0x000000ffff147224 */ /* 0x000fe200078e00ff */
[----:B------:R-:W-:Y:S02]  /*03f0*/  ISETP.LT.U32.AND P4, PT, R9, R0, PT ;  /* 0x000000000900720c */ /* 0x000fe40003f81070 */
[----:B------:R-:W-:-:S04]  /*0400*/  ISETP.GE.U32.AND.EX P3, PT, R13, RZ, PT, P3 ;  /* 0x000000ff0d00720c */ /* 0x000fc80003f66130 */
[----:B------:R-:W-:Y:S02]  /*0410*/  ISETP.LT.AND.EX P3, PT, R13, R14, !P3, P4 ;  /* 0x0000000e0d00720c */ /* 0x000fe40005f61340 */
[----:B------:R-:W-:-:S04]  /*0420*/  LEA R8, P4, R9, R2, 0x2 ;  /* 0x0000000209087211 */ /* 0x000fc800078810ff */
[----:B------:R-:W-:-:S07]  /*0430*/  LEA.HI.X R9, R9, R3, R13, 0x2, P4 ;  /* 0x0000000309097211 */ /* 0x000fce00020f140d */
[----:B------:R-:W5:Y:S01]  /*0440*/  @P3 LDG.E R20, desc[UR4][R8.64] ;  /* 0x0000000408143981 */ /* 0x000f62000c1e1900 */
[----:B------:R-:W-:Y:S02]  /*0450*/  IMAD.MOV.U32 R12, RZ, RZ, RZ ;  /* 0x000000ffff0c7224 */ /* 0x000fe400078e00ff */
[----:B---3--:R-:W-:-:S05]  /*0460*/  IMAD R21, R21, UR6, RZ ;  /* 0x0000000615157c24 */ /* 0x008fca000f8e02ff */
[----:B------:R-:W-:-:S04]  /*0470*/  IABS R22, R21 ;  /* 0x0000001500167213 */ /* 0x000fc80000000000 */
[----:B------:R-:W0:Y:S08]  /*0480*/  I2F.RP R23, R22 ;  /* 0x0000001600177306 */ /* 0x000e300000209400 */
[----:B0-----:R-:W0:Y:S01]  /*0490*/  MUFU.RCP R23, R23 ;  /* 0x0000001700177308 */ /* 0x001e220000001000 */
[----:B--2---:R-:W-:Y:S02]  /*04a0*/  IABS R28, R26 ;  /* 0x0000001a001c7213 */ /* 0x004fe40000000000 */
[----:B------:R-:W-:-:S04]  /*04b0*/  LOP3.LUT R26, R26, R21, RZ, 0x3c, !PT ;  /* 0x000000151a1a7212 */ /* 0x000fc800078e3cff */
[----:B------:R-:W-:Y:S01]  /*04c0*/  ISETP.GE.AND P4, PT, R26, RZ, PT ;  /* 0x000000ff1a00720c */ /* 0x000fe20003f86270 */
[----:B0-----:R-:W-:-:S04]  /*04d0*/  VIADD R25, R23, 0xffffffe ;  /* 0x0ffffffe17197836 */ /* 0x001fc80000000000 */
[----:B------:R-:W0:Y:S01]  /*04e0*/  F2I.FTZ.U32.TRUNC.NTZ R13, R25 ;  /* 0x00000019000d7305 */ /* 0x000e22000021f000 */
[----:B----4-:R-:W-:Y:S02]  /*04f0*/  IABS R26, R24 ;  /* 0x00000018001a7213 */ /* 0x010fe40000000000 */
[----:B------:R-:W-:Y:S01]  /*0500*/  LOP3.LUT R24, R24, R21, RZ, 0x3c, !PT ;  /* 0x0000001518187212 */ /* 0x000fe200078e3cff */
[----:B0-----:R-:W-:-:S04]  /*0510*/  IMAD.MOV R27, RZ, RZ, -R13 ;  /* 0x000000ffff1b7224 */ /* 0x001fc800078e0a0d */
[----:B------:R-:W-:-:S04]  /*0520*/  IMAD R27, R27, R22, RZ ;  /* 0x000000161b1b7224 */ /* 0x000fc800078e02ff */
[----:B------:R-:W-:Y:S01]  /*0530*/  IMAD.HI.U32 R13, R13, R27, R12 ;  /* 0x0000001b0d0d7227 */ /* 0x000fe200078e000c */
[----:B------:R-:W-:-:S05]  /*0540*/  IABS R12, R21 ;  /* 0x00000015000c7213 */ /* 0x000fca0000000000 */
[----:B------:R-:W-:Y:S02]  /*0550*/  IMAD.MOV R12, RZ, RZ, -R12 ;  /* 0x000000ffff0c7224 */ /* 0x000fe400078e0a0c */
[----:B------:R-:W-:-:S04]  /*0560*/  IMAD.HI.U32 R23, R13, R28, RZ ;  /* 0x0000001c0d177227 */ /* 0x000fc800078e00ff */
[----:B------:R-:W-:-:S05]  /*0570*/  IMAD R25, R23, R12, R28 ;  /* 0x0000000c17197224 */ /* 0x000fca00078e021c */
[----:B------:R-:W-:-:S13]  /*0580*/  ISETP.GT.U32.AND P5, PT, R22, R25, PT ;  /* 0x000000191600720c */ /* 0x000fda0003fa4070 */
[----:B------:R-:W-:Y:S02]  /*0590*/  @!P5 IMAD.IADD R25, R25, 0x1, -R22 ;  /* 0x000000011919d824 */ /* 0x000fe400078e0a16 */
[----:B------:R-:W-:-:S03]  /*05a0*/  @!P5 VIADD R23, R23, 0x1 ;  /* 0x000000011717d836 */ /* 0x000fc60000000000 */
[----:B------:R-:W-:Y:S01]  /*05b0*/  ISETP.GE.U32.AND P6, PT, R25, R22, PT ;  /* 0x000000161900720c */ /* 0x000fe20003fc6070 */
[----:B------:R-:W-:-:S04]  /*05c0*/  IMAD.HI.U32 R25, R13, R26, RZ ;  /* 0x0000001a0d197227 */ /* 0x000fc800078e00ff */
[----:B------:R-:W-:-:S05]  /*05d0*/  IMAD R27, R25, R12, R26 ;  /* 0x0000000c191b7224 */ /* 0x000fca00078e021a */
[----:B------:R-:W-:-:S03]  /*05e0*/  ISETP.GT.U32.AND P5, PT, R22, R27, PT ;  /* 0x0000001b1600720c */ /* 0x000fc60003fa4070 */
[----:B------:R-:W-:Y:S01]  /*05f0*/  @P6 VIADD R23, R23, 0x1 ;  /* 0x0000000117176836 */ /* 0x000fe20000000000 */
[----:B------:R-:W-:Y:S02]  /*0600*/  ISETP.GE.AND P6, PT, R24, RZ, PT ;  /* 0x000000ff1800720c */ /* 0x000fe40003fc6270 */
[----:B-----5:R-:W-:Y:S01]  /*0610*/  IABS R24, R18 ;  /* 0x0000001200187213 */ /* 0x020fe20000000000 */
[----:B------:R-:W-:Y:S01]  /*0620*/  @!P4 IMAD.MOV R23, RZ, RZ, -R23 ;  /* 0x000000ffff17c224 */ /* 0x000fe200078e0a17 */
[----:B------:R-:W-:-:S05]  /*0630*/  LOP3.LUT R18, R18, R21, RZ, 0x3c, !PT ;  /* 0x0000001512127212 */ /* 0x000fca00078e3cff */
[----:B------:R-:W-:Y:S02]  /*0640*/  @!P5 IMAD.IADD R27, R27, 0x1, -R22 ;  /* 0x000000011b1bd824 */ /* 0x000fe400078e0a16 */
[----:B------:R-:W-:-:S03]  /*0650*/  @!P5 VIADD R25, R25, 0x1 ;  /* 0x000000011919d836 */ /* 0x000fc60000000000 */
[----:B------:R-:W-:Y:S01]  /*0660*/  ISETP.GE.U32.AND P4, PT, R27, R22, PT ;  /* 0x000000161b00720c */ /* 0x000fe20003f86070 */
[----:B------:R-:W-:-:S04]  /*0670*/  IMAD.HI.U32 R27, R13, R24, RZ ;  /* 0x000000180d1b7227 */ /* 0x000fc800078e00ff */
[----:B------:R-:W-:Y:S01]  /*0680*/  IMAD R29, R27, R12, R24 ;  /* 0x0000000c1b1d7224 */ /* 0x000fe200078e0218 */
[----:B------:R-:W-:Y:S02]  /*0690*/  IABS R24, R20 ;  /* 0x0000001400187213 */ /* 0x000fe40000000000 */
[----:B------:R-:W-:Y:S02]  /*06a0*/  LOP3.LUT R20, R20, R21, RZ, 0x3c, !PT ;  /* 0x0000001514147212 */ /* 0x000fe400078e3cff */
[----:B------:R-:W-:Y:S01]  /*06b0*/  ISETP.GT.U32.AND P5, PT, R22, R29, PT ;  /* 0x0000001d1600720c */ /* 0x000fe20003fa4070 */
[----:B------:R-:W-:-:S04]  /*06c0*/  IMAD.HI.U32 R13, R13, R24, RZ ;  /* 0x000000180d0d7227 */ /* 0x000fc800078e00ff */
[----:B------:R-:W-:-:S04]  /*06d0*/  @P4 VIADD R25, R25, 0x1 ;  /* 0x0000000119194836 */ /* 0x000fc80000000000 */
[----:B------:R-:W-:-:S04]  /*06e0*/  @!P6 IMAD.MOV R25, RZ, RZ, -R25 ;  /* 0x000000ffff19e224 */ /* 0x000fc800078e0a19 */
[----:B------:R-:W-:Y:S02]  /*06f0*/  @!P5 IMAD.IADD R29, R29, 0x1, -R22 ;  /* 0x000000011d1dd824 */ /* 0x000fe400078e0a16 */
[----:B------:R-:W-:-:S03]  /*0700*/  @!P5 VIADD R27, R27, 0x1 ;  /* 0x000000011b1bd836 */ /* 0x000fc60000000000 */
[----:B------:R-:W-:Y:S01]  /*0710*/  ISETP.GE.U32.AND P4, PT, R29, R22, PT ;  /* 0x000000161d00720c */ /* 0x000fe20003f86070 */
[----:B------:R-:W-:Y:S01]  /*0720*/  IMAD R29, R13, R12, R24 ;  /* 0x0000000c0d1d7224 */ /* 0x000fe200078e0218 */
[----:B------:R-:W-:-:S04]  /*0730*/  LOP3.LUT R12, RZ, R21, RZ, 0x33, !PT ;  /* 0x00000015ff0c7212 */ /* 0x000fc800078e33ff */
[----:B------:R-:W-:-:S07]  /*0740*/  ISETP.GT.U32.AND P6, PT, R22, R29, PT ;  /* 0x0000001d1600720c */ /* 0x000fce0003fc4070 */
[----:B------:R-:W-:Y:S01]  /*0750*/  @P4 VIADD R27, R27, 0x1 ;  /* 0x000000011b1b4836 */ /* 0x000fe20000000000 */
[----:B------:R-:W-:-:S05]  /*0760*/  ISETP.GE.AND P4, PT, R18, RZ, PT ;  /* 0x000000ff1200720c */ /* 0x000fca0003f86270 */
[----:B------:R-:W-:Y:S02]  /*0770*/  @!P6 IMAD.IADD R29, R29, 0x1, -R22 ;  /* 0x000000011d1de824 */ /* 0x000fe400078e0a16 */
[----:B------:R-:W-:Y:S01]  /*0780*/  @!P6 VIADD R13, R13, 0x1 ;  /* 0x000000010d0de836 */ /* 0x000fe20000000000 */
[----:B------:R-:W-:Y:S02]  /*0790*/  ISETP.GE.AND P6, PT, R20, RZ, PT ;  /* 0x000000ff1400720c */ /* 0x000fe40003fc6270 */
[----:B------:R-:W-:-:S03]  /*07a0*/  ISETP.GE.U32.AND P5, PT, R29, R22, PT ;  /* 0x000000161d00720c */ /* 0x000fc60003fa6070 */
[----:B------:R-:W-:-:S10]  /*07b0*/  @!P4 IMAD.MOV R27, RZ, RZ, -R27 ;  /* 0x000000ffff1bc224 */ /* 0x000fd400078e0a1b */
[----:B------:R-:W-:Y:S01]  /*07c0*/  @P5 VIADD R13, R13, 0x1 ;  /* 0x000000010d0d5836 */ /* 0x000fe20000000000 */
[----:B------:R-:W-:-:S03]  /*07d0*/  ISETP.NE.AND P5, PT, R21, RZ, PT ;  /* 0x000000ff1500720c */ /* 0x000fc60003fa5270 */
[----:B------:R-:W-:Y:S01]  /*07e0*/  @!P6 IMAD.MOV R13, RZ, RZ, -R13 ;  /* 0x000000ffff0de224 */ /* 0x000fe200078e0a0d */
[C---:B------:R-:W-:Y:S02]  /*07f0*/  SEL R23, R12.reuse, R23, !P5 ;  /* 0x000000170c177207 */ /* 0x040fe40006800000 */
[C---:B------:R-:W-:Y:S02]  /*0800*/  SEL R25, R12.reuse, R25, !P5 ;  /* 0x000000190c197207 */ /* 0x040fe40006800000 */
[C---:B------:R-:W-:Y:S01]  /*0810*/  SEL R27, R12.reuse, R27, !P5 ;  /* 0x0000001b0c1b7207 */ /* 0x040fe20006800000 */
[----:B------:R2:W-:Y:S01]  /*0820*/  @P0 STG.E desc[UR4][R6.64], R23 ;  /* 0x0000001706000986 */ /* 0x0005e2000c101904 */
[----:B------:R-:W-:Y:S01]  /*0830*/  SEL R21, R12, R13, !P5 ;  /* 0x0000000d0c157207 */ /* 0x000fe20006800000 */
[----:B------:R-:W-:Y:S02]  /*0840*/  IMAD.MOV.U32 R12, RZ, RZ, R16 ;  /* 0x000000ffff0c7224 */ /* 0x000fe400078e0010 */
[----:B------:R-:W-:Y:S01]  /*0850*/  IMAD.MOV.U32 R13, RZ, RZ, R15 ;  /* 0x000000ffff0d7224 */ /* 0x000fe200078e000f */
[----:B------:R2:W-:Y:S01]  /*0860*/  @P1 STG.E desc[UR4][R10.64], R25 ;  /* 0x000000190a001986 */ /* 0x0005e2000c101904 */
[----:B------:R-:W-:-:S03]  /*0870*/  IMAD.WIDE.U32 R12, R17, 0x4, R12 ;  /* 0x00000004110c7825 */ /* 0x000fc600078e000c */
[----:B------:R2:W-:Y:S01]  /*0880*/  @P2 STG.E desc[UR4][R4.64], R27 ;  /* 0x0000001b04002986 */ /* 0x0005e2000c101904 */
[----:B------:R-:W-:-:S03]  /*0890*/  IMAD.MOV.U32 R16, RZ, RZ, R12 ;  /* 0x000000ffff107224 */ /* 0x000fc600078e000c */
[----:B------:R2:W-:Y:S01]  /*08a0*/  @P3 STG.E desc[UR4][R8.64], R21 ;  /* 0x0000001508003986 */ /* 0x0005e2000c101904 */
[C---:B------:R-:W-:Y:S01]  /*08b0*/  ISETP.GE.U32.AND P0, PT, R12.reuse, 0x10000, PT ;  /* 0x000100000c00780c */ /* 0x040fe20003f06070 */
[----:B------:R-:W-:Y:S01]  /*08c0*/  IMAD.MOV.U32 R15, RZ, RZ, R13 ;  /* 0x000000ffff0f7224 */ /* 0x000fe200078e000d */
[----:B------:R-:W-:Y:S02]  /*08d0*/  ISETP.LT.U32.AND P1, PT, R12, R0, PT ;  /* 0x000000000c00720c */ /* 0x000fe40003f21070 */
[C---:B------:R-:W-:Y:S02]  /*08e0*/  ISETP.GE.U32.AND.EX P0, PT, R13.reuse, RZ, PT, P0 ;  /* 0x000000ff0d00720c */ /* 0x040fe40003f06100 */
[----:B------:R-:W-:-:S13]  /*08f0*/  ISETP.LT.AND.EX P1, PT, R13, R14, PT, P1 ;  /* 0x0000000e0d00720c */ /* 0x000fda0003f21310 */
[----:B--2---:R-:W-:Y:S05]  /*0900*/  @!P0 BRA P1, `(.L_x_305) ;  /* 0xfffffff800248947 */ /* 0x004fea000083ffff */
[----:B------:R-:W-:Y:S05]  /*0910*/  EXIT ;  /* 0x000000000000794d */ /* 0x000fea0003800000 */
.L_x_304:
        /* <DEDUP_REMOVED lines=10> */
.L_x_306:
[----:B0-----:R-:W2:Y:S01]  /*09c0*/  LDG.E R15, desc[UR4][R8.64] ;  /* 0x00000004080f7981 */ /* 0x001ea2000c1e1900 */
[----:B------:R-:W-:-:S04]  /*09d0*/  LEA R10, P0, R12, R2, 0x4 ;  /* 0x000000020c0a7211 */ /* 0x000fc800078020ff */
[----:B------:R-:W-:-:S05]  /*09e0*/  LEA.HI.X R11, R12, R3, R13, 0x4, P0 ;  /* 0x000000030c0b7211 */ /* 0x000fca00000f240d */
[----:B------:R-:W3:Y:S01]  /*09f0*/  LDG.E.128 R4, desc[UR4][R10.64] ;  /* 0x000000040a047981 */ /* 0x000ee2000c1e1d00 */
[----:B--2---:R-:W-:-:S05]  /*0a00*/  IMAD R15, R15, UR7, RZ ;  /* 0x000000070f0f7c24 */ /* 0x004fca000f8e02ff */
[-C--:B------:R-:W-:Y:S02]  /*0a10*/  IABS R16, R15.reuse ;  /* 0x0000000f00107213 */ /* 0x080fe40000000000 */
[----:B------:R-:W-:Y:S02]  /*0a20*/  IABS R20, R15 ;  /* 0x0000000f00147213 */ /* 0x000fe40000000000 */
[----:B------:R-:W0:Y:S01]  /*0a30*/  I2F.RP R17, R16 ;  /* 0x0000001000117306 */ /* 0x000e220000209400 */
[----:B---3--:R-:W-:Y:S02]  /*0a40*/  IABS R24, R7 ;  /* 0x0000000700187213 */ /* 0x008fe40000000000 */
[----:B------:R-:W-:Y:S01]  /*0a50*/  IMAD.MOV R20, RZ, RZ, -R20 ;  /* 0x000000ffff147224 */ /* 0x000fe200078e0a14 */
[----:B------:R-:W-:Y:S02]  /*0a60*/  IABS R22, R6 ;  /* 0x0000000600167213 */ /* 0x000fe40000000000 */
[----:B------:R-:W-:-:S02]  /*0a70*/  IABS R26, R5 ;  /* 0x00000005001a7213 */ /* 0x000fc40000000000 */
[----:B------:R-:W-:Y:S02]  /*0a80*/  IABS R28, R4 ;  /* 0x00000004001c7213 */ /* 0x000fe40000000000 */
[-C--:B------:R-:W-:Y:S02]  /*0a90*/  LOP3.LUT R7, R7, R15.reuse, RZ, 0x3c, !PT ;  /* 0x0000000f07077212 */ /* 0x080fe400078e3cff */
[-C--:B------:R-:W-:Y:S02]  /*0aa0*/  LOP3.LUT R6, R6, R15.reuse, RZ, 0x3c, !PT ;  /* 0x0000000f06067212 */ /* 0x080fe400078e3cff */
        /* <DEDUP_REMOVED lines=8> */
[----:B------:R-:W-:-:S04]  /*0b30*/  IMAD.HI.U32 R19, R19, R21, R18 ;  /* 0x0000001513137227 */ /* 0x000fc800078e0012 */
[----:B------:R-:W-:Y:S02]  /*0b40*/  IMAD.MOV.U32 R21, RZ, RZ, R20 ;  /* 0x000000ffff157224 */ /* 0x000fe400078e0014 */
[----:B------:R-:W-:-:S04]  /*0b50*/  IMAD.HI.U32 R20, R19, R24, RZ ;  /* 0x0000001813147227 */ /* 0x000fc800078e00ff */
[----:B------:R-:W-:-:S04]  /*0b60*/  IMAD.HI.U32 R18, R19, R22, RZ ;  /* 0x0000001613127227 */ /* 0x000fc800078e00ff */
[-C--:B------:R-:W-:Y:S02]  /*0b70*/  IMAD R23, R20, R21.reuse, R24 ;  /* 0x0000001514177224 */ /* 0x080fe400078e0218 */
[----:B------:R-:W-:Y:S02]  /*0b80*/  IMAD R25, R18, R21, R22 ;  /* 0x0000001512197224 */ /* 0x000fe400078e0216 */
[C---:B------:R-:W-:Y:S01]  /*0b90*/  IMAD.HI.U32 R17, R19.reuse, R26, RZ ;  /* 0x0000001a13117227 */ /* 0x040fe200078e00ff */
[C---:B------:R-:W-:Y:S02]  /*0ba0*/  ISETP.GT.U32.AND P0, PT, R16.reuse, R23, PT ;  /* 0x000000171000720c */ /* 0x040fe40003f04070 */
[----:B------:R-:W-:Y:S01]  /*0bb0*/  ISETP.GT.U32.AND P1, PT, R16, R25, PT ;  /* 0x000000191000720c */ /* 0x000fe20003f24070 */
[----:B------:R-:W-:-:S04]  /*0bc0*/  IMAD.HI.U32 R19, R19, R28, RZ ;  /* 0x0000001c13137227 */ /* 0x000fc800078e00ff */
[-C--:B------:R-:W-:Y:S02]  /*0bd0*/  IMAD R27, R17, R21.reuse, R26 ;  /* 0x00000015111b7224 */ /* 0x080fe400078e021a */
[----:B------:R-:W-:-:S03]  /*0be0*/  IMAD R21, R19, R21, R28 ;  /* 0x0000001513157224 */ /* 0x000fc600078e021c */
[C---:B------:R-:W-:Y:S01]  /*0bf0*/  ISETP.GT.U32.AND P5, PT, R16.reuse, R27, PT ;  /* 0x0000001b1000720c */ /* 0x040fe20003fa4070 */
[--C-:B------:R-:W-:Y:S01]  /*0c00*/  @!P0 IMAD.IADD R23, R23, 0x1, -R16.reuse ;  /* 0x0000000117178824 */ /* 0x100fe200078e0a10 */
[----:B------:R-:W-:Y:S01]  /*0c10*/  ISETP.GT.U32.AND P4, PT, R16, R21, PT ;  /* 0x000000151000720c */ /* 0x000fe20003f84070 */
[----:B------:R-:W-:Y:S02]  /*0c20*/  @!P1 IMAD.IADD R25, R25, 0x1, -R16 ;  /* 0x0000000119199824 */ /* 0x000fe400078e0a10 */
[----:B------:R-:W-:Y:S01]  /*0c30*/  @!P0 VIADD R20, R20, 0x1 ;  /* 0x0000000114148836 */ /* 0x000fe20000000000 */
[-C--:B------:R-:W-:Y:S01]  /*0c40*/  ISETP.GE.U32.AND P2, PT, R23, R16.reuse, PT ;  /* 0x000000101700720c */ /* 0x080fe20003f46070 */
[----:B------:R-:W-:Y:S01]  /*0c50*/  @!P1 VIADD R18, R18, 0x1 ;  /* 0x0000000112129836 */ /* 0x000fe20000000000 */
[----:B------:R-:W-:Y:S02]  /*0c60*/  ISETP.GE.U32.AND P6, PT, R25, R16, PT ;  /* 0x000000101900720c */ /* 0x000fe40003fc6070 */
[----:B------:R-:W-:-:S03]  /*0c70*/  ISETP.GE.AND P1, PT, R6, RZ, PT ;  /* 0x000000ff0600720c */ /* 0x000fc60003f26270 */
[--C-:B------:R-:W-:Y:S02]  /*0c80*/  @!P5 IMAD.IADD R27, R27, 0x1, -R16.reuse ;  /* 0x000000011b1bd824 */ /* 0x100fe400078e0a10 */
[----:B------:R-:W-:Y:S02]  /*0c90*/  @!P4 IMAD.IADD R21, R21, 0x1, -R16 ;  /* 0x000000011515c824 */ /* 0x000fe400078e0a10 */
[----:B------:R-:W-:Y:S01]  /*0ca0*/  @!P5 VIADD R17, R17, 0x1 ;  /* 0x000000011111d836 */ /* 0x000fe20000000000 */
[-C--:B------:R-:W-:Y:S01]  /*0cb0*/  ISETP.GE.U32.AND P3, PT, R27, R16.reuse, PT ;  /* 0x000000101b00720c */ /* 0x080fe20003f66070 */
[----:B------:R-:W-:Y:S01]  /*0cc0*/  @P2 VIADD R20, R20, 0x1 ;  /* 0x0000000114142836 */ /* 0x000fe20000000000 */
[----:B------:R-:W-:Y:S01]  /*0cd0*/  ISETP.GE.U32.AND P0, PT, R21, R16, PT ;  /* 0x000000101500720c */ /* 0x000fe20003f06070 */
[----:B------:R-:W-:Y:S01]  /*0ce0*/  @P6 VIADD R18, R18, 0x1 ;  /* 0x0000000112126836 */ /* 0x000fe20000000000 */
[----:B------:R-:W-:Y:S01]  /*0cf0*/  ISETP.GE.AND P2, PT, R7, RZ, PT ;  /* 0x000000ff0700720c */ /* 0x000fe20003f46270 */
[----:B------:R-:W-:Y:S01]  /*0d00*/  @!P4 VIADD R19, R19, 0x1 ;  /* 0x000000011313c836 */ /* 0x000fe20000000000 */
[----:B------:R-:W-:Y:S01]  /*0d10*/  ISETP.GE.AND P6, PT, R5, RZ, PT ;  /* 0x000000ff0500720c */ /* 0x000fe20003fc6270 */
[----:B------:R-:W-:Y:S01]  /*0d20*/  @!P1 IMAD.MOV R18, RZ, RZ, -R18 ;  /* 0x000000ffff129224 */ /* 0x000fe200078e0a12 */
[----:B------:R-:W-:-:S05]  /*0d30*/  ISETP.GE.AND P5, PT, R4, RZ, PT ;  /* 0x000000ff0400720c */ /* 0x000fca0003fa6270 */
[----:B------:R-:W-:Y:S01]  /*0d40*/  @P3 VIADD R17, R17, 0x1 ;  /* 0x0000000111113836 */ /* 0x000fe20000000000 */
[----:B------:R-:W-:Y:S01]  /*0d50*/  ISETP.NE.AND P3, PT, R15, RZ, PT ;  /* 0x000000ff0f00720c */ /* 0x000fe20003f65270 */
[----:B------:R-:W-:Y:S01]  /*0d60*/  @P0 VIADD R19, R19, 0x1 ;  /* 0x0000000113130836 */ /* 0x000fe20000000000 */
[----:B------:R-:W-:Y:S01]  /*0d70*/  LOP3.LUT R15, RZ, R15, RZ, 0x33, !PT ;  /* 0x0000000fff0f7212 */ /* 0x000fe200078e33ff */
[----:B------:R-:W-:Y:S01]  /*0d80*/  @!P2 IMAD.MOV R20, RZ, RZ, -R20 ;  /* 0x000000ffff14a224 */ /* 0x000fe200078e0a14 */
[----:B------:R-:W-:Y:S01]  /*0d90*/  IADD3 R12, P0, R12, UR6, RZ ;  /* 0x000000060c0c7c10 */ /* 0x000fe2000ff1e0ff */
[----:B------:R-:W-:Y:S01]  /*0da0*/  @!P6 IMAD.MOV R17, RZ, RZ, -R17 ;  /* 0x000000ffff11e224 */ /* 0x000fe200078e0a11 */
[C---:B------:R-:W-:Y:S01]  /*0db0*/  SEL R6, R15.reuse, R18, !P3 ;  /* 0x000000120f067207 */ /* 0x040fe20005800000 */
[----:B------:R-:W-:Y:S01]  /*0dc0*/  @!P5 IMAD.MOV R19, RZ, RZ, -R19 ;  /* 0x000000ffff13d224 */ /* 0x000fe200078e0a13 */
[C---:B------:R-:W-:Y:S01]  /*0dd0*/  SEL R7, R15.reuse, R20, !P3 ;  /* 0x000000140f077207 */ /* 0x040fe20005800000 */
[----:B------:R-:W-:Y:S01]  /*0de0*/  IMAD.X R13, RZ, RZ, R13, P0 ;  /* 0x000000ffff0d7224 */ /* 0x000fe200000e060d */
[----:B------:R-:W-:-:S02]  /*0df0*/  SEL R5, R15, R17, !P3 ;  /* 0x000000110f057207 */ /* 0x000fc40005800000 */
[----:B------:R-:W-:Y:S01]  /*0e00*/  SEL R4, R15, R19, !P3 ;  /* 0x000000130f047207 */ /* 0x000fe20005800000 */
[C---:B------:R-:W-:Y:S01]  /*0e10*/  IMAD.SHL.U32 R15, R12.reuse, 0x4, RZ ;  /* 0x000000040c0f7824 */ /* 0x040fe200078e00ff */
[----:B------:R-:W-:-:S03]  /*0e20*/  ISETP.LT.U32.AND P1, PT, R12, 0x4000, PT ;  /* 0x000040000c00780c */ /* 0x000fc60003f21070 */
[----:B------:R1:W-:Y:S01]  /*0e30*/  STG.E.128 desc[UR4][R10.64], R4 ;  /* 0x000000040a007986 */ /* 0x0003e2000c101d04 */
[----:B------:R-:W-:Y:S02]  /*0e40*/  ISETP.GE.U32.AND P0, PT, R15, R0, PT ;  /* 0x000000000f00720c */ /* 0x000fe40003f06070 */
[----:B------:R-:W-:Y:S02]  /*0e50*/  SHF.L.U64.HI R15, R12, 0x2, R13 ;  /* 0x000000020c0f7819 */ /* 0x000fe4000001020d */
[----:B------:R-:W-:Y:S02]  /*0e60*/  ISETP.LT.U32.AND.EX P1, PT, R13, RZ, PT, P1 ;  /* 0x000000ff0d00720c */ /* 0x000fe40003f21110 */
[----:B------:R-:W-:-:S13]  /*0e70*/  ISETP.GE.AND.EX P0, PT, R15, R14, PT, P0 ;  /* 0x0000000e0f00720c */ /* 0x000fda0003f06300 */
[----:B-1----:R-:W-:Y:S05]  /*0e80*/  @!P0 BRA P1, `(.L_x_306) ;  /* 0xfffffff800cc8947 */ /* 0x002fea000083ffff */
[----:B------:R-:W-:Y:S05]  /*0e90*/  EXIT ;  /* 0x000000000000794d */ /* 0x000fea0003800000 */
.L_x_307:
        /* <DEDUP_REMOVED lines=14> */
.L_x_538:


//--------------------- .text._ZN2at6native63_GLOBAL__N__862fb238_30_ForeachBinaryOpScalarTensor_cu_64fe0ca525multi_tensor_apply_kernelINS1_18TensorListMetadataILi1EEENS1_27BinaryOpScalarTensorFunctorIaLi1ELi1ELi0EEEJSt7dividesIaEPaaEEEvT_T0_DpT1_ --------------------------
	.section	.text._ZN2at6native63_GLOBAL__N__862fb238_30_ForeachBinaryOpScalarTensor_cu_64fe0ca525multi_tensor_apply_kernelINS1_18TensorListMetadataILi1EEENS1_27BinaryOpScalarTensorFunctorIaLi1ELi1ELi0EEEJSt7dividesIaEPaaEEEvT_T0_DpT1_,"ax",@progbits
	.align	128
.text._ZN2at6native63_GLOBAL__N__862fb238_30_ForeachBinaryOpScalarTensor_cu_64fe0ca525multi_tensor_apply_kernelINS1_18TensorListMetadataILi1EEENS1_27BinaryOpScalarTensorFunctorIaLi1ELi1ELi0EEEJSt7dividesIaEPaaEEEvT_T0_DpT1_:
        .type           _ZN2at6native63_GLOBAL__N__862fb238_30_ForeachBinaryOpScalarTensor_cu_64fe0ca525multi_tensor_apply_kernelINS1_18TensorListMetadataILi1EEENS1_27BinaryOpScalarTensorFunctorIaLi1ELi1ELi0EEEJSt7dividesIaEPaaEEEvT_T0_DpT1_,@function
        .size           _ZN2at6native63_GLOBAL__N__862fb238_30_ForeachBinaryOpScalarTensor_cu_64fe0ca525multi_tensor_apply_kernelINS1_18TensorListMetadataILi1EEENS1_27BinaryOpScalarTensorFunctorIaLi1ELi1ELi0EEEJSt7dividesIaEPaaEEEvT_T0_DpT1_,(.L_x_539 - _ZN2at6native63_GLOBAL__N__862fb238_30_ForeachBinaryOpScalarTensor_cu_64fe0ca525multi_tensor_apply_kernelINS1_18TensorListMetadataILi1EEENS1_27BinaryOpScalarTensorFunctorIaLi1ELi1ELi0EEEJSt7dividesIaEPaaEEEvT_T0_DpT1_)
        .other          _ZN2at6native63_GLOBAL__N__862fb238_30_ForeachBinaryOpScalarTensor_cu_64fe0ca525multi_tensor_apply_kernelINS1_18TensorListMetadataILi1EEENS1_27BinaryOpScalarTensorFunctorIaLi1ELi1ELi0EEEJSt7dividesIaEPaaEEEvT_T0_DpT1_,@"STO_CUDA_ENTRY STV_DEFAULT"
_ZN2at6native63_GLOBAL__N__862fb238_30_ForeachBinaryOpScalarTensor_cu_64fe0ca525multi_tensor_apply_kernelINS1_18TensorListMetadataILi1EEENS1_27BinaryOpScalarTensorFunctorIaLi1ELi1ELi0EEEJSt7dividesIaEPaaEEEvT_T0_DpT1_:
        /* <DEDUP_REMOVED lines=22> */
[----:B------:R-:W-:Y:S01]  /*0160*/  CS2R R18, SRZ ;  /* 0x0000000000127805 */ /* 0x000fe2000001ff00 */
[----:B------:R-:W-:-:S06]  /*0170*/  ULDC.U8 UR5, c[0x0][0xf48] ;  /* 0x0003d20000057ab9 */ /* 0x000fcc0000000000 */
.L_x_309:
[----:B--2---:R-:W2:Y:S02]  /*0180*/  LDC.64 R10, c[0x0][0xf40] ;  /* 0x0003d000ff0a7b82 */ /* 0x004ea40000000a00 */
[----:B--2---:R-:W2:Y:S01]  /*0190*/  LDG.E.U8 R10, desc[UR6][R10.64] ;  /* 0x000000060a0a7981 */ /* 0x004ea2000c1e1100 */
        /* <DEDUP_REMOVED lines=8> */
[----:B------:R-:W-:Y:S01]  /*0220*/  IADD3 R4, P1, R7, R0, RZ ;  /* 0x0000000007047210 */ /* 0x000fe20007f3e0ff */
[----:B------:R-:W-:-:S04]  /*0230*/  IMAD.X R3, RZ, RZ, R17, P2 ;  /* 0x000000ffff037224 */ /* 0x000fc800010e0611 */
[----:B------:R-:W-:Y:S01]  /*0240*/  IMAD.X R5, R17, 0x1, R12, P1 ;  /* 0x0000000111057824 */ /* 0x000fe200008e060c */
[C---:B------:R-:W-:Y:S02]  /*0250*/  ISETP.GE.U32.AND P1, PT, R8.reuse, 0x10000, PT ;  /* 0x000100000800780c */ /* 0x040fe40003f26070 */
[----:B------:R-:W-:-:S03]  /*0260*/  ISETP.LT.U32.AND P2, PT, R8, R13, PT ;  /* 0x0000000d0800720c */ /* 0x000fc60003f41070 */
[----:B------:R-:W3:Y:S01]  /*0270*/  @P0 LDG.E.U8 R24, desc[UR6][R4.64] ;  /* 0x0000000604180981 */ /* 0x000ee2000c1e1100 */
[C---:B------:R-:W-:Y:S02]  /*0280*/  ISETP.GE.U32.AND.EX P1, PT, R3.reuse, RZ, PT, P1 ;  /* 0x000000ff0300720c */ /* 0x040fe40003f26110 */
[----:B------:R-:W-:Y:S02]  /*0290*/  PRMT R22, RZ, 0x7610, R22 ;  /* 0x00007610ff167816 */ /* 0x000fe40000000016 */
[----:B------:R-:W-:Y:S02]  /*02a0*/  ISETP.LT.AND.EX P1, PT, R3, R14, !P1, P2 ;  /* 0x0000000e0300720c */ /* 0x000fe40004f21320 */
[----:B------:R-:W-:Y:S02]  /*02b0*/  IADD3 R8, P2, R8, R0, RZ ;  /* 0x0000000008087210 */ /* 0x000fe40007f5e0ff */
[----:B------:R-:W-:-:S03]  /*02c0*/  LEA R2, P3, R16, R7, 0x1 ;  /* 0x0000000710027211 */ /* 0x000fc600078608ff */
[----:B------:R-:W-:Y:S01]  /*02d0*/  IMAD.X R9, R3, 0x1, R12, P2 ;  /* 0x0000000103097824 */ /* 0x000fe200010e060c */
[----:B------:R-:W-:Y:S01]  /*02e0*/  ISETP.GE.U32.AND P2, PT, R2, 0x10000, PT ;  /* 0x000100000200780c */ /* 0x000fe20003f46070 */
[----:B------:R-:W-:-:S04]  /*02f0*/  IMAD.X R3, RZ, RZ, R17, P3 ;  /* 0x000000ffff037224 */ /* 0x000fc800018e0611 */
[----:B------:R-:W4:Y:S01]  /*0300*/  @P1 LDG.E.U8 R22, desc[UR6][R8.64] ;  /* 0x0000000608161981 */ /* 0x000f22000c1e1100 */
[C---:B------:R-:W-:Y:S02]  /*0310*/  ISETP.LT.U32.AND P3, PT, R2.reuse, R13, PT ;  /* 0x0000000d0200720c */ /* 0x040fe40003f61070 */
[C---:B------:R-:W-:Y:S02]  /*0320*/  ISETP.GE.U32.AND.EX P2, PT, R3.reuse, RZ, PT, P2 ;  /* 0x000000ff0300720c */ /* 0x040fe40003f46120 */
[----:B------:R-:W-:Y:S02]  /*0330*/  PRMT R23, RZ, 0x7610, R23 ;  /* 0x00007610ff177816 */ /* 0x000fe40000000017 */
[----:B------:R-:W-:Y:S02]  /*0340*/  ISETP.LT.AND.EX P2, PT, R3, R14, !P2, P3 ;  /* 0x0000000e0300720c */ /* 0x000fe40005741330 */
[----:B------:R-:W-:-:S05]  /*0350*/  IADD3 R2, P3, R2, R0, RZ ;  /* 0x0000000002027210 */ /* 0x000fca0007f7e0ff */
[----:B------:R-:W-:-:S06]  /*0360*/  IMAD.X R3, R3, 0x1, R12, P3 ;  /* 0x0000000103037824 */ /* 0x000fcc00018e060c */
[----:B------:R-:W5:Y:S01]  /*0370*/  @P2 LDG.E.U8 R23, desc[UR6][R2.64] ;  /* 0x0000000602172981 */ /* 0x000f62000c1e1100 */
[----:B------:R-:W-:Y:S01]  /*0380*/  IMAD R6, R16, 0x3, RZ ;  /* 0x0000000310067824 */ /* 0x000fe200078e02ff */
[----:B------:R-:W-:-:S04]  /*0390*/  PRMT R21, RZ, 0x7610, R21 ;  /* 0x00007610ff157816 */ /* 0x000fc80000000015 */
[----:B------:R-:W-:-:S04]  /*03a0*/  IADD3 R6, P3, R6, R7, RZ ;  /* 0x0000000706067210 */ /* 0x000fc80007f7e0ff */
[C---:B------:R-:W-:Y:S01]  /*03b0*/  ISETP.LT.U32.AND P4, PT, R6.reuse, R13, PT ;  /* 0x0000000d0600720c */ /* 0x040fe20003f81070 */
[----:B------:R-:W-:Y:S01]  /*03c0*/  IMAD.X R7, RZ, RZ, R17, P3 ;  /* 0x000000ffff077224 */ /* 0x000fe200018e0611 */
[----:B------:R-:W-:-:S04]  /*03d0*/  ISETP.GE.U32.AND P3, PT, R6, 0x10000, PT ;  /* 0x000100000600780c */ /* 0x000fc80003f66070 */
[----:B------:R-:W-:-:S04]  /*03e0*/  ISETP.GE.U32.AND.EX P3, PT, R7, RZ, PT, P3 ;  /* 0x000000ff0700720c */ /* 0x000fc80003f66130 */
[----:B------:R-:W-:Y:S02]  /*03f0*/  ISETP.LT.AND.EX P3, PT, R7, R14, !P3, P4 ;  /* 0x0000000e0700720c */ /* 0x000fe40005f61340 */
[----:B------:R-:W-:-:S05]  /*0400*/  IADD3 R6, P4, R6, R0, RZ ;  /* 0x0000000006067210 */ /* 0x000fca0007f9e0ff */
[----:B------:R-:W-:-:S06]  /*0410*/  IMAD.X R7, R7, 0x1, R12, P4 ;  /* 0x0000000107077824 */ /* 0x000fcc00020e060c */
[----:B------:R-:W5:Y:S01]  /*0420*/  @P3 LDG.E.U8 R21, desc[UR6][R6.64] ;  /* 0x0000000606153981 */ /* 0x000f62000c1e1100 */
[----:B------:R-:W-:Y:S01]  /*0430*/  UPRMT UR4, UR5, 0x8880, URZ ;  /* 0x0000888005047896 */ /* 0x000fe2000800003f */
[----:B------:R-:W-:-:S05]  /*0440*/  IMAD.WIDE.U32 R18, R16, 0x4, R18 ;  /* 0x0000000410127825 */ /* 0x000fca00078e0012 */
[----:B--2---:R-:W-:-:S05]  /*0450*/  IMAD R10, R10, UR4, RZ ;  /* 0x000000040a0a7c24 */ /* 0x004fca000f8e02ff */
[----:B------:R-:W-:-:S04]  /*0460*/  LOP3.LUT R10, R10, 0xffff, RZ, 0xc0, !PT ;  /* 0x0000ffff0a0a7812 */ /* 0x000fc800078ec0ff */
[----:B------:R-:W-:Y:S01]  /*0470*/  PRMT R17, R10, 0x8880, RZ ;  /* 0x000088800a117816 */ /* 0x000fe200000000ff */
[----:B------:R-:W-:-:S03]  /*0480*/  IMAD.MOV.U32 R10, RZ, RZ, RZ ;  /* 0x000000ffff0a7224 */ /* 0x000fc600078e00ff */
[-C--:B------:R-:W-:Y:S02]  /*0490*/  IABS R20, R17.reuse ;  /* 0x0000001100147213 */ /* 0x080fe40000000000 */
[----:B------:R-:W-:Y:S02]  /*04a0*/  IABS R26, R17 ;  /* 0x00000011001a7213 */ /* 0x000fe40000000000 */
[----:B------:R-:W0:Y:S01]  /*04b0*/  I2F.RP R25, R20 ;  /* 0x0000001400197306 */ /* 0x000e220000209400 */
[----:B---3--:R-:W-:-:S07]  /*04c0*/  LOP3.LUT R24, R24, 0xffff, RZ, 0xc0, !PT ;  /* 0x0000ffff18187812 */ /* 0x008fce00078ec0ff */
[----:B0-----:R-:W0:Y:S01]  /*04d0*/  MUFU.RCP R25, R25 ;  /* 0x0000001900197308 */ /* 0x001e220000001000 */
[----:B------:R-:W-:Y:S02]  /*04e0*/  PRMT R24, R24, 0x8880, RZ ;  /* 0x0000888018187816 */ /* 0x000fe400000000ff */
[----:B----4-:R-:W-:Y:S01]  /*04f0*/  LOP3.LUT R22, R22, 0xffff, RZ, 0xc0, !PT ;  /* 0x0000ffff16167812 */ /* 0x010fe200078ec0ff */
[----:B0-----:R-:W-:Y:S01]  /*0500*/  VIADD R11, R25, 0xffffffe ;  /* 0x0ffffffe190b7836 */ /* 0x001fe20000000000 */
[----:B------:R-:W-:-:S05]  /*0510*/  IABS R25, R24 ;  /* 0x0000001800197213 */ /* 0x000fca0000000000 */
[----:B------:R-:W0:Y:S02]  /*0520*/  F2I.FTZ.U32.TRUNC.NTZ R11, R11 ;  /* 0x0000000b000b7305 */ /* 0x000e24000021f000 */
[----:B0-----:R-:W-:-:S04]  /*0530*/  IMAD.MOV R27, RZ, RZ, -R11 ;  /* 0x000000ffff1b7224 */ /* 0x001fc800078e0a0b */
[----:B------:R-:W-:-:S04]  /*0540*/  IMAD R27, R27, R20, RZ ;  /* 0x000000141b1b7224 */ /* 0x000fc800078e02ff */
[----:B------:R-:W-:Y:S01]  /*0550*/  IMAD.HI.U32 R10, R11, R27, R10 ;  /* 0x0000001b0b0a7227 */ /* 0x000fe200078e000a */
[----:B------:R-:W-:Y:S02]  /*0560*/  PRMT R27, R22, 0x8880, RZ ;  /* 0x00008880161b7816 */ /* 0x000fe400000000ff */
[----:B------:R-:W-:Y:S01]  /*0570*/  LOP3.LUT R22, R24, R17, RZ, 0x3c, !PT ;  /* 0x0000001118167212 */ /* 0x000fe200078e3cff */
[----:B------:R-:W-:Y:S02]  /*0580*/  IMAD.MOV R11, RZ, RZ, -R26 ;  /* 0x000000ffff0b7224 */ /* 0x000fe400078e0a1a */
[----:B------:R-:W-:Y:S01]  /*0590*/  IMAD.HI.U32 R26, R10, R25, RZ ;  /* 0x000000190a1a7227 */ /* 0x000fe200078e00ff */
[----:B------:R-:W-:-:S03]  /*05a0*/  ISETP.GE.AND P4, PT, R22, RZ, PT ;  /* 0x000000ff1600720c */ /* 0x000fc60003f86270 */
[----:B------:R-:W-:Y:S02]  /*05b0*/  IMAD R25, R26, R11, R25 ;  /* 0x0000000b1a197224 */ /* 0x000fe400078e0219 */
[----:B------:R-:W-:-:S03]  /*05c0*/  IMAD.MOV.U32 R24, RZ, RZ, R27 ;  /* 0x000000ffff187224 */ /* 0x000fc600078e001b */
[----:B------:R-:W-:Y:S02]  /*05d0*/  ISETP.GT.U32.AND P5, PT, R20, R25, PT ;  /* 0x000000191400720c */ /* 0x000fe40003fa4070 */
[----:B------:R-:W-:Y:S02]  /*05e0*/  IABS R27, R24 ;  /* 0x00000018001b7213 */ /* 0x000fe40000000000 */
[----:B-----5:R-:W-:-:S03]  /*05f0*/  LOP3.LUT R21, R21, 0xffff, RZ, 0xc0, !PT ;  /* 0x0000ffff15157812 */ /* 0x020fc600078ec0ff */
[----:B------:R-:W-:Y:S01]  /*0600*/  IMAD.HI.U32 R22, R10, R27, RZ ;  /* 0x0000001b0a167227 */ /* 0x000fe200078e00ff */
[----:B------:R-:W-:-:S05]  /*0610*/  PRMT R21, R21, 0x8880, RZ ;  /* 0x0000888015157816 */ /* 0x000fca00000000ff */
[----:B------:R-:W-:Y:S02]  /*0620*/  @!P5 IMAD.IADD R25, R25, 0x1, -R20 ;  /* 0x000000011919d824 */ /* 0x000fe400078e0a14 */
[----:B------:R-:W-:-:S03]  /*0630*/  @!P5 VIADD R26, R26, 0x1 ;  /* 0x000000011a1ad836 */ /* 0x000fc60000000000 */
[----:B------:R-:W-:Y:S02]  /*0640*/  ISETP.GE.U32.AND P6, PT, R25, R20, PT ;  /* 0x000000141900720c */ /* 0x000fe40003fc6070 */
[----:B------:R-:W-:Y:S01]  /*0650*/  LOP3.LUT R25, R23, 0xffff, RZ, 0xc0, !PT ;  /* 0x0000ffff17197812 */ /* 0x000fe200078ec0ff */
[----:B------:R-:W-:-:S03]  /*0660*/  IMAD R23, R22, R11, R27 ;  /* 0x0000000b16177224 */ /* 0x000fc600078e021b */
[----:B------:R-:W-:Y:S02]  /*0670*/  PRMT R27, R25, 0x8880, RZ ;  /* 0x00008880191b7816 */ /* 0x000fe400000000ff */
[----:B------:R-:W-:Y:S02]  /*0680*/  ISETP.GT.U32.AND P5, PT, R20, R23, PT ;  /* 0x000000171400720c */ /* 0x000fe40003fa4070 */
[-C--:B------:R-:W-:Y:S01]  /*0690*/  LOP3.LUT R25, R24, R17.reuse, RZ, 0x3c, !PT ;  /* 0x0000001118197212 */ /* 0x080fe200078e3cff */
[----:B------:R-:W-:Y:S02]  /*06a0*/  IMAD.MOV.U32 R24, RZ, RZ, R27 ;  /* 0x000000ffff187224 */ /* 0x000fe400078e001b */
[----:B------:R-:W-:Y:S01]  /*06b0*/  @P6 VIADD R26, R26, 0x1 ;  /* 0x000000011a1a6836 */ /* 0x000fe20000000000 */
[----:B------:R-:W-:Y:S02]  /*06c0*/  ISETP.GE.AND P6, PT, R25, RZ, PT ;  /* 0x000000ff1900720c */ /* 0x000fe40003fc6270 */
[----:B------:R-:W-:Y:S01]  /*06d0*/  IABS R25, R24 ;  /* 0x0000001800197213 */ /* 0x000fe20000000000 */
[----:B------:R-:W-:Y:S01]  /*06e0*/  @!P4 IMAD.MOV R26, RZ, RZ, -R26 ;  /* 0x000000ffff1ac224 */ /* 0x000fe200078e0a1a */
[----:B------:R-:W-:-:S03]  /*06f0*/  LOP3.LUT R24, R24, R17, RZ, 0x3c, !PT ;  /* 0x0000001118187212 */ /* 0x000fc600078e3cff */
        /* <DEDUP_REMOVED lines=30> */
[----:B------:R2:W-:Y:S01]  /*08e0*/  @P0 STG.E.U8 desc[UR6][R4.64], R11 ;  /* 0x0000000b04000986 */ /* 0x0005e2000c101106 */
[----:B------:R-:W-:Y:S02]  /*08f0*/  SEL R17, R17, R10, !P5 ;  /* 0x0000000a11117207 */ /* 0x000fe40006800000 */
[C---:B------:R-:W-:Y:S01]  /*0900*/  ISETP.GE.U32.AND P0, PT, R18.reuse, 0x10000, PT ;  /* 0x000100001200780c */ /* 0x040fe20003f06070 */
[----:B------:R2:W-:Y:S01]  /*0910*/  @P1 STG.E.U8 desc[UR6][R8.64], R21 ;  /* 0x0000001508001986 */ /* 0x0005e2000c101106 */
[----:B------:R-:W-:-:S02]  /*0920*/  ISETP.LT.U32.AND P1, PT, R18, R13, PT ;  /* 0x0000000d1200720c */ /* 0x000fc40003f21070 */
[C---:B------:R-:W-:Y:S01]  /*0930*/  ISETP.GE.U32.AND.EX P0, PT, R19.reuse, RZ, PT, P0 ;  /* 0x000000ff1300720c */ /* 0x040fe20003f06100 */
[----:B------:R2:W-:Y:S01]  /*0940*/  @P2 STG.E.U8 desc[UR6][R2.64], R23 ;  /* 0x0000001702002986 */ /* 0x0005e2000c101106 */
[----:B------:R-:W-:-:S03]  /*0950*/  ISETP.LT.AND.EX P1, PT, R19, R14, PT, P1 ;  /* 0x0000000e1300720c */ /* 0x000fc60003f21310 */
[----:B------:R2:W-:Y:S10]  /*0960*/  @P3 STG.E.U8 desc[UR6][R6.64], R17 ;  /* 0x0000001106003986 */ /* 0x0005f4000c101106 */
[----:B------:R-:W-:Y:S05]  /*0970*/  @!P0 BRA P1, `(.L_x_309) ;  /* 0xfffffff800008947 */ /* 0x000fea000083ffff */
[----:B------:R-:W-:Y:S05]  /*0980*/  EXIT ;  /* 0x000000000000794d */ /* 0x000fea0003800000 */
.L_x_308:
        /* <DEDUP_REMOVED lines=8> */
[----:B------:R-:W-:Y:S01]  /*0a10*/  ULDC.U8 UR4, c[0x0][0xf48] ;  /* 0x0003d20000047ab9 */ /* 0x000fe20000000000 */
[----:B------:R-:W-:Y:S01]  /*0a20*/  ULDC UR5, c[0x0][0x0] ;  /* 0x0000000000057ab9 */ /* 0x000fe20000000800 */
[----:B------:R-:W-:-:S12]  /*0a30*/  UPRMT UR4, UR4, 0x8880, URZ ;  /* 0x0000888004047896 */ /* 0x000fd8000800003f */
.L_x_310:
[----:B0-----:R-:W2:Y:S01]  /*0a40*/  LDG.E.U8 R8, desc[UR6][R2.64] ;  /* 0x0000000602087981 */ /* 0x001ea2000c1e1100 */
[----:B------:R-:W-:-:S04]  /*0a50*/  LEA R4, P0, R6, R0, 0x2 ;  /* 0x0000000006047211 */ /* 0x000fc800078010ff */
[----:B------:R-:W-:-:S05]  /*0a60*/  LEA.HI.X R5, R6, R12, R7, 0x2, P0 ;  /* 0x0000000c06057211 */ /* 0x000fca00000f1407 */
[----:B------:R-:W3:Y:S01]  /*0a70*/  LDG.E R16, desc[UR6][R4.64] ;  /* 0x0000000604107981 */ /* 0x000ee2000c1e1900 */
[----:B--2---:R-:W-:-:S05]  /*0a80*/  IMAD R8, R8, UR4, RZ ;  /* 0x0000000408087c24 */ /* 0x004fca000f8e02ff */
[----:B------:R-:W-:-:S04]  /*0a90*/  LOP3.LUT R8, R8, 0xffff, RZ, 0xc0, !PT ;  /* 0x0000ffff08087812 */ /* 0x000fc800078ec0ff */
[----:B------:R-:W-:Y:S02]  /*0aa0*/  PRMT R8, R8, 0x8880, RZ ;  /* 0x0000888008087816 */ /* 0x000fe400000000ff */
[----:B---3--:R-:W-:Y:S02]  /*0ab0*/  PRMT R23, R16, 0x8880, RZ ;  /* 0x0000888010177816 */ /* 0x008fe400000000ff */
[----:B------:R-:W-:-:S04]  /*0ac0*/  IABS R9, R8 ;  /* 0x0000000800097213 */ /* 0x000fc80000000000 */
[----:B------:R-:W0:Y:S08]  /*0ad0*/  I2F.RP R17, R9 ;  /* 0x0000000900117306 */ /* 0x000e300000209400 */
[----:B0-----:R-:W0:Y:S02]  /*0ae0*/  MUFU.RCP R17, R17 ;  /* 0x0000001100117308 */ /* 0x001e240000001000 */
[----:B0-----:R-:W-:-:S06]  /*0af0*/  VIADD R10, R17, 0xffffffe ;  /* 0x0ffffffe110a7836 */ /* 0x001fcc0000000000 */
[----:B------:R0:W1:Y:S02]  /*0b00*/  F2I.FTZ.U32.TRUNC.NTZ R11, R10 ;  /* 0x0000000a000b7305 */ /* 0x000064000021f000 */
[----:B0-----:R-:W-:Y:S02]  /*0b10*/  IMAD.MOV.U32 R10, RZ, RZ, RZ ;  /* 0x000000ffff0a7224 */ /* 0x001fe400078e00ff */
[----:B-1----:R-:W-:-:S04]  /*0b20*/  IMAD.MOV R18, RZ, RZ, -R11 ;  /* 0x000000ffff127224 */ /* 0x002fc800078e0a0b */
[----:B------:R-:W-:Y:S01]  /*0b30*/  IMAD R15, R18, R9, RZ ;  /* 0x00000009120f7224 */ /* 0x000fe200078e02ff */
[----:B------:R-:W-:-:S03]  /*0b40*/  PRMT R18, R16, 0x7771, RZ ;  /* 0x0000777110127816 */ /* 0x000fc600000000ff */
[----:B------:R-:W-:Y:S01]  /*0b50*/  IMAD.HI.U32 R15, R11, R15, R10 ;  /* 0x0000000f0b0f7227 */ /* 0x000fe200078e000a */
[C---:B------:R-:W-:Y:S02]  /*0b60*/  PRMT R11, R16.reuse, 0x7772, RZ ;  /* 0x00007772100b7816 */ /* 0x040fe400000000ff */
[----:B------:R-:W-:Y:S02]  /*0b70*/  PRMT R16, R16, 0x7773, RZ ;  /* 0x0000777310107816 */ /* 0x000fe400000000ff */
[----:B------:R-:W-:Y:S02]  /*0b80*/  PRMT R19, R11, 0x8880, RZ ;  /* 0x000088800b137816 */ /* 0x000fe400000000ff */
[----:B------:R-:W-:Y:S02]  /*0b90*/  IABS R10, R8 ;  /* 0x00000008000a7213 */ /* 0x000fe40000000000 */
[----:B------:R-:W-:Y:S02]  /*0ba0*/  IABS R11, R23 ;  /* 0x00000017000b7213 */ /* 0x000fe40000000000 */
[----:B------:R-:W-:Y:S01]  /*0bb0*/  PRMT R21, R18, 0x8880, RZ ;  /* 0x0000888012157816 */ /* 0x000fe200000000ff */
[----:B------:R-:W-:Y:S01]  /*0bc0*/  IMAD.MOV R18, RZ, RZ, -R10 ;  /* 0x000000ffff127224 */ /* 0x000fe200078e0a0a */
[----:B------:R-:W-:Y:S01]  /*0bd0*/  PRMT R17, R16, 0x8880, RZ ;  /* 0x0000888010117816 */ /* 0x000fe200000000ff */
[----:B------:R-:W-:Y:S01]  /*0be0*/  IMAD.HI.U32 R16, R15, R11, RZ ;  /* 0x0000000b0f107227 */ /* 0x000fe200078e00ff */
[----:B------:R-:W-:-:S02]  /*0bf0*/  IABS R22, R21 ;  /* 0x0000001500167213 */ /* 0x000fc40000000000 */
[----:B------:R-:W-:Y:S01]  /*0c00*/  IABS R25, R19 ;  /* 0x0000001300197213 */ /* 0x000fe20000000000 */
[----:B------:R-:W-:Y:S01]  /*0c10*/  IMAD R20, R16, R18, R11 ;  /* 0x0000001210147224 */ /* 0x000fe200078e020b */
[----:B------:R-:W-:Y:S01]  /*0c20*/  IABS R26, R17 ;  /* 0x00000011001a7213 */ /* 0x000fe20000000000 */
[----:B------:R-:W-:Y:S01]  /*0c30*/  IMAD.HI.U32 R11, R15, R22, RZ ;  /* 0x000000160f0b7227 */ /* 0x000fe200078e00ff */
[----:B------:R-:W-:Y:S02]  /*0c40*/  LOP3.LUT R23, R23, R8, RZ, 0x3c, !PT ;  /* 0x0000000817177212 */ /* 0x000fe400078e3cff */
[----:B------:R-:W-:Y:S01]  /*0c50*/  ISETP.GT.U32.AND P4, PT, R9, R20, PT ;  /* 0x000000140900720c */ /* 0x000fe20003f84070 */
[----:B------:R-:W-:Y:S01]  /*0c60*/  IMAD R22, R11, R18, R22 ;  /* 0x000000120b167224 */ /* 0x000fe200078e0216 */
[-C--:B------:R-:W-:Y:S01]  /*0c70*/  LOP3.LUT R21, R21, R8.reuse, RZ, 0x3c, !PT ;  /* 0x0000000815157212 */ /* 0x080fe200078e3cff */
[----:B------:R-:W-:Y:S01]  /*0c80*/  IMAD.HI.U32 R10, R15, R25, RZ ;  /* 0x000000190f0a7227 */ /* 0x000fe200078e00ff */
[----:B------:R-:W-:-:S02]  /*0c90*/  LOP3.LUT R19, R19, R8, RZ, 0x3c, !PT ;  /* 0x0000000813137212 */ /* 0x000fc400078e3cff */
[----:B------:R-:W-:Y:S01]  /*0ca0*/  ISETP.GT.U32.AND P6, PT, R9, R22, PT ;  /* 0x000000160900720c */ /* 0x000fe20003fc4070 */
[----:B------:R-:W-:Y:S01]  /*0cb0*/  IMAD R24, R10, R18, R25 ;  /* 0x000000120a187224 */ /* 0x000fe200078e0219 */
[----:B------:R-:W-:Y:S01]  /*0cc0*/  LOP3.LUT R17, R17, R8, RZ, 0x3c, !PT ;  /* 0x0000000811117212 */ /* 0x000fe200078e3cff */
[----:B------:R-:W-:-:S03]  /*0cd0*/  IMAD.HI.U32 R15, R15, R26, RZ ;  /* 0x0000001a0f0f7227 */ /* 0x000fc600078e00ff */
[----:B------:R-:W-:Y:S01]  /*0ce0*/  ISETP.GT.U32.AND P0, PT, R9, R24, PT ;  /* 0x000000180900720c */ /* 0x000fe20003f04070 */
[----:B------:R-:W-:Y:S02]  /*0cf0*/  IMAD R18, R15, R18, R26 ;  /* 0x000000120f127224 */ /* 0x000fe400078e021a */
[--C-:B------:R-:W-:Y:S02]  /*0d00*/  @!P4 IMAD.IADD R20, R20, 0x1, -R9.reuse ;  /* 0x000000011414c824 */ /* 0x100fe400078e0a09 */
[----:B------:R-:W-:Y:S01]  /*0d10*/  @!P4 VIADD R16, R16, 0x1 ;  /* 0x000000011010c836 */ /* 0x000fe20000000000 */
[----:B------:R-:W-:Y:S01]  /*0d20*/  ISETP.GT.U32.AND P1, PT, R9, R18, PT ;  /* 0x000000120900720c */ /* 0x000fe20003f24070 */
[----:B------:R-:W-:Y:S01]  /*0d30*/  @!P6 IMAD.IADD R22, R22, 0x1, -R9 ;  /* 0x000000011616e824 */ /* 0x000fe200078e0a09 */
[----:B------:R-:W-:Y:S01]  /*0d40*/  ISETP.GE.U32.AND P5, PT, R20, R9, PT ;  /* 0x000000091400720c */ /* 0x000fe20003fa6070 */
[----:B------:R-:W-:Y:S01]  /*0d50*/  @!P6 VIADD R11, R11, 0x1 ;  /* 0x000000010b0be836 */ /* 0x000fe20000000000 */
[----:B------:R-:W-:-:S02]  /*0d60*/  ISETP.GE.AND P4, PT, R23, RZ, PT ;  /* 0x000000ff1700720c */ /* 0x000fc40003f86270 */
[-C--:B------:R-:W-:Y:S01]  /*0d70*/  ISETP.GE.U32.AND P2, PT, R22, R9.reuse, PT ;  /* 0x000000091600720c */ /* 0x080fe20003f46070 */
[--C-:B------:R-:W-:Y:S02]  /*0d80*/  @!P0 IMAD.IADD R24, R24, 0x1, -R9.reuse ;  /* 0x0000000118188824 */ /* 0x100fe400078e0a09 */
[----:B------:R-:W-:Y:S01]  /*0d90*/  @!P0 VIADD R10, R10, 0x1 ;  /* 0x000000010a0a8836 */ /* 0x000fe20000000000 */
[----:B------:R-:W-:Y:S02]  /*0da0*/  ISETP.GE.AND P0, PT, R17, RZ, PT ;  /* 0x000000ff1100720c */ /* 0x000fe40003f06270 */
[-C--:B------:R-:W-:Y:S01]  /*0db0*/  ISETP.GE.U32.AND P3, PT, R24, R9.reuse, PT ;  /* 0x000000091800720c */ /* 0x080fe20003f66070 */
[----:B------:R-:W-:Y:S02]  /*0dc0*/  @!P1 IMAD.IADD R18, R18, 0x1, -R9 ;  /* 0x0000000112129824 */ /* 0x000fe400078e0a09 */
[----:B------:R-:W-:Y:S01]  /*0dd0*/  @P5 VIADD R16, R16, 0x1 ;  /* 0x0000000110105836 */ /* 0x000fe20000000000 */
[----:B------:R-:W-:Y:S01]  /*0de0*/  ISETP.GE.AND P5, PT, R21, RZ, PT ;  /* 0x000000ff1500720c */ /* 0x000fe20003fa6270 */
[----:B------:R-:W-:Y:S01]  /*0df0*/  @!P1 VIADD R15, R15, 0x1 ;  /* 0x000000010f0f9836 */ /* 0x000fe20000000000 */
[----:B------:R-:W-:Y:S01]  /*0e00*/  ISETP.GE.U32.AND P6, PT, R18, R9, PT ;  /* 0x000000091200720c */ /* 0x000fe20003fc6070 */
[----:B------:R-:W-:Y:S01]  /*0e10*/  @P2 VIADD R11, R11, 0x1 ;  /* 0x000000010b0b2836 */ /* 0x000fe20000000000 */
[----:B------:R-:W-:Y:S01]  /*0e20*/  ISETP.GE.AND P2, PT, R19, RZ, PT ;  /* 0x000000ff1300720c */ /* 0x000fe20003f46270 */
[----:B------:R-:W-:Y:S01]  /*0e30*/  @!P4 IMAD.MOV R16, RZ, RZ, -R16 ;  /* 0x000000ffff10c224 */ /* 0x000fe200078e0a10 */
[----:B------:R-:W-:-:S03]  /*0e40*/  LOP3.LUT R9, RZ, R8, RZ, 0x33, !PT ;  /* 0x00000008ff097212 */ /* 0x000fc600078e33ff */
[----:B------:R-:W-:Y:S01]  /*0e50*/  @P3 VIADD R10, R10, 0x1 ;  /* 0x000000010a0a3836 */ /* 0x000fe20000000000 */
[----:B------:R-:W-:-:S03]  /*0e60*/  ISETP.NE.AND P3, PT, R8, RZ, PT ;  /* 0x000000ff0800720c */ /* 0x000fc60003f65270 */
[----:B------:R-:W-:Y:S01]  /*0e70*/  @!P5 IMAD.MOV R11, RZ, RZ, -R11 ;  /* 0x000000ffff0bd224 */ /* 0x000fe200078e0a0b */
[----:B------:R-:W-:Y:S01]  /*0e80*/  SEL R8, R9, R16, !P3 ;  /* 0x0000001009087207 */ /* 0x000fe20005800000 */
[----:B------:R-:W-:Y:S02]  /*0e90*/  @P6 VIADD R15, R15, 0x1 ;  /* 0x000000010f0f6836 */ /* 0x000fe40000000000 */
[----:B------:R-:W-:Y:S01]  /*0ea0*/  @!P2 IMAD.MOV R10, RZ, RZ, -R10 ;  /* 0x000000ffff0aa224 */ /* 0x000fe200078e0a0a */
[C---:B------:R-:W-:Y:S01]  /*0eb0*/  SEL R11, R9.reuse, R11, !P3 ;  /* 0x0000000b090b7207 */ /* 0x040fe20005800000 */
[----:B------:R-:W-:Y:S01]  /*0ec0*/  @!P0 IMAD.MOV R15, RZ, RZ, -R15 ;  /* 0x000000ffff0f8224 */ /* 0x000fe200078e0a0f */
[----:B------:R-:W-:Y:S02]  /*0ed0*/  IADD3 R6, P0, R6, UR5, RZ ;  /* 0x0000000506067c10 */ /* 0x000fe4000ff1e0ff */
[----:B------:R-:W-:Y:S02]  /*0ee0*/  SEL R17, R9, R10, !P3 ;  /* 0x0000000a09117207 */ /* 0x000fe40005800000 */
[----:B------:R-:W-:Y:S01]  /*0ef0*/  PRMT R8, R11, 0x7604, R8 ;  /* 0x000076040b087816 */ /* 0x000fe20000000008 */
[----:B------:R-:W-:Y:S01]  /*0f00*/  IMAD.X R7, RZ, RZ, R7, P0 ;  /* 0x000000ffff077224 */ /* 0x000fe200000e0607 */
[----:B------:R-:W-:-:S02]  /*0f10*/  SEL R9, R9, R15, !P3 ;  /* 0x0000000f09097207 */ /* 0x000fc40005800000 */
[----:B------:R-:W-:Y:S02]  /*0f20*/  PRMT R8, R17, 0x7054, R8 ;  /* 0x0000705411087816 */ /* 0x000fe40000000008 */
[C---:B------:R-:W-:Y:S02]  /*0f30*/  ISETP.LT.U32.AND P1, PT, R6.reuse, 0x4000, PT ;  /* 0x000040000600780c */ /* 0x040fe40003f21070 */
[----:B------:R-:W-:Y:S01]  /*0f40*/  PRMT R9, R9, 0x654, R8 ;  /* 0x0000065409097816 */ /* 0x000fe20000000008 */
[C---:B------:R-:W-:Y:S01]  /*0f50*/  IMAD.SHL.U32 R8, R6.reuse, 0x4, RZ ;  /* 0x0000000406087824 */ /* 0x040fe200078e00ff */
[----:B------:R-:W-:Y:S02]  /*0f60*/  SHF.L.U64.HI R11, R6, 0x2, R7 ;  /* 0x00000002060b7819 */ /* 0x000fe40000010207 */
[----:B------:R-:W-:Y:S01]  /*0f70*/  ISETP.LT.U32.AND.EX P1, PT, R7, RZ, PT, P1 ;  /* 0x000000ff0700720c */ /* 0x000fe20003f21110 */
[----:B------:R1:W-:Y:S01]  /*0f80*/  STG.E desc[UR6][R4.64], R9 ;  /* 0x0000000904007986 */ /* 0x0003e2000c101906 */
[----:B------:R-:W-:-:S04]  /*0f90*/  ISETP.GE.U32.AND P0, PT, R8, R13, PT ;  /* 0x0000000d0800720c */ /* 0x000fc80003f06070 */
[----:B------:R-:W-:-:S13]  /*0fa0*/  ISETP.GE.AND.EX P0, PT, R11, R14, PT, P0 ;  /* 0x0000000e0b00720c */ /* 0x000fda0003f06300 */
[----:B-1----:R-:W-:Y:S05]  /*0fb0*/  @!P0 BRA P1, `(.L_x_310) ;  /* 0xfffffff800a08947 */ /* 0x002fea000083ffff */
[----:B------:R-:W-:Y:S05]  /*0fc0*/  EXIT ;  /* 0x000000000000794d */ /* 0x000fea0003800000 */
.L_x_311:
        /* <DEDUP_REMOVED lines=11> */
.L_x_539:


//--------------------- .text._ZN2at6native63_GLOBAL__N__862fb238_30_ForeachBinaryOpScalarTensor_cu_64fe0ca525multi_tensor_apply_kernelINS1_18TensorListMetadataILi1EEENS1_27BinaryOpScalarTensorFunctorIhLi1ELi1ELi0EEEJSt7dividesIhEPhhEEEvT_T0_DpT1_ --------------------------
	.section	.text._ZN2at6native63_GLOBAL__N__862fb238_30_ForeachBinaryOpScalarTensor_cu_64fe0ca525multi_tensor_apply_kernelINS1_18TensorListMetadataILi1EEENS1_27BinaryOpScalarTensorFunctorIhLi1ELi1ELi0EEEJSt7dividesIhEPhhEEEvT_T0_DpT1_,"ax",@progbits
	.align	128
.text._ZN2at6native63_GLOBAL__N__862fb238_30_ForeachBinaryOpScalarTensor_cu_64fe0ca525multi_tensor_apply_kernelINS1_18TensorListMetadataILi1EEENS1_27BinaryOpScalarTensorFunctorIhLi1ELi1ELi0EEEJSt7dividesIhEPhhEEEvT_T0_DpT1_:
        .type           _ZN2at6native63_GLOBAL__N__862fb238_30_ForeachBinaryOpScalarTensor_cu_64fe0ca525multi_tensor_apply_kernelINS1_18TensorListMetadataILi1EEENS1_27BinaryOpScalarTensorFunctorIhLi1ELi1ELi0EEEJSt7dividesIhEPhhEEEvT_T0_DpT1_,@function
        .size           _ZN2at6native63_GLOBAL__N__862fb238_30_ForeachBinaryOpScalarTensor_cu_64fe0ca525multi_tensor_apply_kernelINS1_18TensorListMetadataILi1EEENS1_27BinaryOpScalarTensorFunctorIhLi1ELi1ELi0EEEJSt7dividesIhEPhhEEEvT_T0_DpT1_,(.L_x_540 - _ZN2at6native63_GLOBAL__N__862fb238_30_ForeachBinaryOpScalarTensor_cu_64fe0ca525multi_tensor_apply_kernelINS1_18TensorListMetadataILi1EEENS1_27BinaryOpScalarTensorFunctorIhLi1ELi1ELi0EEEJSt7dividesIhEPhhEEEvT_T0_DpT1_)
        .other          _ZN2at6native63_GLOBAL__N__862fb238_30_ForeachBinaryOpScalarTensor_cu_64fe0ca525multi_tensor_apply_kernelINS1_18TensorListMetadataILi1EEENS1_27BinaryOpScalarTensorFunctorIhLi1ELi1ELi0EEEJSt7dividesIhEPhhEEEvT_T0_DpT1_,@"STO_CUDA_ENTRY STV_DEFAULT"
_ZN2at6native63_GLOBAL__N__862fb238_30_ForeachBinaryOpScalarTensor_cu_64fe0ca525multi_tensor_apply_kernelINS1_18TensorListMetadataILi1EEENS1_27BinaryOpScalarTensorFunctorIhLi1ELi1ELi0EEEJSt7dividesIhEPhhEEEvT_T0_DpT1_:
        /* <DEDUP_REMOVED lines=24> */
.L_x_313:
[----:B0-----:R-:W-:Y:S01]  /*0180*/  IADD3 R15, P0, R5, R2, RZ ;  /* 0x00000002050f7210 */ /* 0x001fe20007f1e0ff */
[----:B------:R-:W0:Y:S01]  /*0190*/  LDC.64 R18, c[0x0][0xf40] ;  /* 0x0003d000ff127b82 */ /* 0x000e220000000a00 */
[C---:B-1----:R-:W-:Y:S02]  /*01a0*/  IMAD R10, R4.reuse, 0x3, RZ ;  /* 0x00000003040a7824 */ /* 0x042fe400078e02ff */
[CC--:B------:R-:W-:Y:S01]  /*01b0*/  IADD3 R16, P1, R4.reuse, R15.reuse, RZ ;  /* 0x0000000f04107210 */ /* 0x0c0fe20007f3e0ff */
[----:B------:R-:W-:Y:S01]  /*01c0*/  IMAD.X R20, RZ, RZ, R3, P0 ;  /* 0x000000ffff147224 */ /* 0x000fe200000e0603 */
[C---:B------:R-:W-:Y:S02]  /*01d0*/  ISETP.GE.U32.AND P5, PT, R15.reuse, 0x10000, PT ;  /* 0x000100000f00780c */ /* 0x040fe40003fa6070 */
[----:B------:R-:W-:Y:S01]  /*01e0*/  LEA R12, P2, R4, R15, 0x1 ;  /* 0x0000000f040c7211 */ /* 0x000fe200078408ff */
[----:B------:R-:W-:Y:S01]  /*01f0*/  IMAD.X R13, RZ, RZ, R20, P1 ;  /* 0x000000ffff0d7224 */ /* 0x000fe200008e0614 */
[----:B------:R-:W-:-:S02]  /*0200*/  ISETP.LT.U32.AND P0, PT, R15, R8, PT ;  /* 0x000000080f00720c */ /* 0x000fc40003f01070 */
[----:B------:R-:W-:Y:S02]  /*0210*/  IADD3 R10, P4, R10, R15, RZ ;  /* 0x0000000f0a0a7210 */ /* 0x000fe40007f9e0ff */
[----:B------:R-:W-:Y:S02]  /*0220*/  ISETP.GE.U32.AND P3, PT, R16, 0x10000, PT ;  /* 0x000100001000780c */ /* 0x000fe40003f66070 */
[----:B------:R-:W-:Y:S01]  /*0230*/  ISETP.GE.U32.AND.EX P5, PT, R20, RZ, PT, P5 ;  /* 0x000000ff1400720c */ /* 0x000fe20003fa6150 */
[--C-:B------:R-:W-:Y:S01]  /*0240*/  IMAD.X R11, RZ, RZ, R20.reuse, P2 ;  /* 0x000000ffff0b7224 */ /* 0x100fe200010e0614 */
[----:B------:R-:W-:Y:S01]  /*0250*/  ISETP.LT.U32.AND P1, PT, R16, R8, PT ;  /* 0x000000081000720c */ /* 0x000fe20003f21070 */
[----:B------:R-:W-:Y:S01]  /*0260*/  IMAD.X R0, RZ, RZ, R20, P4 ;  /* 0x000000ffff007224 */ /* 0x000fe200020e0614 */
[----:B------:R-:W-:Y:S02]  /*0270*/  ISETP.GE.U32.AND.EX P3, PT, R13, RZ, PT, P3 ;  /* 0x000000ff0d00720c */ /* 0x000fe40003f66130 */
[----:B------:R-:W-:-:S02]  /*0280*/  ISETP.LT.AND.EX P0, PT, R20, R6, !P5, P0 ;  /* 0x000000061400720c */ /* 0x000fc40006f01300 */
[----:B------:R-:W-:Y:S01]  /*0290*/  ISETP.GE.U32.AND P5, PT, R12, 0x10000, PT ;  /* 0x000100000c00780c */ /* 0x000fe20003fa6070 */
[----:B0-----:R-:W2:Y:S01]  /*02a0*/  LDG.E.U8 R18, desc[UR6][R18.64] ;  /* 0x0000000612127981 */ /* 0x001ea2000c1e1100 */
[----:B------:R-:W-:Y:S02]  /*02b0*/  ISETP.GE.U32.AND P2, PT, R10, 0x10000, PT ;  /* 0x000100000a00780c */ /* 0x000fe40003f46070 */
[----:B------:R-:W-:Y:S02]  /*02c0*/  IADD3 R16, P6, R16, R9, RZ ;  /* 0x0000000910107210 */ /* 0x000fe40007fde0ff */
[C---:B------:R-:W-:Y:S02]  /*02d0*/  ISETP.LT.AND.EX P1, PT, R13.reuse, R6, !P3, P1 ;  /* 0x000000060d00720c */ /* 0x040fe40005f21310 */
[----:B------:R-:W-:Y:S01]  /*02e0*/  ISETP.LT.U32.AND P3, PT, R12, R8, PT ;  /* 0x000000080c00720c */ /* 0x000fe20003f61070 */
[----:B------:R-:W-:Y:S01]  /*02f0*/  IMAD.X R17, R13, 0x1, R7, P6 ;  /* 0x000000010d117824 */ /* 0x000fe200030e0607 */
[----:B------:R-:W-:-:S02]  /*0300*/  ISETP.GE.U32.AND.EX P5, PT, R11, RZ, PT, P5 ;  /* 0x000000ff0b00720c */ /* 0x000fc40003fa6150 */
[----:B------:R-:W-:Y:S02]  /*0310*/  ISETP.LT.U32.AND P4, PT, R10, R8, PT ;  /* 0x000000080a00720c */ /* 0x000fe40003f81070 */
[----:B------:R-:W-:Y:S02]  /*0320*/  ISETP.GE.U32.AND.EX P2, PT, R0, RZ, PT, P2 ;  /* 0x000000ff0000720c */ /* 0x000fe40003f46120 */
[-C--:B------:R-:W-:Y:S02]  /*0330*/  IADD3 R14, P6, R15, R9.reuse, RZ ;  /* 0x000000090f0e7210 */ /* 0x080fe40007fde0ff */
[-C--:B------:R-:W-:Y:S02]  /*0340*/  ISETP.LT.AND.EX P3, PT, R11, R6.reuse, !P5, P3 ;  /* 0x000000060b00720c */ /* 0x080fe40006f61330 */
[----:B------:R-:W-:Y:S01]  /*0350*/  IADD3 R12, P5, R12, R9, RZ ;  /* 0x000000090c0c7210 */ /* 0x000fe20007fbe0ff */
[----:B------:R-:W-:Y:S01]  /*0360*/  IMAD.X R15, R20, 0x1, R7, P6 ;  /* 0x00000001140f7824 */ /* 0x000fe200030e0607 */
[----:B------:R-:W-:-:S02]  /*0370*/  ISETP.LT.AND.EX P2, PT, R0, R6, !P2, P4 ;  /* 0x000000060000720c */ /* 0x000fc40005741340 */
[----:B------:R-:W-:Y:S01]  /*0380*/  IADD3 R10, P4, R10, R9, RZ ;  /* 0x000000090a0a7210 */ /* 0x000fe20007f9e0ff */
[----:B------:R-:W-:Y:S01]  /*0390*/  IMAD.X R13, R11, 0x1, R7, P5 ;  /* 0x000000010b0d7824 */ /* 0x000fe200028e0607 */
[----:B------:R-:W-:Y:S02]  /*03a0*/  PRMT R24, RZ, 0x7610, R24 ;  /* 0x00007610ff187816 */ /* 0x000fe40000000018 */
[----:B------:R-:W-:Y:S01]  /*03b0*/  PRMT R23, RZ, 0x7610, R23 ;  /* 0x00007610ff177816 */ /* 0x000fe20000000017 */
[----:B------:R-:W-:Y:S01]  /*03c0*/  IMAD.X R11, R0, 0x1, R7, P4 ;  /* 0x00000001000b7824 */ /* 0x000fe200020e0607 */
[----:B------:R-:W-:Y:S02]  /*03d0*/  PRMT R20, RZ, 0x7610, R20 ;  /* 0x00007610ff147816 */ /* 0x000fe40000000014 */
[----:B------:R-:W-:Y:S01]  /*03e0*/  PRMT R0, RZ, 0x7610, R0 ;  /* 0x00007610ff007816 */ /* 0x000fe20000000000 */
[----:B------:R-:W3:Y:S04]  /*03f0*/  @P0 LDG.E.U8 R24, desc[UR6][R14.64] ;  /* 0x000000060e180981 */ /* 0x000ee8000c1e1100 */
[----:B------:R0:W5:Y:S04]  /*0400*/  @P1 LDG.E.U8 R23, desc[UR6][R16.64] ;  /* 0x0000000610171981 */ /* 0x000168000c1e1100 */
[----:B------:R0:W5:Y:S04]  /*0410*/  @P3 LDG.E.U8 R20, desc[UR6][R12.64] ;  /* 0x000000060c143981 */ /* 0x000168000c1e1100 */
[----:B------:R0:W5:Y:S01]  /*0420*/  @P2 LDG.E.U8 R0, desc[UR6][R10.64] ;  /* 0x000000060a002981 */ /* 0x000162000c1e1100 */
[----:B------:R-:W-:-:S06]  /*0430*/  UPRMT UR4, UR8, 0x9910, URZ ;  /* 0x0000991008047896 */ /* 0x000fcc000800003f */
[----:B--2---:R-:W-:-:S05]  /*0440*/  IMAD R18, R18, UR4, RZ ;  /* 0x0000000412127c24 */ /* 0x004fca000f8e02ff */
[----:B------:R-:W-:Y:S02]  /*0450*/  LOP3.LUT R22, R18, 0xff, RZ, 0xc0, !PT ;  /* 0x000000ff12167812 */ /* 0x000fe400078ec0ff */
[----:B------:R-:W-:Y:S02]  /*0460*/  MOV R18, 0x490 ;  /* 0x0000049000127802 */ /* 0x000fe40000000f00 */
[----:B0--3--:R-:W-:-:S07]  /*0470*/  LOP3.LUT R24, R24, 0xff, RZ, 0xc0, !PT ;  /* 0x000000ff18187812 */ /* 0x009fce00078ec0ff */
[----:B-----5:R-:W-:Y:S05]  /*0480*/  CALL.REL.NOINC `($__internal_9_$__cuda_sm20_div_u16) ;  /* 0x0000000400207944 */ /* 0x020fea0003c00000 */
[----:B------:R-:W-:Y:S01]  /*0490*/  IMAD.MOV.U32 R21, RZ, RZ, R27 ;  /* 0x000000ffff157224 */ /* 0x000fe200078e001b */
[----:B------:R-:W-:Y:S02]  /*04a0*/  LOP3.LUT R24, R23, 0xff, RZ, 0xc0, !PT ;  /* 0x000000ff17187812 */ /* 0x000fe400078ec0ff */
[----:B------:R-:W-:-:S07]  /*04b0*/  MOV R18, 0x4d0 ;  /* 0x000004d000127802 */ /* 0x000fce0000000f00 */
[----:B------:R-:W-:Y:S05]  /*04c0*/  CALL.REL.NOINC `($__internal_9_$__cuda_sm20_div_u16) ;  /* 0x0000000400107944 */ /* 0x000fea0003c00000 */
        /* <DEDUP_REMOVED lines=8> */
[----:B------:R-:W-:Y:S01]  /*0550*/  IMAD.WIDE.U32 R2, R4, 0x4, R2 ;  /* 0x0000000404027825 */ /* 0x000fe200078e0002 */
[----:B------:R2:W-:Y:S04]  /*0560*/  @P0 STG.E.U8 desc[UR6][R14.64], R21 ;  /* 0x000000150e000986 */ /* 0x0005e8000c101106 */
[----:B------:R2:W-:Y:S01]  /*0570*/  @P1 STG.E.U8 desc[UR6][R16.64], R23 ;  /* 0x0000001710001986 */ /* 0x0005e2000c101106 */
[C---:B------:R-:W-:Y:S02]  /*0580*/  ISETP.GE.U32.AND P0, PT, R2.reuse, 0x10000, PT ;  /* 0x000100000200780c */ /* 0x040fe40003f06070 */
[----:B------:R-:W-:Y:S01]  /*0590*/  ISETP.LT.U32.AND P1, PT, R2, R8, PT ;  /* 0x000000080200720c */ /* 0x000fe20003f21070 */
[----:B------:R2:W-:Y:S01]  /*05a0*/  @P3 STG.E.U8 desc[UR6][R12.64], R25 ;  /* 0x000000190c003986 */ /* 0x0005e2000c101106 */
[----:B------:R-:W-:-:S02]  /*05b0*/  ISETP.GE.U32.AND.EX P0, PT, R3, RZ, PT, P0 ;  /* 0x000000ff0300720c */ /* 0x000fc40003f06100 */
[----:B------:R-:W-:Y:S01]  /*05c0*/  ISETP.LT.AND.EX P1, PT, R3, R6, PT, P1 ;  /* 0x000000060300720c */ /* 0x000fe20003f21310 */
[----:B------:R2:W-:-:S12]  /*05d0*/  @P2 STG.E.U8 desc[UR6][R10.64], R27 ;  /* 0x0000001b0a002986 */ /* 0x0005d8000c101106 */
[----:B--2---:R-:W-:Y:S05]  /*05e0*/  @!P0 BRA P1, `(.L_x_313) ;  /* 0xfffffff800e48947 */ /* 0x004fea000083ffff */
[----:B------:R-:W-:Y:S05]  /*05f0*/  EXIT ;  /* 0x000000000000794d */ /* 0x000fea0003800000 */
.L_x_312:
[----:B------:R-:W0:Y:S02]  /*0600*/  S2R R0, SR_TID.X ;  /* 0x0000000000007919 */ /* 0x000e240000002100 */
[----:B0-----:R-:W-:-:S03]  /*0610*/  IMAD.WIDE.U32 R2, R0, 0x4, RZ ;  /* 0x0000000400027825 */ /* 0x001fc600078e00ff */
[----:B------:R-:W-:-:S04]  /*0620*/  ISETP.GE.U32.AND P0, PT, R2, R8, PT ;  /* 0x000000080200720c */ /* 0x000fc80003f06070 */
[----:B------:R-:W-:-:S04]  /*0630*/  ISETP.GE.AND.EX P0, PT, R3, R6, PT, P0 ;  /* 0x000000060300720c */ /* 0x000fc80003f06300 */
[----:B------:R-:W-:-:S13]  /*0640*/  ISETP.GT.U32.OR P0, PT, R0, 0x3fff, P0 ;  /* 0x00003fff0000780c */ /* 0x000fda0000704470 */
[----:B------:R-:W-:Y:S05]  /*0650*/  @P0 EXIT ;  /* 0x000000000000094d */ /* 0x000fea0003800000 */
[----:B------:R-:W-:Y:S01]  /*0660*/  IMAD.MOV.U32 R2, RZ, RZ, R0 ;  /* 0x000000ffff027224 */ /* 0x000fe200078e0000 */
[----:B------:R-:W-:Y:S01]  /*0670*/  ULDC UR5, c[0x0][0x0] ;  /* 0x0000000000057ab9 */ /* 0x000fe20000000800 */
[----:B------:R-:W-:-:S07]  /*0680*/  IMAD.MOV.U32 R0, RZ, RZ, RZ ;  /* 0x000000ffff007224 */ /* 0x000fce00078e00ff */
.L_x_314:
[----:B------:R-:W0:Y:S01]  /*0690*/  LDC.64 R10, c[0x0][0xf40] ;  /* 0x0003d000ff0a7b82 */ /* 0x000e220000000a00 */
[----:B------:R-:W-:-:S04]  /*06a0*/  LEA R12, P0, R2, R9, 0x2 ;  /* 0x00000009020c7211 */ /* 0x000fc800078010ff */
[----:B------:R-:W-:-:S05]  /*06b0*/  LEA.HI.X R13, R2, R7, R0, 0x2, P0 ;  /* 0x00000007020d7211 */ /* 0x000fca00000f1400 */
[----:B------:R-:W2:Y:S04]  /*06c0*/  LDG.E R24, desc[UR6][R12.64] ;  /* 0x000000060c187981 */ /* 0x000ea8000c1e1900 */
[----:B0-----:R-:W3:Y:S01]  /*06d0*/  LDG.E.U8 R10, desc[UR6][R10.64] ;  /* 0x000000060a0a7981 */ /* 0x001ee2000c1e1100 */
[----:B------:R-:W-:Y:S01]  /*06e0*/  UPRMT UR4, UR8, 0x9910, URZ ;  /* 0x0000991008047896 */ /* 0x000fe2000800003f */
[----:B------:R-:W-:Y:S02]  /*06f0*/  MOV R18, 0x770 ;  /* 0x0000077000127802 */ /* 0x000fe40000000f00 */
[C---:B--2---:R-:W-:Y:S02]  /*0700*/  PRMT R3, R24.reuse, 0x7770, RZ ;  /* 0x0000777018037816 */ /* 0x044fe400000000ff */
[----:B------:R-:W-:-:S02]  /*0710*/  PRMT R4, R24, 0x7771, RZ ;  /* 0x0000777118047816 */ /* 0x000fc400000000ff */
[C---:B------:R-:W-:Y:S02]  /*0720*/  PRMT R5, R24.reuse, 0x7772, RZ ;  /* 0x0000777218057816 */ /* 0x040fe400000000ff */
[----:B------:R-:W-:Y:S01]  /*0730*/  PRMT R24, R24, 0x7773, RZ ;  /* 0x0000777318187816 */ /* 0x000fe200000000ff */
[----:B---3--:R-:W-:-:S05]  /*0740*/  IMAD R22, R10, UR4, RZ ;  /* 0x000000040a167c24 */ /* 0x008fca000f8e02ff */
[----:B------:R-:W-:-:S07]  /*0750*/  LOP3.LUT R22, R22, 0xff, RZ, 0xc0, !PT ;  /* 0x000000ff16167812 */ /* 0x000fce00078ec0ff */
[----:B------:R-:W-:Y:S05]  /*0760*/  CALL.REL.NOINC `($__internal_9_$__cuda_sm20_div_u16) ;  /* 0x0000000000687944 */ /* 0x000fea0003c00000 */
[----:B------:R-:W-:Y:S01]  /*0770*/  IMAD.MOV.U32 R10, RZ, RZ, R27 ;  /* 0x000000ffff0a7224 */ /* 0x000fe200078e001b */
[----:B------:R-:W-:Y:S01]  /*0780*/  MOV R18, 0x7b0 ;  /* 0x000007b000127802 */ /* 0x000fe20000000f00 */
[----:B------:R-:W-:-:S07]  /*0790*/  IMAD.MOV.U32 R24, RZ, RZ, R5 ;  /* 0x000000ffff187224 */ /* 0x000fce00078e0005 */
        /* <DEDUP_REMOVED lines=23> */
        .weak           $__internal_9_$__cuda_sm20_div_u16
        .type           $__internal_9_$__cuda_sm20_div_u16,@function
        .size           $__internal_9_$__cuda_sm20_div_u16,(.L_x_540 - $__internal_9_$__cuda_sm20_div_u16)
$__internal_9_$__cuda_sm20_div_u16:
[----:B------:R-:W0:Y:S01]  /*0910*/  I2F.U16 R26, R22 ;  /* 0x00000016001a7306 */ /* 0x000e220000101000 */
[----:B------:R-:W-:-:S07]  /*0920*/  IMAD.MOV.U32 R19, RZ, RZ, 0x4b800000 ;  /* 0x4b800000ff137424 */ /* 0x000fce00078e00ff */
        /* <DEDUP_REMOVED lines=10> */
[----:B------:R-:W-:Y:S01]  /*09d0*/  FMUL.RZ R28, R24, R19 ;  /* 0x00000013181c7220 */ /* 0x000fe2000040c000 */
[----:B------:R-:W-:-:S05]  /*09e0*/  IMAD.MOV.U32 R19, RZ, RZ, 0x0 ;  /* 0x00000000ff137424 */ /* 0x000fca00078e00ff */
[----:B------:R-:W0:Y:S02]  /*09f0*/  F2I.U32.TRUNC.NTZ R28, R28 ;  /* 0x0000001c001c7305 */ /* 0x000e24000020f000 */
[----:B0-----:R-:W-:Y:S01]  /*0a00*/  LOP3.LUT R27, R28, 0xffff, RZ, 0xc0, !PT ;  /* 0x0000ffff1c1b7812 */ /* 0x001fe200078ec0ff */
[----:B------:R-:W-:Y:S01]  /*0a10*/  @!P4 IMAD.MOV.U32 R27, RZ, RZ, -0x1 ;  /* 0xffffffffff1bc424 */ /* 0x000fe200078e00ff */
[----:B------:R-:W-:Y:S06]  /*0a20*/  RET.REL.NODEC R18 `(_ZN2at6native63_GLOBAL__N__862fb238_30_ForeachBinaryOpScalarTensor_cu_64fe0ca525multi_tensor_apply_kernelINS1_18TensorListMetadataILi1EEENS1_27BinaryOpScalarTensorFunctorIhLi1ELi1ELi0EEEJSt7dividesIhEPhhEEEvT_T0_DpT1_) ;  /* 0xfffffff412747950 */ /* 0x000fec0003c3ffff */
.L_x_315:
        /* <DEDUP_REMOVED lines=13> */
.L_x_540:


//--------------------- .text._ZN2at6native63_GLOBAL__N__862fb238_30_ForeachBinaryOpScalarTensor_cu_64fe0ca525multi_tensor_apply_kernelINS1_18TensorListMetadataILi2EEENS1_27BinaryOpScalarTensorFunctorIN3c108BFloat16ELi2ELi1ELi1EEEJSt10multipliesIfEPS7_fEEEvT_T0_DpT1_ --------------------------
	.section	.text._ZN2at6native63_GLOBAL__N__862fb238_30_ForeachBinaryOpScalarTensor_cu_64fe0ca525multi_tensor_apply_kernelINS1_18TensorListMetadataILi2EEENS1_27BinaryOpScalarTensorFunctorIN3c108BFloat16ELi2ELi1ELi1EEEJSt10multipliesIfEPS7_fEEEvT_T0_DpT1_,"ax",@progbits
	.align	128
.text._ZN2at6native63_GLOBAL__N__862fb238_30_ForeachBinaryOpScalarTensor_cu_64fe0ca525multi_tensor_apply_kernelINS1_18TensorListMetadataILi2EEENS1_27BinaryOpScalarTensorFunctorIN3c108BFloat16ELi2ELi1ELi1EEEJSt10multipliesIfEPS7_fEEEvT_T0_DpT1_:
        .type           _ZN2at6native63_GLOBAL__N__862fb238_30_ForeachBinaryOpScalarTensor_cu_64fe0ca525multi_tensor_apply_kernelINS1_18TensorListMetadataILi2EEENS1_27BinaryOpScalarTensorFunctorIN3c108BFloat16ELi2ELi1ELi1EEEJSt10multipliesIfEPS7_fEEEvT_T0_DpT1_,@function
        .size           _ZN2at6native63_GLOBAL__N__862fb238_30_ForeachBinaryOpScalarTensor_cu_64fe0ca525multi_tensor_apply_kernelINS1_18TensorListMetadataILi2EEENS1_27BinaryOpScalarTensorFunctorIN3c108BFloat16ELi2ELi1ELi1EEEJSt10multipliesIfEPS7_fEEEvT_T0_DpT1_,(.L_x_542 - _ZN2at6native63_GLOBAL__N__862fb238_30_ForeachBinaryOpScalarTensor_cu_64fe0ca525multi_tensor_apply_kernelINS1_18TensorListMetadataILi2EEENS1_27BinaryOpScalarTensorFunctorIN3c108BFloat16ELi2ELi1ELi1EEEJSt10multipliesIfEPS7_fEEEvT_T0_DpT1_)
        .other          _ZN2at6native63_GLOBAL__N__862fb238_30_ForeachBinaryOpScalarTensor_cu_64fe0ca525multi_tensor_apply_kernelINS1_18TensorListMetadataILi2EEENS1_27BinaryOpScalarTensorFunctorIN3c108BFloat16ELi2ELi1ELi1EEEJSt10multipliesIfEPS7_fEEEvT_T0_DpT1_,@"STO_CUDA_ENTRY STV_DEFAULT"
_ZN2at6native63_GLOBAL__N__862fb238_30_ForeachBinaryOpScalarTensor_cu_64fe0ca525multi_tensor_apply_kernelINS1_18TensorListMetadataILi2EEENS1_27BinaryOpScalarTensorFunctorIN3c108BFloat16ELi2ELi1ELi1EEEJSt10multipliesIfEPS7_fEEEvT_T0_DpT1_:
        /* <DEDUP_REMOVED lines=27> */
.L_x_317:
[----:B0-----:R-:W-:Y:S01]  /*01b0*/  IADD3 R26, P0, R3, R6, RZ ;  /* 0x00000006031a7210 */ /* 0x001fe20007f1e0ff */
[----:B-1----:R-:W-:Y:S01]  /*01c0*/  IMAD R21, R4, 0x3, RZ ;  /* 0x0000000304157824 */ /* 0x002fe200078e02ff */
[----:B------:R-:W0:Y:S01]  /*01d0*/  LDC.64 R14, c[0x0][0xe60] ;  /* 0x00039800ff0e7b82 */ /* 0x000e220000000a00 */
[----:B------:R-:W-:Y:S02]  /*01e0*/  PRMT R8, RZ, 0x7610, R8 ;  /* 0x00007610ff087816 */ /* 0x000fe40000000008 */
[----:B------:R-:W-:Y:S01]  /*01f0*/  IMAD.X R24, RZ, RZ, R7, P0 ;  /* 0x000000ffff187224 */ /* 0x000fe200000e0607 */
[----:B------:R-:W-:Y:S02]  /*0200*/  ISETP.GE.U32.AND P1, PT, R26, 0x10000, PT ;  /* 0x000100001a00780c */ /* 0x000fe40003f26070 */
[----:B------:R-:W-:Y:S02]  /*0210*/  IADD3 R25, P3, R4, R26, RZ ;  /* 0x0000001a04197210 */ /* 0x000fe40007f7e0ff */
[----:B------:R-:W-:-:S02]  /*0220*/  ISETP.LT.U32.AND P0, PT, R26, R0, PT ;  /* 0x000000001a00720c */ /* 0x000fc40003f01070 */
[----:B------:R-:W-:Y:S01]  /*0230*/  ISETP.GE.U32.AND.EX P1, PT, R24, RZ, PT, P1 ;  /* 0x000000ff1800720c */ /* 0x000fe20003f26110 */
[--C-:B------:R-:W-:Y:S01]  /*0240*/  IMAD.X R5, RZ, RZ, R24.reuse, P3 ;  /* 0x000000ffff057224 */ /* 0x100fe200018e0618 */
[----:B------:R-:W-:Y:S02]  /*0250*/  LEA R29, P4, R4, R26, 0x1 ;  /* 0x0000001a041d7211 */ /* 0x000fe400078808ff */
[----:B------:R-:W-:Y:S02]  /*0260*/  ISETP.GE.U32.AND P2, PT, R25, 0x10000, PT ;  /* 0x000100001900780c */ /* 0x000fe40003f46070 */
[----:B------:R-:W-:Y:S01]  /*0270*/  ISETP.LT.AND.EX P1, PT, R24, R2, !P1, P0 ;  /* 0x000000021800720c */ /* 0x000fe20004f21300 */
[----:B------:R-:W-:Y:S01]  /*0280*/  IMAD.X R27, RZ, RZ, R24, P4 ;  /* 0x000000ffff1b7224 */ /* 0x000fe200020e0618 */
[----:B------:R-:W-:Y:S02]  /*0290*/  ISETP.GE.U32.AND P3, PT, R29, 0x10000, PT ;  /* 0x000100001d00780c */ /* 0x000fe40003f66070 */
[----:B------:R-:W-:-:S02]  /*02a0*/  IADD3 R21, P5, R21, R26, RZ ;  /* 0x0000001a15157210 */ /* 0x000fc40007fbe0ff */
[-C--:B------:R-:W-:Y:S02]  /*02b0*/  ISETP.LT.U32.AND P0, PT, R25, R0.reuse, PT ;  /* 0x000000001900720c */ /* 0x080fe40003f01070 */
[----:B------:R-:W-:Y:S01]  /*02c0*/  ISETP.GE.U32.AND.EX P2, PT, R5, RZ, PT, P2 ;  /* 0x000000ff0500720c */ /* 0x000fe20003f46120 */
[----:B------:R-:W-:Y:S01]  /*02d0*/  IMAD.X R9, RZ, RZ, R24, P5 ;  /* 0x000000ffff097224 */ /* 0x000fe200028e0618 */
[----:B------:R-:W-:Y:S01]  /*02e0*/  ISETP.LT.U32.AND P4, PT, R29, R0, PT ;  /* 0x000000001d00720c */ /* 0x000fe20003f81070 */
[----:B0-----:R-:W2:Y:S01]  /*02f0*/  LDG.E.U16 R15, desc[UR4][R14.64] ;  /* 0x000000040e0f7981 */ /* 0x001ea2000c1e1500 */
[----:B------:R-:W-:Y:S02]  /*0300*/  ISETP.GE.U32.AND.EX P3, PT, R27, RZ, PT, P3 ;  /* 0x000000ff1b00720c */ /* 0x000fe40003f66130 */
[----:B------:R-:W-:Y:S02]  /*0310*/  ISETP.LT.AND.EX P0, PT, R5, R2, !P2, P0 ;  /* 0x000000020500720c */ /* 0x000fe40005701300 */
[----:B------:R-:W-:-:S02]  /*0320*/  ISETP.GE.U32.AND P2, PT, R21, 0x10000, PT ;  /* 0x000100001500780c */ /* 0x000fc40003f46070 */
[----:B------:R-:W-:Y:S02]  /*0330*/  ISETP.LT.AND.EX P4, PT, R27, R2, !P3, P4 ;  /* 0x000000021b00720c */ /* 0x000fe40005f81340 */
[C---:B------:R-:W-:Y:S02]  /*0340*/  @P1 LEA R18, P5, R26.reuse, R10, 0x1 ;  /* 0x0000000a1a121211 */ /* 0x040fe400078a08ff */
[----:B------:R-:W-:Y:S02]  /*0350*/  ISETP.LT.U32.AND P3, PT, R21, R0, PT ;  /* 0x000000001500720c */ /* 0x000fe40003f61070 */
[C---:B------:R-:W-:Y:S02]  /*0360*/  ISETP.GE.U32.AND.EX P2, PT, R9.reuse, RZ, PT, P2 ;  /* 0x000000ff0900720c */ /* 0x040fe40003f46120 */
[----:B------:R-:W-:Y:S02]  /*0370*/  @P1 LEA.HI.X R19, R26, R11, R24, 0x1, P5 ;  /* 0x0000000b1a131211 */ /* 0x000fe400028f0c18 */
[----:B------:R-:W-:-:S02]  /*0380*/  ISETP.LT.AND.EX P2, PT, R9, R2, !P2, P3 ;  /* 0x000000020900720c */ /* 0x000fc40005741330 */
[----:B------:R-:W-:Y:S01]  /*0390*/  PRMT R28, RZ, 0x7610, R28 ;  /* 0x00007610ff1c7816 */ /* 0x000fe2000000001c */
[----:B------:R0:W3:Y:S01]  /*03a0*/  @P1 LDG.E.U16 R8, desc[UR4][R18.64] ;  /* 0x0000000412081981 */ /* 0x0000e2000c1e1500 */
[-C--:B------:R-:W-:Y:S02]  /*03b0*/  @P0 LEA R16, P5, R25, R10.reuse, 0x1 ;  /* 0x0000000a19100211 */ /* 0x080fe400078a08ff */
[----:B0-----:R-:W-:-:S04]  /*03c0*/  @P4 LEA R18, P3, R29, R10, 0x1 ;  /* 0x0000000a1d124211 */ /* 0x001fc800078608ff */
[----:B------:R-:W-:-:S03]  /*03d0*/  @P4 LEA.HI.X R19, R29, R11, R27, 0x1, P3 ;  /* 0x0000000b1d134211 */ /* 0x000fc600018f0c1b */
[----:B------:R-:W-:Y:S02]  /*03e0*/  @P2 LEA R22, P3, R21, R10, 0x1 ;  /* 0x0000000a15162211 */ /* 0x000fe400078608ff */
[----:B------:R-:W-:Y:S01]  /*03f0*/  PRMT R20, RZ, 0x7610, R20 ;  /* 0x00007610ff147816 */ /* 0x000fe20000000014 */
[----:B------:R0:W4:Y:S01]  /*0400*/  @P4 LDG.E.U16 R28, desc[UR4][R18.64] ;  /* 0x00000004121c4981 */ /* 0x000122000c1e1500 */
[-C--:B------:R-:W-:Y:S02]  /*0410*/  @P0 LEA.HI.X R17, R25, R11.reuse, R5, 0x1, P5 ;  /* 0x0000000b19110211 */ /* 0x080fe400028f0c05 */
[----:B------:R-:W-:-:S03]  /*0420*/  @P2 LEA.HI.X R23, R21, R11, R9, 0x1, P3 ;  /* 0x0000000b15172211 */ /* 0x000fc600018f0c09 */
[----:B------:R2:W5:Y:S01]  /*0430*/  @P0 LDG.E.U16 R20, desc[UR4][R16.64] ;  /* 0x0000000410140981 */ /* 0x000562000c1e1500 */
[----:B0-----:R-:W-:-:S06]  /*0440*/  PRMT R18, RZ, 0x7610, R18 ;  /* 0x00007610ff127816 */ /* 0x001fcc0000000012 */
[----:B------:R4:W5:Y:S01]  /*0450*/  @P2 LDG.E.U16 R18, desc[UR4][R22.64] ;  /* 0x0000000416122981 */ /* 0x000962000c1e1500 */
[----:B------:R-:W-:Y:S01]  /*0460*/  @P1 LEA R14, P3, R26, R12, 0x1 ;  /* 0x0000000c1a0e1211 */ /* 0x000fe200078608ff */
[----:B------:R-:W-:-:S04]  /*0470*/  IMAD.WIDE.U32 R6, R4, 0x4, R6 ;  /* 0x0000000404067825 */ /* 0x000fc800078e0006 */
[----:B--2---:R-:W-:Y:S01]  /*0480*/  IMAD.U32 R17, R15, 0x10000, RZ ;  /* 0x000100000f117824 */ /* 0x004fe200078e00ff */
[----:B------:R-:W-:Y:S02]  /*0490*/  @P1 LEA.HI.X R15, R26, R13, R24, 0x1, P3 ;  /* 0x0000000d1a0f1211 */ /* 0x000fe400018f0c18 */
[----:B------:R-:W-:Y:S01]  /*04a0*/  @P0 LEA R16, P3, R25, R12, 0x1 ;  /* 0x0000000c19100211 */ /* 0x000fe200078608ff */
[----:B------:R-:W-:-:S03]  /*04b0*/  FMUL.FTZ R26, R17, UR6 ;  /* 0x00000006111a7c20 */ /* 0x000fc60008410000 */
[----:B------:R-:W-:Y:S01]  /*04c0*/  @P0 LEA.HI.X R17, R25, R13, R5, 0x1, P3 ;  /* 0x0000000d19110211 */ /* 0x000fe200018f0c05 */
[----:B---3--:R-:W-:-:S04]  /*04d0*/  IMAD.U32 R8, R8, 0x10000, RZ ;  /* 0x0001000008087824 */ /* 0x008fc800078e00ff */
[----:B------:R-:W-:Y:S01]  /*04e0*/  FMUL.FTZ R5, R8, R26 ;  /* 0x0000001a08057220 */ /* 0x000fe20000410000 */
[-C--:B------:R-:W-:Y:S02]  /*04f0*/  @P4 LEA R24, P5, R29, R12.reuse, 0x1 ;  /* 0x0000000c1d184211 */ /* 0x080fe400078a08ff */
[----:B------:R-:W-:Y:S02]  /*0500*/  @P2 LEA R8, P3, R21, R12, 0x1 ;  /* 0x0000000c15082211 */ /* 0x000fe400078608ff */
[----:B------:R-:W-:Y:S01]  /*0510*/  @P4 LEA.HI.X R25, R29, R13, R27, 0x1, P5 ;  /* 0x0000000d1d194211 */ /* 0x000fe200028f0c1b */
[----:B----4-:R-:W-:Y:S02]  /*0520*/  IMAD.U32 R23, R28, 0x10000, RZ ;  /* 0x000100001c177824 */ /* 0x010fe400078e00ff */
[----:B-----5:R-:W-:Y:S01]  /*0530*/  IMAD.U32 R19, R20, 0x10000, RZ ;  /* 0x0001000014137824 */ /* 0x020fe200078e00ff */
[----:B------:R-:W-:Y:S01]  /*0540*/  F2FP.BF16.F32.PACK_AB R20, RZ, R5 ;  /* 0x00000005ff14723e */ /* 0x000fe200000010ff */
[----:B------:R-:W-:-:S02]  /*0550*/  FMUL.FTZ R23, R26, R23 ;  /* 0x000000171a177220 */ /* 0x000fc40000410000 */
[----:B------:R-:W-:Y:S01]  /*0560*/  FMUL.FTZ R19, R26, R19 ;  /* 0x000000131a137220 */ /* 0x000fe20000410000 */
[----:B------:R-:W-:-:S04]  /*0570*/  IMAD.U32 R5, R18, 0x10000, RZ ;  /* 0x0001000012057824 */ /* 0x000fc800078e00ff */
[----:B------:R-:W-:Y:S01]  /*0580*/  F2FP.BF16.F32.PACK_AB R19, RZ, R19 ;  /* 0x00000013ff13723e */ /* 0x000fe200000010ff */
[----:B------:R-:W-:Y:S01]  /*0590*/  FMUL.FTZ R5, R26, R5 ;  /* 0x000000051a057220 */ /* 0x000fe20000410000 */
[----:B------:R-:W-:Y:S02]  /*05a0*/  F2FP.BF16.F32.PACK_AB R23, RZ, R23 ;  /* 0x00000017ff17723e */ /* 0x000fe400000010ff */
[----:B------:R-:W-:Y:S02]  /*05b0*/  @P2 LEA.HI.X R9, R21, R13, R9, 0x1, P3 ;  /* 0x0000000d15092211 */ /* 0x000fe400018f0c09 */
[----:B------:R-:W-:Y:S01]  /*05c0*/  F2FP.BF16.F32.PACK_AB R5, RZ, R5 ;  /* 0x00000005ff05723e */ /* 0x000fe200000010ff */
[----:B------:R2:W-:Y:S01]  /*05d0*/  @P1 STG.E.U16 desc[UR4][R14.64], R20 ;  /* 0x000000140e001986 */ /* 0x0005e2000c101504 */
[----:B------:R-:W-:-:S03]  /*05e0*/  ISETP.LT.U32.AND P1, PT, R6, R0, PT ;  /* 0x000000000600720c */ /* 0x000fc60003f21070 */
[----:B------:R2:W-:Y:S01]  /*05f0*/  @P0 STG.E.U16 desc[UR4][R16.64], R19 ;  /* 0x0000001310000986 */ /* 0x0005e2000c101504 */
[----:B------:R-:W-:-:S03]  /*0600*/  ISETP.GE.U32.AND P0, PT, R6, 0x10000, PT ;  /* 0x000100000600780c */ /* 0x000fc60003f06070 */
[----:B------:R2:W-:Y:S04]  /*0610*/  @P4 STG.E.U16 desc[UR4][R24.64], R23 ;  /* 0x0000001718004986 */ /* 0x0005e8000c101504 */
[----:B------:R2:W-:Y:S01]  /*0620*/  @P2 STG.E.U16 desc[UR4][R8.64], R5 ;  /* 0x0000000508002986 */ /* 0x0005e2000c101504 */
[C---:B------:R-:W-:Y:S02]  /*0630*/  ISETP.GE.U32.AND.EX P0, PT, R7.reuse, RZ, PT, P0 ;  /* 0x000000ff0700720c */ /* 0x040fe40003f06100 */
[----:B------:R-:W-:-:S13]  /*0640*/  ISETP.LT.AND.EX P1, PT, R7, R2, PT, P1 ;  /* 0x000000020700720c */ /* 0x000fda0003f21310 */
[----:B--2---:R-:W-:Y:S05]  /*0650*/  @!P0 BRA P1, `(.L_x_317) ;  /* 0xfffffff800d48947 */ /* 0x004fea000083ffff */
[----:B------:R-:W-:Y:S05]  /*0660*/  EXIT ;  /* 0x000000000000794d */ /* 0x000fea0003800000 */
.L_x_316:
        /* <DEDUP_REMOVED lines=10> */
.L_x_318:
[C---:B------:R-:W-:Y:S01]  /*0710*/  IMAD.SHL.U32 R19, R6.reuse, 0x8, RZ ;  /* 0x0000000806137824 */ /* 0x040fe200078e00ff */
[----:B------:R-:W-:Y:S01]  /*0720*/  SHF.L.U64.HI R7, R6, 0x3, R3 ;  /* 0x0000000306077819 */ /* 0x000fe20000010203 */
[----:B0-----:R-:W2:Y:S03]  /*0730*/  LDG.E.U16 R14, desc[UR4][R4.64] ;  /* 0x00000004040e7981 */ /* 0x001ea6000c1e1500 */
[----:B------:R-:W-:-:S05]  /*0740*/  IADD3 R8, P0, R10, R19, RZ ;  /* 0x000000130a087210 */ /* 0x000fca0007f1e0ff */
[----:B------:R-:W-:-:S06]  /*0750*/  IMAD.X R9, R11, 0x1, R7, P0 ;  /* 0x000000010b097824 */ /* 0x000fcc00000e0607 */
[----:B------:R-:W3:Y:S01]  /*0760*/  LDG.E.64 R8, desc[UR4][R8.64] ;  /* 0x0000000408087981 */ /* 0x000ee2000c1e1b00 */
[----:B--2---:R-:W-:-:S04]  /*0770*/  IMAD.U32 R17, R14, 0x10000, RZ ;  /* 0x000100000e117824 */ /* 0x004fc800078e00ff */
[----:B------:R-:W-:Y:S01]  /*0780*/  FMUL.FTZ R17, R17, UR7 ;  /* 0x0000000711117c20 */ /* 0x000fe20008410000 */
[C---:B---3--:R-:W-:Y:S01]  /*0790*/  PRMT R14, R8.reuse, 0x7632, R14 ;  /* 0x00007632080e7816 */ /* 0x048fe2000000000e */
[----:B------:R-:W-:Y:S01]  /*07a0*/  IMAD.U32 R16, R8, 0x10000, RZ ;  /* 0x0001000008107824 */ /* 0x000fe200078e00ff */
[----:B------:R-:W-:-:S03]  /*07b0*/  PRMT R15, R9, 0x7632, R15 ;  /* 0x00007632090f7816 */ /* 0x000fc6000000000f */
[----:B------:R-:W-:Y:S02]  /*07c0*/  IMAD.U32 R14, R14, 0x10000, RZ ;  /* 0x000100000e0e7824 */ /* 0x000fe400078e00ff */
[----:B------:R-:W-:Y:S01]  /*07d0*/  FMUL.FTZ R16, R16, R17 ;  /* 0x0000001110107220 */ /* 0x000fe20000410000 */
[----:B------:R-:W-:Y:S01]  /*07e0*/  IMAD.U32 R18, R9, 0x10000, RZ ;  /* 0x0001000009127824 */ /* 0x000fe200078e00ff */
[----:B------:R-:W-:Y:S01]  /*07f0*/  IADD3 R8, P0, R12, R19, RZ ;  /* 0x000000130c087210 */ /* 0x000fe20007f1e0ff */
[----:B------:R-:W-:Y:S01]  /*0800*/  FMUL.FTZ R9, R17, R14 ;  /* 0x0000000e11097220 */ /* 0x000fe20000410000 */
[----:B------:R-:W-:Y:S02]  /*0810*/  IMAD.U32 R20, R15, 0x10000, RZ ;  /* 0x000100000f147824 */ /* 0x000fe400078e00ff */
[----:B------:R-:W-:Y:S02]  /*0820*/  FMUL.FTZ R18, R17, R18 ;  /* 0x0000001211127220 */ /* 0x000fe40000410000 */
[----:B------:R-:W-:Y:S01]  /*0830*/  F2FP.BF16.F32.PACK_AB R16, R9, R16 ;  /* 0x000000100910723e */ /* 0x000fe200000010ff */
[----:B------:R-:W-:-:S02]  /*0840*/  IMAD.X R9, R13, 0x1, R7, P0 ;  /* 0x000000010d097824 */ /* 0x000fc400000e0607 */
[----:B------:R-:W-:Y:S01]  /*0850*/  FMUL.FTZ R17, R17, R20 ;  /* 0x0000001411117220 */ /* 0x000fe20000410000 */
[----:B------:R-:W-:-:S04]  /*0860*/  IADD3 R6, P0, R6, UR6, RZ ;  /* 0x0000000606067c10 */ /* 0x000fc8000ff1e0ff */
[----:B------:R-:W-:Y:S01]  /*0870*/  F2FP.BF16.F32.PACK_AB R17, R17, R18 ;  /* 0x000000121111723e */ /* 0x000fe200000010ff */
[C---:B------:R-:W-:Y:S02]  /*0880*/  IMAD.SHL.U32 R7, R6.reuse, 0x4, RZ ;  /* 0x0000000406077824 */ /* 0x040fe400078e00ff */
[----:B------:R-:W-:Y:S01]  /*0890*/  IMAD.X R3, RZ, RZ, R3, P0 ;  /* 0x000000ffff037224 */ /* 0x000fe200000e0603 */
[C---:B------:R-:W-:Y:S01]  /*08a0*/  ISETP.LT.U32.AND P1, PT, R6.reuse, 0x4000, PT ;  /* 0x000040000600780c */ /* 0x040fe20003f21070 */
[----:B------:R1:W-:Y:S01]  /*08b0*/  STG.E.64 desc[UR4][R8.64], R16 ;  /* 0x0000001008007986 */ /* 0x0003e2000c101b04 */
[----:B------:R-:W-:Y:S02]  /*08c0*/  ISETP.GE.U32.AND P0, PT, R7, R0, PT ;  /* 0x000000000700720c */ /* 0x000fe40003f06070 */
[----:B------:R-:W-:Y:S02]  /*08d0*/  SHF.L.U64.HI R7, R6, 0x2, R3 ;  /* 0x0000000206077819 */ /* 0x000fe40000010203 */
[----:B------:R-:W-:-:S02]  /*08e0*/  ISETP.LT.U32.AND.EX P1, PT, R3, RZ, PT, P1 ;  /* 0x000000ff0300720c */ /* 0x000fc40003f21110 */
[----:B------:R-:W-:-:S13]  /*08f0*/  ISETP.GE.AND.EX P0, PT, R7, R2, PT, P0 ;  /* 0x000000020700720c */ /* 0x000fda0003f06300 */
[----:B-1----:R-:W-:Y:S05]  /*0900*/  @!P0 BRA P1, `(.L_x_318) ;  /* 0xfffffffc00808947 */ /* 0x002fea000083ffff */
[----:B------:R-:W-:Y:S05]  /*0910*/  EXIT ;  /* 0x000000000000794d */ /* 0x000fea0003800000 */
.L_x_319:
        /* <DEDUP_REMOVED lines=14> */
.L_x_542:


//--------------------- .text._ZN2at6native63_GLOBAL__N__862fb238_30_ForeachBinaryOpScalarTensor_cu_64fe0ca525multi_tensor_apply_kernelINS1_18TensorListMetadataILi2EEENS1_27BinaryOpScalarTensorFunctorIN3c104HalfELi2ELi1ELi1EEEJSt10multipliesIfEPS7_fEEEvT_T0_DpT1_ --------------------------
	.section	.text._ZN2at6native63_GLOBAL__N__862fb238_30_ForeachBinaryOpScalarTensor_cu_64fe0ca525multi_tensor_apply_kernelINS1_18TensorListMetadataILi2EEENS1_27BinaryOpScalarTensorFunctorIN3c104HalfELi2ELi1ELi1EEEJSt10multipliesIfEPS7_fEEEvT_T0_DpT1_,"ax",@progbits
	.align	128
.text._ZN2at6native63_GLOBAL__N__862fb238_30_ForeachBinaryOpScalarTensor_cu_64fe0ca525multi_tensor_apply_kernelINS1_18TensorListMetadataILi2EEENS1_27BinaryOpScalarTensorFunctorIN3c104HalfELi2ELi1ELi1EEEJSt10multipliesIfEPS7_fEEEvT_T0_DpT1_:
        .type           _ZN2at6native63_GLOBAL__N__862fb238_30_ForeachBinaryOpScalarTensor_cu_64fe0ca525multi_tensor_apply_kernelINS1_18TensorListMetadataILi2EEENS1_27BinaryOpScalarTensorFunctorIN3c104HalfELi2ELi1ELi1EEEJSt10multipliesIfEPS7_fEEEvT_T0_DpT1_,@function
        .size           _ZN2at6native63_GLOBAL__N__862fb238_30_ForeachBinaryOpScalarTensor_cu_64fe0ca525multi_tensor_apply_kernelINS1_18TensorListMetadataILi2EEENS1_27BinaryOpScalarTensorFunctorIN3c104HalfELi2ELi1ELi1EEEJSt10multipliesIfEPS7_fEEEvT_T0_DpT1_,(.L_x_543 - _ZN2at6native63_GLOBAL__N__862fb238_30_ForeachBinaryOpScalarTensor_cu_64fe0ca525multi_tensor_apply_kernelINS1_18TensorListMetadataILi2EEENS1_27BinaryOpScalarTensorFunctorIN3c104HalfELi2ELi1ELi1EEEJSt10multipliesIfEPS7_fEEEvT_T0_DpT1_)
        .other          _ZN2at6native63_GLOBAL__N__862fb238_30_ForeachBinaryOpScalarTensor_cu_64fe0ca525multi_tensor_apply_kernelINS1_18TensorListMetadataILi2EEENS1_27BinaryOpScalarTensorFunctorIN3c104HalfELi2ELi1ELi1EEEJSt10multipliesIfEPS7_fEEEvT_T0_DpT1_,@"STO_CUDA_ENTRY STV_DEFAULT"
_ZN2at6native63_GLOBAL__N__862fb238_30_ForeachBinaryOpScalarTensor_cu_64fe0ca525multi_tensor_apply_kernelINS1_18TensorListMetadataILi2EEENS1_27BinaryOpScalarTensorFunctorIN3c104HalfELi2ELi1ELi1EEEJSt10multipliesIfEPS7_fEEEvT_T0_DpT1_:
        /* <DEDUP_REMOVED lines=27> */
.L_x_321:
        /* <DEDUP_REMOVED lines=45> */
[----:B--2---:R-:W-:Y:S01]  /*0480*/  HADD2.F32 R17, -RZ, R15.H0_H0 ;  /* 0x2000000fff117230 */ /* 0x004fe20000004100 */
[-C--:B------:R-:W-:Y:S02]  /*0490*/  @P1 LEA.HI.X R15, R26, R13.reuse, R24, 0x1, P3 ;  /* 0x0000000d1a0f1211 */ /* 0x080fe400018f0c18 */
[----:B------:R-:W-:Y:S02]  /*04a0*/  @P0 LEA R16, P3, R25, R12, 0x1 ;  /* 0x0000000c19100211 */ /* 0x000fe400078608ff */
[----:B------:R-:W-:Y:S02]  /*04b0*/  FMUL.FTZ R26, R17, UR6 ;  /* 0x00000006111a7c20 */ /* 0x000fe40008410000 */
[----:B------:R-:W-:Y:S01]  /*04c0*/  @P0 LEA.HI.X R17, R25, R13, R5, 0x1, P3 ;  /* 0x0000000d19110211 */ /* 0x000fe200018f0c05 */
[----:B---3--:R-:W-:-:S05]  /*04d0*/  HADD2.F32 R8, -RZ, R8.H0_H0 ;  /* 0x20000008ff087230 */ /* 0x008fca0000004100 */
[----:B------:R-:W-:Y:S01]  /*04e0*/  FMUL.FTZ R5, R8, R26 ;  /* 0x0000001a08057220 */ /* 0x000fe20000410000 */
[-C--:B------:R-:W-:Y:S02]  /*04f0*/  @P4 LEA R24, P5, R29, R12.reuse, 0x1 ;  /* 0x0000000c1d184211 */ /* 0x080fe400078a08ff */
[----:B------:R-:W-:Y:S01]  /*0500*/  @P2 LEA R8, P3, R21, R12, 0x1 ;  /* 0x0000000c15082211 */ /* 0x000fe200078608ff */
[----:B----4-:R-:W-:Y:S02]  /*0510*/  HADD2.F32 R23, -RZ, R28.H0_H0 ;  /* 0x2000001cff177230 */ /* 0x010fe40000004100 */
[----:B-----5:R-:W-:Y:S01]  /*0520*/  HADD2.F32 R19, -RZ, R20.H0_H0 ;  /* 0x20000014ff137230 */ /* 0x020fe20000004100 */
[----:B------:R-:W-:Y:S02]  /*0530*/  F2FP.F16.F32.PACK_AB R20, RZ, R5 ;  /* 0x00000005ff14723e */ /* 0x000fe400000000ff */
[C---:B------:R-:W-:Y:S02]  /*0540*/  FMUL.FTZ R23, R26.reuse, R23 ;  /* 0x000000171a177220 */ /* 0x040fe40000410000 */
[----:B------:R-:W-:Y:S01]  /*0550*/  FMUL.FTZ R19, R26, R19 ;  /* 0x000000131a137220 */ /* 0x000fe20000410000 */
[----:B------:R-:W-:-:S04]  /*0560*/  HADD2.F32 R5, -RZ, R18.H0_H0 ;  /* 0x20000012ff057230 */ /* 0x000fc80000004100 */
[----:B------:R-:W-:Y:S01]  /*0570*/  F2FP.F16.F32.PACK_AB R19, RZ, R19 ;  /* 0x00000013ff13723e */ /* 0x000fe200000000ff */
[----:B------:R-:W-:Y:S01]  /*0580*/  FMUL.FTZ R5, R26, R5 ;  /* 0x000000051a057220 */ /* 0x000fe20000410000 */
[----:B------:R-:W-:Y:S02]  /*0590*/  @P4 LEA.HI.X R25, R29, R13, R27, 0x1, P5 ;  /* 0x0000000d1d194211 */ /* 0x000fe400028f0c1b */
[----:B------:R-:W-:Y:S02]  /*05a0*/  F2FP.F16.F32.PACK_AB R23, RZ, R23 ;  /* 0x00000017ff17723e */ /* 0x000fe400000000ff */
[----:B------:R-:W-:Y:S02]  /*05b0*/  @P2 LEA.HI.X R9, R21, R13, R9, 0x1, P3 ;  /* 0x0000000d15092211 */ /* 0x000fe400018f0c09 */
[----:B------:R-:W-:Y:S01]  /*05c0*/  F2FP.F16.F32.PACK_AB R5, RZ, R5 ;  /* 0x00000005ff05723e */ /* 0x000fe200000000ff */
        /* <DEDUP_REMOVED lines=10> */
.L_x_320:
        /* <DEDUP_REMOVED lines=10> */
.L_x_322:
[C---:B------:R-:W-:Y:S01]  /*0710*/  IMAD.SHL.U32 R19, R3.reuse, 0x8, RZ ;  /* 0x0000000803137824 */ /* 0x040fe200078e00ff */
[----:B------:R-:W-:Y:S01]  /*0720*/  SHF.L.U64.HI R9, R3, 0x3, R8 ;  /* 0x0000000303097819 */ /* 0x000fe20000010208 */
[----:B0-----:R-:W2:Y:S03]  /*0730*/  LDG.E.U16 R14, desc[UR4][R4.64] ;  /* 0x00000004040e7981 */ /* 0x001ea6000c1e1500 */
[----:B------:R-:W-:-:S05]  /*0740*/  IADD3 R6, P0, R10, R19, RZ ;  /* 0x000000130a067210 */ /* 0x000fca0007f1e0ff */
[----:B------:R-:W-:-:S06]  /*0750*/  IMAD.X R7, R11, 0x1, R9, P0 ;  /* 0x000000010b077824 */ /* 0x000fcc00000e0609 */
[----:B------:R-:W3:Y:S01]  /*0760*/  LDG.E.64 R6, desc[UR4][R6.64] ;  /* 0x0000000406067981 */ /* 0x000ee2000c1e1b00 */
[----:B--2---:R-:W-:-:S05]  /*0770*/  HADD2.F32 R14, -RZ, R14.H0_H0 ;  /* 0x2000000eff0e7230 */ /* 0x004fca0000004100 */
[----:B------:R-:W-:Y:S01]  /*0780*/  FMUL.FTZ R15, R14, UR7 ;  /* 0x000000070e0f7c20 */ /* 0x000fe20008410000 */
[--C-:B---3--:R-:W-:Y:S02]  /*0790*/  HADD2.F32 R14, -RZ, R6.reuse.H0_H0 ;  /* 0x20000006ff0e7230 */ /* 0x108fe40000004100 */
[----:B------:R-:W-:Y:S01]  /*07a0*/  HADD2.F32 R16, -RZ, R6.H1_H1 ;  /* 0x30000006ff107230 */ /* 0x000fe20000004100 */
[----:B------:R-:W-:Y:S01]  /*07b0*/  IADD3 R6, P0, R12, R19, RZ ;  /* 0x000000130c067210 */ /* 0x000fe20007f1e0ff */
[--C-:B------:R-:W-:Y:S02]  /*07c0*/  HADD2.F32 R18, -RZ, R7.reuse.H0_H0 ;  /* 0x20000007ff127230 */ /* 0x100fe40000004100 */
[----:B------:R-:W-:Y:S02]  /*07d0*/  HADD2.F32 R20, -RZ, R7.H1_H1 ;  /* 0x30000007ff147230 */ /* 0x000fe40000004100 */
[----:B------:R-:W-:Y:S01]  /*07e0*/  FMUL.FTZ R14, R14, R15 ;  /* 0x0000000f0e0e7220 */ /* 0x000fe20000410000 */
[C---:B------:R-:W-:Y:S01]  /*07f0*/  FMUL.FTZ R17, R15.reuse, R16 ;  /* 0x000000100f117220 */ /* 0x040fe20000410000 */
[----:B------:R-:W-:Y:S01]  /*0800*/  FMUL.FTZ R18, R15, R18 ;  /* 0x000000120f127220 */ /* 0x000fe20000410000 */
[----:B------:R-:W-:-:S02]  /*0810*/  IMAD.X R7, R13, 0x1, R9, P0 ;  /* 0x000000010d077824 */ /* 0x000fc400000e0609 */
[----:B------:R-:W-:Y:S01]  /*0820*/  FMUL.FTZ R15, R15, R20 ;  /* 0x000000140f0f7220 */ /* 0x000fe20000410000 */
[----:B------:R-:W-:Y:S02]  /*0830*/  IADD3 R3, P0, R3, UR6, RZ ;  /* 0x0000000603037c10 */ /* 0x000fe4000ff1e0ff */
[----:B------:R-:W-:Y:S02]  /*0840*/  F2FP.F16.F32.PACK_AB R14, R17, R14 ;  /* 0x0000000e110e723e */ /* 0x000fe400000000ff */
[----:B------:R-:W-:Y:S01]  /*0850*/  F2FP.F16.F32.PACK_AB R15, R15, R18 ;  /* 0x000000120f0f723e */ /* 0x000fe200000000ff */
[C---:B------:R-:W-:Y:S02]  /*0860*/  IMAD.SHL.U32 R9, R3.reuse, 0x4, RZ ;  /* 0x0000000403097824 */ /* 0x040fe400078e00ff */
[----:B------:R-:W-:Y:S01]  /*0870*/  IMAD.X R8, RZ, RZ, R8, P0 ;  /* 0x000000ffff087224 */ /* 0x000fe200000e0608 */
[----:B------:R-:W-:Y:S01]  /*0880*/  ISETP.LT.U32.AND P1, PT, R3, 0x4000, PT ;  /* 0x000040000300780c */ /* 0x000fe20003f21070 */
[----:B------:R1:W-:Y:S01]  /*0890*/  STG.E.64 desc[UR4][R6.64], R14 ;  /* 0x0000000e06007986 */ /* 0x0003e2000c101b04 */
[----:B------:R-:W-:-:S02]  /*08a0*/  ISETP.GE.U32.AND P0, PT, R9, R0, PT ;  /* 0x000000000900720c */ /* 0x000fc40003f06070 */
[----:B------:R-:W-:Y:S02]  /*08b0*/  SHF.L.U64.HI R9, R3, 0x2, R8 ;  /* 0x0000000203097819 */ /* 0x000fe40000010208 */
[----:B------:R-:W-:Y:S02]  /*08c0*/  ISETP.LT.U32.AND.EX P1, PT, R8, RZ, PT, P1 ;  /* 0x000000ff0800720c */ /* 0x000fe40003f21110 */
[----:B------:R-:W-:-:S13]  /*08d0*/  ISETP.GE.AND.EX P0, PT, R9, R2, PT, P0 ;  /* 0x000000020900720c */ /* 0x000fda0003f06300 */
[----:B-1----:R-:W-:Y:S05]  /*08e0*/  @!P0 BRA P1, `(.L_x_322) ;  /* 0xfffffffc00888947 */ /* 0x002fea000083ffff */
[----:B------:R-:W-:Y:S05]  /*08f0*/  EXIT ;  /* 0x000000000000794d */ /* 0x000fea0003800000 */
.L_x_323:
        /* <DEDUP_REMOVED lines=16> */
.L_x_543:


//--------------------- .text._ZN2at6native63_GLOBAL__N__862fb238_30_ForeachBinaryOpScalarTensor_cu_64fe0ca525multi_tensor_apply_kernelINS1_18TensorListMetadataILi2EEENS1_27BinaryOpScalarTensorFunctorIbLi2ELi1ELi1EEEJSt10multipliesIbEPbbEEEvT_T0_DpT1_ --------------------------
	.section	.text._ZN2at6native63_GLOBAL__N__862fb238_30_ForeachBinaryOpScalarTensor_cu_64fe0ca525multi_tensor_apply_kernelINS1_18TensorListMetadataILi2EEENS1_27BinaryOpScalarTensorFunctorIbLi2ELi1ELi1EEEJSt10multipliesIbEPbbEEEvT_T0_DpT1_,"ax",@progbits
	.align	128
.text._ZN2at6native63_GLOBAL__N__862fb238_30_ForeachBinaryOpScalarTensor_cu_64fe0ca525multi_tensor_apply_kernelINS1_18TensorListMetadataILi2EEENS1_27BinaryOpScalarTensorFunctorIbLi2ELi1ELi1EEEJSt10multipliesIbEPbbEEEvT_T0_DpT1_:
        .type           _ZN2at6native63_GLOBAL__N__862fb238_30_ForeachBinaryOpScalarTensor_cu_64fe0ca525multi_tensor_apply_kernelINS1_18TensorListMetadataILi2EEENS1_27BinaryOpScalarTensorFunctorIbLi2ELi1ELi1EEEJSt10multipliesIbEPbbEEEvT_T0_DpT1_,@function
        .size           _ZN2at6native63_GLOBAL__N__862fb238_30_ForeachBinaryOpScalarTensor_cu_64fe0ca525multi_tensor_apply_kernelINS1_18TensorListMetadataILi2EEENS1_27BinaryOpScalarTensorFunctorIbLi2ELi1ELi1EEEJSt10multipliesIbEPbbEEEvT_T0_DpT1_,(.L_x_544 - _ZN2at6native63_GLOBAL__N__862fb238_30_ForeachBinaryOpScalarTensor_cu_64fe0ca525multi_tensor_apply_kernelINS1_18TensorListMetadataILi2EEENS1_27BinaryOpScalarTensorFunctorIbLi2ELi1ELi1EEEJSt10multipliesIbEPbbEEEvT_T0_DpT1_)
        .other          _ZN2at6native63_GLOBAL__N__862fb238_30_ForeachBinaryOpScalarTensor_cu_64fe0ca525multi_tensor_apply_kernelINS1_18TensorListMetadataILi2EEENS1_27BinaryOpScalarTensorFunctorIbLi2ELi1ELi1EEEJSt10multipliesIbEPbbEEEvT_T0_DpT1_,@"STO_CUDA_ENTRY STV_DEFAULT"
_ZN2at6native63_GLOBAL__N__862fb238_30_ForeachBinaryOpScalarTensor_cu_64fe0ca525multi_tensor_apply_kernelINS1_18TensorListMetadataILi2EEENS1_27BinaryOpScalarTensorFunctorIbLi2ELi1ELi1EEEJSt10multipliesIbEPbbEEEvT_T0_DpT1_:
        /* <DEDUP_REMOVED lines=12> */
[----:B0-----:R-:W-:-:S05]  /*00c0*/  IADD3 R0, P1, R14, R12, RZ ;  /* 0x0000000c0e007210 */ /* 0x001fca0007f3e0ff */
[----:B------:R-:W-:Y:S01]  /*00d0*/  IMAD.X R12, R15, 0x1, R13, P1 ;  /* 0x000000010f0c7824 */ /* 0x000fe200008e060d */
[----:B-1----:R-:W-:-:S05]  /*00e0*/  IADD3 R11, P2, R14, R2, RZ ;  /* 0x000000020e0b7210 */ /* 0x002fca0007f5e0ff */
[----:B------:R-:W-:Y:S01]  /*00f0*/  IMAD.X R13, R15, 0x1, R3, P2 ;  /* 0x000000010f0d7824 */ /* 0x000fe200010e0603 */
[----:B--2---:R-:W-:-:S04]  /*0100*/  IADD3 R10, P3, -R14, R4, RZ ;  /* 0x000000040e0a7210 */ /* 0x004fc80007f7e1ff */
[----:B------:R-:W-:Y:S01]  /*0110*/  LOP3.LUT R2, R10, R11, R0, 0xfe, !PT ;  /* 0x0000000b0a027212 */ /* 0x000fe200078efe00 */
[----:B------:R-:W-:-:S03]  /*0120*/  IMAD.X R14, R5, 0x1, ~R15, P3 ;  /* 0x00000001050e7824 */ /* 0x000fc600018e0e0f */
[----:B------:R-:W-:-:S13]  /*0130*/  LOP3.LUT P0, RZ, R2, 0x3, RZ, 0xc0, !PT ;  /* 0x0000000302ff7812 */ /* 0x000fda000780c0ff */
[----:B------:R-:W-:Y:S05]  /*0140*/  @!P0 BRA `(.L_x_324) ;  /* 0x0000000400548947 */ /* 0x000fea0003800000 */
[----:B------:R-:W-:-:S04]  /*0150*/  ISETP.GE.U32.AND P0, PT, R10, 0x1, PT ;  /* 0x000000010a00780c */ /* 0x000fc80003f06070 */
[----:B------:R-:W-:-:S13]  /*0160*/  ISETP.GE.AND.EX P0, PT, R14, RZ, PT, P0 ;  /* 0x000000ff0e00720c */ /* 0x000fda0003f06300 */
[----:B------:R-:W-:Y:S05]  /*0170*/  @!P0 EXIT ;  /* 0x000000000000894d */ /* 0x000fea0003800000 */
[----:B------:R-:W0:Y:S01]  /*0180*/  S2R R15, SR_TID.X ;  /* 0x00000000000f7919 */ /* 0x000e220000002100 */
[----:B------:R-:W1:Y:S01]  /*0190*/  LDC R16, c[0x0][RZ] ;  /* 0x00000000ff107b82 */ /* 0x000e620000000800 */
[----:B------:R-:W-:-:S07]  /*01a0*/  CS2R R18, SRZ ;  /* 0x0000000000127805 */ /* 0x000fce000001ff00 */
.L_x_325:
[----:B0-----:R-:W-:Y:S01]  /*01b0*/  IADD3 R8, P0, R15, R18, RZ ;  /* 0x000000120f087210 */ /* 0x001fe20007f1e0ff */
[----:B------:R-:W0:Y:S01]  /*01c0*/  LDC.64 R2, c[0x0][0xe60] ;  /* 0x00039800ff027b82 */ /* 0x000e220000000a00 */
[C---:B-1----:R-:W-:Y:S01]  /*01d0*/  IMAD R25, R16.reuse, 0x3, RZ ;  /* 0x0000000310197824 */ /* 0x042fe200078e02ff */
[----:B------:R-:W-:Y:S02]  /*01e0*/  PRMT R28, RZ, 0x7610, R28 ;  /* 0x00007610ff1c7816 */ /* 0x000fe4000000001c */
[CC--:B------:R-:W-:Y:S01]  /*01f0*/  IADD3 R26, P1, R16.reuse, R8.reuse, RZ ;  /* 0x00000008101a7210 */ /* 0x0c0fe20007f3e0ff */
[----:B------:R-:W-:Y:S01]  /*0200*/  IMAD.X R27, RZ, RZ, R19, P0 ;  /* 0x000000ffff1b7224 */ /* 0x000fe200000e0613 */
[----:B------:R-:W-:Y:S02]  /*0210*/  LEA R29, P2, R16, R8, 0x1 ;  /* 0x00000008101d7211 */ /* 0x000fe400078408ff */
[C---:B------:R-:W-:Y:S01]  /*0220*/  ISETP.GE.U32.AND P4, PT, R26.reuse, 0x10000, PT ;  /* 0x000100001a00780c */ /* 0x040fe20003f86070 */
[--C-:B------:R-:W-:Y:S01]  /*0230*/  IMAD.X R24, RZ, RZ, R27.reuse, P1 ;  /* 0x000000ffff187224 */ /* 0x100fe200008e061b */
[----:B------:R-:W-:Y:S01]  /*0240*/  ISETP.LT.U32.AND P0, PT, R26, R10, PT ;  /* 0x0000000a1a00720c */ /* 0x000fe20003f01070 */
[----:B------:R-:W-:Y:S01]  /*0250*/  IMAD.X R9, RZ, RZ, R27, P2 ;  /* 0x000000ffff097224 */ /* 0x000fe200010e061b */
[----:B------:R-:W-:-:S02]  /*0260*/  ISETP.GE.U32.AND P3, PT, R8, 0x10000, PT ;  /* 0x000100000800780c */ /* 0x000fc40003f66070 */
[----:B------:R-:W-:Y:S02]  /*0270*/  ISETP.GE.U32.AND.EX P4, PT, R24, RZ, PT, P4 ;  /* 0x000000ff1800720c */ /* 0x000fe40003f86140 */
[----:B------:R-:W-:Y:S02]  /*0280*/  ISETP.LT.U32.AND P1, PT, R8, R10, PT ;  /* 0x0000000a0800720c */ /* 0x000fe40003f21070 */
[----:B------:R-:W-:Y:S02]  /*0290*/  ISETP.LT.AND.EX P4, PT, R24, R14, !P4, P0 ;  /* 0x0000000e1800720c */ /* 0x000fe40006781300 */
[----:B------:R-:W-:Y:S02]  /*02a0*/  ISETP.GE.U32.AND.EX P3, PT, R27, RZ, PT, P3 ;  /* 0x000000ff1b00720c */ /* 0x000fe40003f66130 */
[----:B------:R-:W-:Y:S02]  /*02b0*/  IADD3 R25, P2, R25, R8, RZ ;  /* 0x0000000819197210 */ /* 0x000fe40007f5e0ff */
[----:B------:R-:W-:-:S02]  /*02c0*/  ISETP.GE.U32.AND P0, PT, R29, 0x10000, PT ;  /* 0x000100001d00780c */ /* 0x000fc40003f06070 */
[----:B------:R-:W-:Y:S01]  /*02d0*/  ISETP.LT.AND.EX P3, PT, R27, R14, !P3, P1 ;  /* 0x0000000e1b00720c */ /* 0x000fe20005f61310 */
[----:B------:R-:W-:Y:S01]  /*02e0*/  IMAD.X R17, RZ, RZ, R27, P2 ;  /* 0x000000ffff117224 */ /* 0x000fe200010e061b */
[----:B------:R-:W-:Y:S02]  /*02f0*/  ISETP.LT.U32.AND P1, PT, R29, R10, PT ;  /* 0x0000000a1d00720c */ /* 0x000fe40003f21070 */
[----:B------:R-:W-:Y:S02]  /*0300*/  ISETP.GE.U32.AND.EX P5, PT, R9, RZ, PT, P0 ;  /* 0x000000ff0900720c */ /* 0x000fe40003fa6100 */
[----:B------:R-:W-:Y:S02]  /*0310*/  @P4 IADD3 R4, P2, R26, R0, RZ ;  /* 0x000000001a044210 */ /* 0x000fe40007f5e0ff */
[----:B------:R-:W-:Y:S02]  /*0320*/  ISETP.GE.U32.AND P0, PT, R25, 0x10000, PT ;  /* 0x000100001900780c */ /* 0x000fe40003f06070 */
[----:B------:R-:W-:Y:S01]  /*0330*/  ISETP.LT.AND.EX P1, PT, R9, R14, !P5, P1 ;  /* 0x0000000e0900720c */ /* 0x000fe20006f21310 */
[----:B------:R-:W-:Y:S01]  /*0340*/  @P4 IMAD.X R5, R24, 0x1, R12, P2 ;  /* 0x0000000118054824 */ /* 0x000fe200010e060c */
[----:B------:R-:W-:-:S02]  /*0350*/  ISETP.LT.U32.AND P5, PT, R25, R10, PT ;  /* 0x0000000a1900720c */ /* 0x000fc40003fa1070 */
[C---:B------:R-:W-:Y:S02]  /*0360*/  ISETP.GE.U32.AND.EX P0, PT, R17.reuse, RZ, PT, P0 ;  /* 0x000000ff1100720c */ /* 0x040fe40003f06100 */
[----:B------:R-:W-:Y:S01]  /*0370*/  @P3 IADD3 R6, P2, R8, R0, RZ ;  /* 0x0000000008063210 */ /* 0x000fe20007f5e0ff */
[----:B------:R-:W2:Y:S01]  /*0380*/  @P4 LDG.E.U8 R28, desc[UR6][R4.64] ;  /* 0x00000006041c4981 */ /* 0x000ea2000c1e1100 */
[----:B------:R-:W-:-:S03]  /*0390*/  ISETP.LT.AND.EX P0, PT, R17, R14, !P0, P5 ;  /* 0x0000000e1100720c */ /* 0x000fc60004701350 */
[----:B------:R-:W-:Y:S01]  /*03a0*/  @P3 IMAD.X R7, R27, 0x1, R12, P2 ;  /* 0x000000011b073824 */ /* 0x000fe200010e060c */
[----:B0-----:R0:W3:Y:S01]  /*03b0*/  LDG.E.U8 R5, desc[UR6][R2.64] ;  /* 0x0000000602057981 */ /* 0x0010e2000c1e1100 */
[----:B------:R-:W-:Y:S02]  /*03c0*/  @P1 IADD3 R20, P2, R29, R0, RZ ;  /* 0x000000001d141210 */ /* 0x000fe40007f5e0ff */
[----:B0-----:R-:W-:-:S03]  /*03d0*/  PRMT R2, RZ, 0x7610, R2 ;  /* 0x00007610ff027816 */ /* 0x001fc60000000002 */
[----:B------:R-:W-:-:S03]  /*03e0*/  @P1 IMAD.X R21, R9, 0x1, R12, P2 ;  /* 0x0000000109151824 */ /* 0x000fc600010e060c */
[----:B------:R-:W-:Y:S01]  /*03f0*/  @P0 IADD3 R22, P2, R25, R0, RZ ;  /* 0x0000000019160210 */ /* 0x000fe20007f5e0ff */
[----:B------:R0:W4:Y:S01]  /*0400*/  @P3 LDG.E.U8 R2, desc[UR6][R6.64] ;  /* 0x0000000606023981 */ /* 0x000122000c1e1100 */
[----:B------:R-:W-:-:S03]  /*0410*/  PRMT R3, RZ, 0x7610, R3 ;  /* 0x00007610ff037816 */ /* 0x000fc60000000003 */
[----:B------:R-:W-:Y:S01]  /*0420*/  @P0 IMAD.X R23, R17, 0x1, R12, P2 ;  /* 0x0000000111170824 */ /* 0x000fe200010e060c */
[----:B------:R-:W-:Y:S02]  /*0430*/  PRMT R4, RZ, 0x7610, R4 ;  /* 0x00007610ff047816 */ /* 0x000fe40000000004 */
[----:B------:R1:W5:Y:S01]  /*0440*/  @P1 LDG.E.U8 R3, desc[UR6][R20.64] ;  /* 0x0000000614031981 */ /* 0x000362000c1e1100 */
[----:B0-----:R-:W0:Y:S03]  /*0450*/  LDC.U8 R6, c[0x0][0xe68] ;  /* 0x00039a00ff067b82 */ /* 0x001e260000000000 */
[----:B------:R1:W5:Y:S01]  /*0460*/  @P0 LDG.E.U8 R4, desc[UR6][R22.64] ;  /* 0x0000000616040981 */ /* 0x000362000c1e1100 */
[----:B0-----:R-:W-:Y:S01]  /*0470*/  PRMT R6, R6, 0x8880, RZ ;  /* 0x0000888006067816 */ /* 0x001fe200000000ff */
[----:B------:R-:W-:Y:S01]  /*0480*/  IMAD.WIDE.U32 R18, R16, 0x4, R18 ;  /* 0x0000000410127825 */ /* 0x000fe200078e0012 */
[----:B--2---:R-:W-:-:S02]  /*0490*/  LOP3.LUT P6, RZ, R28, 0xff, RZ, 0xc0, !PT ;  /* 0x000000ff1cff7812 */ /* 0x004fc400078cc0ff */
[----:B---3--:R-:W-:Y:S01]  /*04a0*/  ISETP.NE.AND P2, PT, R5, RZ, PT ;  /* 0x000000ff0500720c */ /* 0x008fe20003f45270 */
[----:B------:R-:W-:-:S05]  /*04b0*/  IMAD.MOV.U32 R5, RZ, RZ, R6 ;  /* 0x000000ffff057224 */ /* 0x000fca00078e0006 */
[----:B------:R-:W-:-:S04]  /*04c0*/  ISETP.NE.AND P2, PT, R5, RZ, P2 ;  /* 0x000000ff0500720c */ /* 0x000fc80001745270 */
[----:B------:R-:W-:Y:S02]  /*04d0*/  PLOP3.LUT P6, PT, P6, P2, PT, 0x80, 0x0 ;  /* 0x000000000000781c */ /* 0x000fe400037c5070 */
[----:B----4-:R-:W-:Y:S02]  /*04e0*/  LOP3.LUT P5, RZ, R2, 0xff, RZ, 0xc0, !PT ;  /* 0x000000ff02ff7812 */ /* 0x010fe400078ac0ff */
[----:B-1----:R-:W-:Y:S02]  /*04f0*/  SEL R21, RZ, 0x1, !P6 ;  /* 0x00000001ff157807 */ /* 0x002fe40007000000 */
[----:B------:R-:W-:Y:S02]  /*0500*/  PLOP3.LUT P5, PT, P5, P2, PT, 0x80, 0x0 ;  /* 0x000000000000781c */ /* 0x000fe40002fa5070 */
[----:B------:R-:W-:Y:S02]  /*0510*/  @P4 IADD3 R2, P6, R26, R11, RZ ;  /* 0x0000000b1a024210 */ /* 0x000fe40007fde0ff */
[----:B------:R-:W-:-:S02]  /*0520*/  @P3 SEL R23, RZ, 0x1, !P5 ;  /* 0x00000001ff173807 */ /* 0x000fc40006800000 */
[----:B-----5:R-:W-:Y:S01]  /*0530*/  LOP3.LUT P5, RZ, R3, 0xff, RZ, 0xc0, !PT ;  /* 0x000000ff03ff7812 */ /* 0x020fe200078ac0ff */
[----:B------:R-:W-:Y:S01]  /*0540*/  @P4 IMAD.X R3, R24, 0x1, R13, P6 ;  /* 0x0000000118034824 */ /* 0x000fe200030e060d */
[----:B------:R-:W-:Y:S02]  /*0550*/  LOP3.LUT P6, RZ, R4, 0xff, RZ, 0xc0, !PT ;  /* 0x000000ff04ff7812 */ /* 0x000fe400078cc0ff */
[----:B------:R-:W-:Y:S02]  /*0560*/  PLOP3.LUT P5, PT, P5, P2, PT, 0x80, 0x0 ;  /* 0x000000000000781c */ /* 0x000fe40002fa5070 */
[----:B------:R-:W-:Y:S02]  /*0570*/  PLOP3.LUT P6, PT, P6, P2, PT, 0x80, 0x0 ;  /* 0x000000000000781c */ /* 0x000fe400037c5070 */
[----:B------:R-:W-:-:S05]  /*0580*/  @P3 IADD3 R6, P2, R8, R11, RZ ;  /* 0x0000000b08063210 */ /* 0x000fca0007f5e0ff */
[----:B------:R-:W-:Y:S01]  /*0590*/  @P3 IMAD.X R7, R27, 0x1, R13, P2 ;  /* 0x000000011b073824 */ /* 0x000fe200010e060d */
[----:B------:R-:W-:-:S04]  /*05a0*/  @P1 IADD3 R4, P2, R29, R11, RZ ;  /* 0x0000000b1d041210 */ /* 0x000fc80007f5e0ff */
[----:B------:R2:W-:Y:S01]  /*05b0*/  @P3 STG.E.U8 desc[UR6][R6.64], R23 ;  /* 0x0000001706003986 */ /* 0x0005e2000c101106 */
[----:B------:R-:W-:Y:S01]  /*05c0*/  @P0 IADD3 R8, P3, R25, R11, RZ ;  /* 0x0000000b19080210 */ /* 0x000fe20007f7e0ff */
[----:B------:R-:W-:Y:S01]  /*05d0*/  @P1 IMAD.X R5, R9, 0x1, R13, P2 ;  /* 0x0000000109051824 */ /* 0x000fe200010e060d */
[----:B------:R-:W-:-:S03]  /*05e0*/  SEL R25, RZ, 0x1, !P5 ;  /* 0x00000001ff197807 */ /* 0x000fc60006800000 */
[----:B------:R-:W-:Y:S01]  /*05f0*/  @P0 IMAD.X R9, R17, 0x1, R13, P3 ;  /* 0x0000000111090824 */ /* 0x000fe200018e060d */
[----:B------:R-:W-:Y:S01]  /*0600*/  @P0 SEL R17, RZ, 0x1, !P6 ;  /* 0x00000001ff110807 */ /* 0x000fe20007000000 */
[----:B------:R2:W-:Y:S04]  /*0610*/  @P4 STG.E.U8 desc[UR6][R2.64], R21 ;  /* 0x0000001502004986 */ /* 0x0005e8000c101106 */
[----:B------:R2:W-:Y:S01]  /*0620*/  @P1 STG.E.U8 desc[UR6][R4.64], R25 ;  /* 0x0000001904001986 */ /* 0x0005e2000c101106 */
[----:B------:R-:W-:-:S03]  /*0630*/  ISETP.LT.U32.AND P1, PT, R18, R10, PT ;  /* 0x0000000a1200720c */ /* 0x000fc60003f21070 */
[----:B------:R2:W-:Y:S01]  /*0640*/  @P0 STG.E.U8 desc[UR6][R8.64], R17 ;  /* 0x0000001108000986 */ /* 0x0005e2000c101106 */
[----:B------:R-:W-:Y:S02]  /*0650*/  ISETP.GE.U32.AND P0, PT, R18, 0x10000, PT ;  /* 0x000100001200780c */ /* 0x000fe40003f06070 */
[C---:B------:R-:W-:Y:S02]  /*0660*/  ISETP.LT.AND.EX P1, PT, R19.reuse, R14, PT, P1 ;  /* 0x0000000e1300720c */ /* 0x040fe40003f21310 */
[----:B------:R-:W-:-:S13]  /*0670*/  ISETP.GE.U32.AND.EX P0, PT, R19, RZ, PT, P0 ;  /* 0x000000ff1300720c */ /* 0x000fda0003f06100 */
[----:B--2---:R-:W-:Y:S05]  /*0680*/  @!P0 BRA P1, `(.L_x_325) ;  /* 0xfffffff800c88947 */ /* 0x004fea000083ffff */
[----:B------:R-:W-:Y:S05]  /*0690*/  EXIT ;  /* 0x000000000000794d */ /* 0x000fea0003800000 */
.L_x_324:
        /* <DEDUP_REMOVED lines=11> */
.L_x_326:
[C---:B------:R-:W-:Y:S01]  /*0750*/  IMAD.SHL.U32 R17, R7.reuse, 0x4, RZ ;  /* 0x0000000407117824 */ /* 0x040fe200078e00ff */
[----:B------:R-:W-:Y:S01]  /*0760*/  SHF.L.U64.HI R18, R7, 0x2, R6 ;  /* 0x0000000207127819 */ /* 0x000fe20000010206 */
[----:B0-----:R-:W2:Y:S03]  /*0770*/  LDG.E.U8 R8, desc[UR6][R2.64] ;  /* 0x0000000602087981 */ /* 0x001ea6000c1e1100 */
[----:B------:R-:W-:-:S05]  /*0780*/  IADD3 R4, P0, R17, R0, RZ ;  /* 0x0000000011047210 */ /* 0x000fca0007f1e0ff */
[----:B------:R-:W-:-:S05]  /*0790*/  IMAD.X R5, R18, 0x1, R12, P0 ;  /* 0x0000000112057824 */ /* 0x000fca00000e060c */
[----:B------:R-:W3:Y:S01]  /*07a0*/  LDG.E R4, desc[UR6][R4.64] ;  /* 0x0000000604047981 */ /* 0x000ee2000c1e1900 */
[----:B--2---:R-:W-:-:S04]  /*07b0*/  ISETP.NE.AND P0, PT, R8, RZ, PT ;  /* 0x000000ff0800720c */ /* 0x004fc80003f05270 */
[----:B------:R-:W-:Y:S02]  /*07c0*/  ISETP.NE.AND P0, PT, RZ, UR4, P0 ;  /* 0x00000004ff007c0c */ /* 0x000fe40008705270 */
[C---:B---3--:R-:W-:Y:S02]  /*07d0*/  PRMT R8, R4.reuse, 0x7770, RZ ;  /* 0x0000777004087816 */ /* 0x048fe400000000ff */
[C---:B------:R-:W-:Y:S02]  /*07e0*/  PRMT R9, R4.reuse, 0x7771, RZ ;  /* 0x0000777104097816 */ /* 0x040fe400000000ff */
[----:B------:R-:W-:Y:S02]  /*07f0*/  PRMT R15, R4, 0x7772, RZ ;  /* 0x00007772040f7816 */ /* 0x000fe400000000ff */
[----:B------:R-:W-:Y:S02]  /*0800*/  ISETP.NE.AND P1, PT, R8, RZ, P0 ;  /* 0x000000ff0800720c */ /* 0x000fe40000725270 */
[----:B------:R-:W-:-:S02]  /*0810*/  ISETP.NE.AND P2, PT, R9, RZ, P0 ;  /* 0x000000ff0900720c */ /* 0x000fc40000745270 */
[----:B------:R-:W-:Y:S02]  /*0820*/  PRMT R8, R4, 0x7773, RZ ;  /* 0x0000777304087816 */ /* 0x000fe400000000ff */
[----:B------:R-:W-:Y:S02]  /*0830*/  ISETP.NE.AND P3, PT, R15, RZ, P0 ;  /* 0x000000ff0f00720c */ /* 0x000fe40000765270 */
[----:B------:R-:W-:Y:S02]  /*0840*/  SEL R9, RZ, 0x1, !P1 ;  /* 0x00000001ff097807 */ /* 0x000fe40004800000 */
[----:B------:R-:W-:Y:S02]  /*0850*/  SEL R4, RZ, 0x1, !P2 ;  /* 0x00000001ff047807 */ /* 0x000fe40005000000 */
[----:B------:R-:W-:Y:S02]  /*0860*/  ISETP.NE.AND P0, PT, R8, RZ, P0 ;  /* 0x000000ff0800720c */ /* 0x000fe40000705270 */
[----:B------:R-:W-:-:S02]  /*0870*/  SEL R5, RZ, 0x1, !P3 ;  /* 0x00000001ff057807 */ /* 0x000fc40005800000 */
[----:B------:R-:W-:Y:S02]  /*0880*/  PRMT R16, R4, 0x7604, R9 ;  /* 0x0000760404107816 */ /* 0x000fe40000000009 */
[----:B------:R-:W-:Y:S02]  /*0890*/  SEL R8, RZ, 0x1, !P0 ;  /* 0x00000001ff087807 */ /* 0x000fe40004000000 */
[----:B------:R-:W-:Y:S02]  /*08a0*/  IADD3 R4, P1, R17, R11, RZ ;  /* 0x0000000b11047210 */ /* 0x000fe40007f3e0ff */
[----:B------:R-:W-:Y:S02]  /*08b0*/  IADD3 R7, P0, R7, UR5, RZ ;  /* 0x0000000507077c10 */ /* 0x000fe4000ff1e0ff */
[----:B------:R-:W-:Y:S01]  /*08c0*/  PRMT R9, R5, 0x7054, R16 ;  /* 0x0000705405097816 */ /* 0x000fe20000000010 */
[----:B------:R-:W-:Y:S02]  /*08d0*/  IMAD.X R5, R18, 0x1, R13, P1 ;  /* 0x0000000112057824 */ /* 0x000fe400008e060d */
[C---:B------:R-:W-:Y:S01]  /*08e0*/  IMAD.SHL.U32 R15, R7.reuse, 0x4, RZ ;  /* 0x00000004070f7824 */ /* 0x040fe200078e00ff */
[----:B------:R-:W-:Y:S01]  /*08f0*/  PRMT R9, R8, 0x654, R9 ;  /* 0x0000065408097816 */ /* 0x000fe20000000009 */
[----:B------:R-:W-:Y:S01]  /*0900*/  IMAD.X R6, RZ, RZ, R6, P0 ;  /* 0x000000ffff067224 */ /* 0x000fe200000e0606 */
[----:B------:R-:W-:-:S02]  /*0910*/  ISETP.LT.U32.AND P1, PT, R7, 0x4000, PT ;  /* 0x000040000700780c */ /* 0x000fc40003f21070 */
[----:B------:R-:W-:Y:S01]  /*0920*/  ISETP.GE.U32.AND P0, PT, R15, R10, PT ;  /* 0x0000000a0f00720c */ /* 0x000fe20003f06070 */
[----:B------:R1:W-:Y:S01]  /*0930*/  STG.E desc[UR6][R4.64], R9 ;  /* 0x0000000904007986 */ /* 0x0003e2000c101906 */
[----:B------:R-:W-:Y:S02]  /*0940*/  SHF.L.U64.HI R15, R7, 0x2, R6 ;  /* 0x00000002070f7819 */ /* 0x000fe40000010206 */
[----:B------:R-:W-:Y:S02]  /*0950*/  ISETP.LT.U32.AND.EX P1, PT, R6, RZ, PT, P1 ;  /* 0x000000ff0600720c */ /* 0x000fe40003f21110 */
[----:B------:R-:W-:-:S13]  /*0960*/  ISETP.GE.AND.EX P0, PT, R15, R14, PT, P0 ;  /* 0x0000000e0f00720c */ /* 0x000fda0003f06300 */
[----:B-1----:R-:W-:Y:S05]  /*0970*/  @!P0 BRA P1, `(.L_x_326) ;  /* 0xfffffffc00748947 */ /* 0x002fea000083ffff */
[----:B------:R-:W-:Y:S05]  /*0980*/  EXIT ;  /* 0x000000000000794d */ /* 0x000fea0003800000 */
.L_x_327:
        /* <DEDUP_REMOVED lines=15> */
.L_x_544:


//--------------------- .text._ZN2at6native63_GLOBAL__N__862fb238_30_ForeachBinaryOpScalarTensor_cu_64fe0ca525multi_tensor_apply_kernelINS1_18TensorListMetadataILi2EEENS1_27BinaryOpScalarTensorFunctorIN3c107complexIfEELi2ELi1ELi1EEEJSt10multipliesIS8_EPS8_S8_EEEvT_T0_DpT1_ --------------------------
	.section	.text._ZN2at6native63_GLOBAL__N__862fb238_30_ForeachBinaryOpScalarTensor_cu_64fe0ca525multi_tensor_apply_kernelINS1_18TensorListMetadataILi2EEENS1_27BinaryOpScalarTensorFunctorIN3c107complexIfEELi2ELi1ELi1EEEJSt10multipliesIS8_EPS8_S8_EEEvT_T0_DpT1_,"ax",@progbits
	.align	128
.text._ZN2at6native63_GLOBAL__N__862fb238_30_ForeachBinaryOpScalarTensor_cu_64fe0ca525multi_tensor_apply_kernelINS1_18TensorListMetadataILi2EEENS1_27BinaryOpScalarTensorFunctorIN3c107complexIfEELi2ELi1ELi1EEEJSt10multipliesIS8_EPS8_S8_EEEvT_T0_DpT1_:
        .type           _ZN2at6native63_GLOBAL__N__862fb238_30_ForeachBinaryOpScalarTensor_cu_64fe0ca525multi_tensor_apply_kernelINS1_18TensorListMetadataILi2EEENS1_27BinaryOpScalarTensorFunctorIN3c107complexIfEELi2ELi1ELi1EEEJSt10multipliesIS8_EPS8_S8_EEEvT_T0_DpT1_,@function
        .size           _ZN2at6native63_GLOBAL__N__862fb238_30_ForeachBinaryOpScalarTensor_cu_64fe0ca525multi_tensor_apply_kernelINS1_18TensorListMetadataILi2EEENS1_27BinaryOpScalarTensorFunctorIN3c107complexIfEELi2ELi1ELi1EEEJSt10multipliesIS8_EPS8_S8_EEEvT_T0_DpT1_,(.L_x_545 - _ZN2at6native63_GLOBAL__N__862fb238_30_ForeachBinaryOpScalarTensor_cu_64fe0ca525multi_tensor_apply_kernelINS1_18TensorListMetadataILi2EEENS1_27BinaryOpScalarTensorFunctorIN3c107complexIfEELi2ELi1ELi1EEEJSt10multipliesIS8_EPS8_S8_EEEvT_T0_DpT1_)
        .other          _ZN2at6native63_GLOBAL__N__862fb238_30_ForeachBinaryOpScalarTensor_cu_64fe0ca525multi_tensor_apply_kernelINS1_18TensorListMetadataILi2EEENS1_27BinaryOpScalarTensorFunctorIN3c107complexIfEELi2ELi1ELi1EEEJSt10multipliesIS8_EPS8_S8_EEEvT_T0_DpT1_,@"STO_CUDA_ENTRY STV_DEFAULT"
_ZN2at6native63_GLOBAL__N__862fb238_30_ForeachBinaryOpScalarTensor_cu_64fe0ca525multi_tensor_apply_kernelINS1_18TensorListMetadataILi2EEENS1_27BinaryOpScalarTensorFunctorIN3c107complexIfEELi2ELi1ELi1EEEJSt10multipliesIS8_EPS8_S8_EEEvT_T0_DpT1_:
        /* <DEDUP_REMOVED lines=29> */
.L_x_329:
[----:B0-----:R-:W-:Y:S01]  /*01d0*/  IADD3 R15, P1, R0, R4, RZ ;  /* 0x00000004000f7210 */ /* 0x001fe20007f3e0ff */
[C---:B-1----:R-:W-:Y:S01]  /*01e0*/  IMAD R24, R2.reuse, 0x3, RZ ;  /* 0x0000000302187824 */ /* 0x042fe200078e02ff */
[----:B------:R-:W0:Y:S01]  /*01f0*/  LDC.64 R18, c[0x0][0xe60] ;  /* 0x00039800ff127b82 */ /* 0x000e220000000a00 */
[----:B------:R-:W-:Y:S02]  /*0200*/  CS2R R6, SRZ ;  /* 0x0000000000067805 */ /* 0x000fe4000001ff00 */
[CC--:B------:R-:W-:Y:S01]  /*0210*/  IADD3 R20, P3, R2.reuse, R15.reuse, RZ ;  /* 0x0000000f02147210 */ /* 0x0c0fe20007f7e0ff */
[----:B------:R-:W-:Y:S01]  /*0220*/  IMAD.X R16, RZ, RZ, R5, P1 ;  /* 0x000000ffff107224 */ /* 0x000fe200008e0605 */
[C---:B------:R-:W-:Y:S02]  /*0230*/  ISETP.GE.U32.AND P0, PT, R15.reuse, 0x10000, PT ;  /* 0x000100000f00780c */ /* 0x040fe40003f06070 */
[----:B------:R-:W-:Y:S01]  /*0240*/  LEA R22, P2, R2, R15, 0x1 ;  /* 0x0000000f02167211 */ /* 0x000fe200078408ff */
[----:B------:R-:W-:Y:S01]  /*0250*/  IMAD.X R17, RZ, RZ, R16, P3 ;  /* 0x000000ffff117224 */ /* 0x000fe200018e0610 */
[----:B------:R-:W-:-:S02]  /*0260*/  ISETP.LT.U32.AND P1, PT, R15, UR12, PT ;  /* 0x0000000c0f007c0c */ /* 0x000fc4000bf21070 */
[----:B------:R-:W-:Y:S01]  /*0270*/  ISETP.GE.U32.AND.EX P0, PT, R16, RZ, PT, P0 ;  /* 0x000000ff1000720c */ /* 0x000fe20003f06100 */
[----:B------:R-:W-:Y:S01]  /*0280*/  IMAD.X R21, RZ, RZ, R16, P2 ;  /* 0x000000ffff157224 */ /* 0x000fe200010e0610 */
[----:B------:R-:W-:Y:S02]  /*0290*/  ISETP.GE.U32.AND P4, PT, R20, 0x10000, PT ;  /* 0x000100001400780c */ /* 0x000fe40003f86070 */
[----:B------:R-:W-:Y:S02]  /*02a0*/  ISETP.LT.AND.EX P0, PT, R16, UR4, !P0, P1 ;  /* 0x0000000410007c0c */ /* 0x000fe4000c701310 */
[----:B------:R-:W-:Y:S02]  /*02b0*/  ISETP.LT.U32.AND P3, PT, R20, UR12, PT ;  /* 0x0000000c14007c0c */ /* 0x000fe4000bf61070 */
[----:B------:R-:W-:Y:S02]  /*02c0*/  ISETP.GE.U32.AND.EX P4, PT, R17, RZ, PT, P4 ;  /* 0x000000ff1100720c */ /* 0x000fe40003f86140 */
[----:B------:R-:W-:-:S02]  /*02d0*/  IADD3 R24, P5, R24, R15, RZ ;  /* 0x0000000f18187210 */ /* 0x000fc40007fbe0ff */
[C---:B------:R-:W-:Y:S02]  /*02e0*/  ISETP.GE.U32.AND P1, PT, R22.reuse, 0x10000, PT ;  /* 0x000100001600780c */ /* 0x040fe40003f26070 */
[----:B------:R-:W-:Y:S01]  /*02f0*/  ISETP.LT.AND.EX P3, PT, R17, UR4, !P4, P3 ;  /* 0x0000000411007c0c */ /* 0x000fe2000e761330 */
[----:B------:R-:W-:Y:S01]  /*0300*/  IMAD.X R3, RZ, RZ, R16, P5 ;  /* 0x000000ffff037224 */ /* 0x000fe200028e0610 */
[----:B------:R-:W-:Y:S01]  /*0310*/  ISETP.LT.U32.AND P2, PT, R22, UR12, PT ;  /* 0x0000000c16007c0c */ /* 0x000fe2000bf41070 */
[----:B0-----:R-:W2:Y:S01]  /*0320*/  LDG.E.64 R18, desc[UR10][R18.64] ;  /* 0x0000000a12127981 */ /* 0x001ea2000c1e1b00 */
[C---:B------:R-:W-:Y:S02]  /*0330*/  ISETP.GE.U32.AND.EX P1, PT, R21.reuse, RZ, PT, P1 ;  /* 0x000000ff1500720c */ /* 0x040fe40003f26110 */
[----:B------:R-:W-:Y:S02]  /*0340*/  ISETP.GE.U32.AND P4, PT, R24, 0x10000, PT ;  /* 0x000100001800780c */ /* 0x000fe40003f86070 */
[----:B------:R-:W-:-:S02]  /*0350*/  ISETP.LT.AND.EX P1, PT, R21, UR4, !P1, P2 ;  /* 0x0000000415007c0c */ /* 0x000fc4000cf21320 */
[----:B------:R-:W-:Y:S02]  /*0360*/  ISETP.LT.U32.AND P2, PT, R24, UR12, PT ;  /* 0x0000000c18007c0c */ /* 0x000fe4000bf41070 */
[----:B------:R-:W-:Y:S02]  /*0370*/  ISETP.GE.U32.AND.EX P4, PT, R3, RZ, PT, P4 ;  /* 0x000000ff0300720c */ /* 0x000fe40003f86140 */
[----:B------:R-:W-:Y:S02]  /*0380*/  CS2R R8, SRZ ;  /* 0x0000000000087805 */ /* 0x000fe4000001ff00 */
[----:B------:R-:W-:Y:S02]  /*0390*/  @P0 LEA R12, P5, R15, UR6, 0x3 ;  /* 0x000000060f0c0c11 */ /* 0x000fe4000f8a18ff */
[----:B------:R-:W-:Y:S02]  /*03a0*/  ISETP.LT.AND.EX P2, PT, R3, UR4, !P4, P2 ;  /* 0x0000000403007c0c */ /* 0x000fe4000e741320 */
[----:B------:R-:W-:-:S02]  /*03b0*/  @P3 LEA R28, P4, R20, UR6, 0x3 ;  /* 0x00000006141c3c11 */ /* 0x000fc4000f8818ff */
[----:B------:R-:W-:Y:S02]  /*03c0*/  @P0 LEA.HI.X R13, R15, UR7, R16, 0x3, P5 ;  /* 0x000000070f0d0c11 */ /* 0x000fe4000a8f1c10 */
[----:B------:R-:W-:Y:S02]  /*03d0*/  @P3 LEA.HI.X R29, R20, UR7, R17, 0x3, P4 ;  /* 0x00000007141d3c11 */ /* 0x000fe4000a0f1c11 */
[----:B------:R-:W-:Y:S01]  /*03e0*/  @P1 LEA R26, P5, R22, UR6, 0x3 ;  /* 0x00000006161a1c11 */ /* 0x000fe2000f8a18ff */
[----:B------:R0:W3:Y:S01]  /*03f0*/  @P0 LDG.E.64 R6, desc[UR10][R12.64] ;  /* 0x0000000a0c060981 */ /* 0x0000e2000c1e1b00 */
[----:B------:R-:W-:-:S03]  /*0400*/  CS2R R10, SRZ ;  /* 0x00000000000a7805 */ /* 0x000fc6000001ff00 */
[----:B------:R1:W4:Y:S01]  /*0410*/  @P3 LDG.E.64 R8, desc[UR10][R28.64] ;  /* 0x0000000a1c083981 */ /* 0x000322000c1e1b00 */
[----:B------:R-:W-:Y:S02]  /*0420*/  @P1 LEA.HI.X R27, R22, UR7, R21, 0x3, P5 ;  /* 0x00000007161b1c11 */ /* 0x000fe4000a8f1c15 */
[----:B0-----:R-:W-:-:S03]  /*0430*/  CS2R R12, SRZ ;  /* 0x00000000000c7805 */ /* 0x001fc6000001ff00 */
[----:B------:R0:W5:Y:S01]  /*0440*/  @P1 LDG.E.64 R10, desc[UR10][R26.64] ;  /* 0x0000000a1a0a1981 */ /* 0x000162000c1e1b00 */
[----:B-1----:R-:W-:-:S04]  /*0450*/  @P2 LEA R28, P4, R24, UR6, 0x3 ;  /* 0x00000006181c2c11 */ /* 0x002fc8000f8818ff */
[----:B------:R-:W-:-:S05]  /*0460*/  @P2 LEA.HI.X R29, R24, UR7, R3, 0x3, P4 ;  /* 0x00000007181d2c11 */ /* 0x000fca000a0f1c03 */
[----:B------:R1:W5:Y:S01]  /*0470*/  @P2 LDG.E.64 R12, desc[UR10][R28.64] ;  /* 0x0000000a1c0c2981 */ /* 0x000362000c1e1b00 */
[----:B------:R-:W-:-:S04]  /*0480*/  @P0 LEA R14, P4, R15, UR8, 0x3 ;  /* 0x000000080f0e0c11 */ /* 0x000fc8000f8818ff */
[----:B------:R-:W-:Y:S02]  /*0490*/  @P0 LEA.HI.X R15, R15, UR9, R16, 0x3, P4 ;  /* 0x000000090f0f0c11 */ /* 0x000fe4000a0f1c10 */
[----:B------:R-:W-:-:S04]  /*04a0*/  @P3 LEA R16, P4, R20, UR8, 0x3 ;  /* 0x0000000814103c11 */ /* 0x000fc8000f8818ff */
[----:B------:R-:W-:Y:S02]  /*04b0*/  @P3 LEA.HI.X R17, R20, UR9, R17, 0x3, P4 ;  /* 0x0000000914113c11 */ /* 0x000fe4000a0f1c11 */
[----:B------:R-:W-:Y:S01]  /*04c0*/  @P2 LEA R20, P5, R24, UR8, 0x3 ;  /* 0x0000000818142c11 */ /* 0x000fe2000f8a18ff */
[----:B------:R-:W-:-:S04]  /*04d0*/  IMAD.WIDE.U32 R4, R2, 0x4, R4 ;  /* 0x0000000402047825 */ /* 0x000fc800078e0004 */
[----:B--2---:R-:W-:Y:S01]  /*04e0*/  FMUL.FTZ R23, R19, UR15 ;  /* 0x0000000f13177c20 */ /* 0x004fe20008410000 */
[----:B------:R-:W-:-:S03]  /*04f0*/  FMUL.FTZ R25, R18, UR15 ;  /* 0x0000000f12197c20 */ /* 0x000fc60008410000 */
[----:B0-----:R-:W-:Y:S01]  /*0500*/  FFMA.FTZ R26, R18, UR14, -R23 ;  /* 0x0000000e121a7c23 */ /* 0x001fe20008010817 */
[----:B------:R-:W-:Y:S01]  /*0510*/  FFMA.FTZ R25, R19, UR14, R25 ;  /* 0x0000000e13197c23 */ /* 0x000fe20008010019 */
[----:B------:R-:W-:-:S04]  /*0520*/  @P1 LEA R18, P4, R22, UR8, 0x3 ;  /* 0x0000000816121c11 */ /* 0x000fc8000f8818ff */
[----:B------:R-:W-:Y:S02]  /*0530*/  @P1 LEA.HI.X R19, R22, UR9, R21, 0x3, P4 ;  /* 0x0000000916131c11 */ /* 0x000fe4000a0f1c15 */
[----:B------:R-:W-:Y:S01]  /*0540*/  @P2 LEA.HI.X R21, R24, UR9, R3, 0x3, P5 ;  /* 0x0000000918152c11 */ /* 0x000fe2000a8f1c03 */
[CC--:B---3--:R-:W-:Y:S01]  /*0550*/  FMUL.FTZ R23, R25.reuse, R7.reuse ;  /* 0x0000000719177220 */ /* 0x0c8fe20000410000 */
[C---:B-1----:R-:W-:Y:S01]  /*0560*/  FMUL.FTZ R28, R26.reuse, R7 ;  /* 0x000000071a1c7220 */ /* 0x042fe20000410000 */
[CC--:B----4-:R-:W-:Y:S01]  /*0570*/  FMUL.FTZ R3, R25.reuse, R9.reuse ;  /* 0x0000000919037220 */ /* 0x0d0fe20000410000 */
[C---:B------:R-:W-:Y:S01]  /*0580*/  FMUL.FTZ R24, R26.reuse, R9 ;  /* 0x000000091a187220 */ /* 0x040fe20000410000 */
[CC--:B------:R-:W-:Y:S01]  /*0590*/  FFMA.FTZ R22, R26.reuse, R6.reuse, -R23 ;  /* 0x000000061a167223 */ /* 0x0c0fe20000010817 */
[C---:B------:R-:W-:Y:S01]  /*05a0*/  FFMA.FTZ R23, R25.reuse, R6, R28 ;  /* 0x0000000619177223 */ /* 0x040fe2000001001c */
[CC--:B------:R-:W-:Y:S01]  /*05b0*/  FFMA.FTZ R6, R26.reuse, R8.reuse, -R3 ;  /* 0x000000081a067223 */ /* 0x0c0fe20000010803 */
[C---:B------:R-:W-:Y:S01]  /*05c0*/  FFMA.FTZ R7, R25.reuse, R8, R24 ;  /* 0x0000000819077223 */ /* 0x040fe20000010018 */
[-C--:B-----5:R-:W-:Y:S01]  /*05d0*/  FMUL.FTZ R3, R25, R11.reuse ;  /* 0x0000000b19037220 */ /* 0x0a0fe20000410000 */
[----:B------:R-:W-:-:S03]  /*05e0*/  FMUL.FTZ R24, R26, R11 ;  /* 0x0000000b1a187220 */ /* 0x000fc60000410000 */
[CC--:B------:R-:W-:Y:S01]  /*05f0*/  FFMA.FTZ R8, R26.reuse, R10.reuse, -R3 ;  /* 0x0000000a1a087223 */ /* 0x0c0fe20000010803 */
[C---:B------:R-:W-:Y:S01]  /*0600*/  FFMA.FTZ R9, R25.reuse, R10, R24 ;  /* 0x0000000a19097223 */ /* 0x040fe20000010018 */
[CC--:B------:R-:W-:Y:S01]  /*0610*/  FMUL.FTZ R11, R25.reuse, R13.reuse ;  /* 0x0000000d190b7220 */ /* 0x0c0fe20000410000 */
[C---:B------:R-:W-:Y:S01]  /*0620*/  FMUL.FTZ R13, R26.reuse, R13 ;  /* 0x0000000d1a0d7220 */ /* 0x040fe20000410000 */
[----:B------:R2:W-:Y:S02]  /*0630*/  @P0 STG.E.64 desc[UR10][R14.64], R22 ;  /* 0x000000160e000986 */ /* 0x0005e4000c101b0a */
[-C--:B------:R-:W-:Y:S01]  /*0640*/  FFMA.FTZ R24, R26, R12.reuse, -R11 ;  /* 0x0000000c1a187223 */ /* 0x080fe2000001080b */
[----:B------:R-:W-:Y:S01]  /*0650*/  FFMA.FTZ R25, R25, R12, R13 ;  /* 0x0000000c19197223 */ /* 0x000fe2000001000d */
[----:B------:R2:W-:Y:S01]  /*0660*/  @P3 STG.E.64 desc[UR10][R16.64], R6 ;  /* 0x0000000610003986 */ /* 0x0005e2000c101b0a */
[----:B------:R-:W-:-:S03]  /*0670*/  ISETP.GE.U32.AND P0, PT, R4, 0x10000, PT ;  /* 0x000100000400780c */ /* 0x000fc60003f06070 */
[----:B------:R2:W-:Y:S01]  /*0680*/  @P1 STG.E.64 desc[UR10][R18.64], R8 ;  /* 0x0000000812001986 */ /* 0x0005e2000c101b0a */
[----:B------:R-:W-:-:S03]  /*0690*/  ISETP.LT.U32.AND P1, PT, R4, UR12, PT ;  /* 0x0000000c04007c0c */ /* 0x000fc6000bf21070 */
[----:B------:R2:W-:Y:S01]  /*06a0*/  @P2 STG.E.64 desc[UR10][R20.64], R24 ;  /* 0x0000001814002986 */ /* 0x0005e2000c101b0a */
[C---:B------:R-:W-:Y:S02]  /*06b0*/  ISETP.GE.U32.AND.EX P0, PT, R5.reuse, RZ, PT, P0 ;  /* 0x000000ff0500720c */ /* 0x040fe40003f06100 */
[----:B------:R-:W-:-:S13]  /*06c0*/  ISETP.LT.AND.EX P1, PT, R5, UR4, PT, P1 ;  /* 0x0000000405007c0c */ /* 0x000fda000bf21310 */
[----:B--2---:R-:W-:Y:S05]  /*06d0*/  @!P0 BRA P1, `(.L_x_329) ;  /* 0xfffffff800bc8947 */ /* 0x004fea000083ffff */
[----:B------:R-:W-:Y:S05]  /*06e0*/  EXIT ;  /* 0x000000000000794d */ /* 0x000fea0003800000 */
.L_x_328:
        /* <DEDUP_REMOVED lines=9> */
[----:B------:R-:W-:-:S05]  /*0780*/  ULDC.64 UR14, c[0x0][0xe68] ;  /* 0x00039a00000e7ab9 */ /* 0x000fca0000000a00 */
.L_x_330:
[C---:B------:R-:W-:Y:S01]  /*0790*/  IMAD.SHL.U32 R18, R17.reuse, 0x20, RZ ;  /* 0x0000002011127824 */ /* 0x040fe200078e00ff */
[----:B------:R-:W-:Y:S01]  /*07a0*/  SHF.L.U64.HI R19, R17, 0x5, R0 ;  /* 0x0000000511137819 */ /* 0x000fe20000010200 */
[----:B0-----:R-:W2:Y:S03]  /*07b0*/  LDG.E.64 R20, desc[UR10][R2.64] ;  /* 0x0000000a02147981 */ /* 0x001ea6000c1e1b00 */
[----:B------:R-:W-:-:S04]  /*07c0*/  IADD3 R10, P0, R18, UR6, RZ ;  /* 0x00000006120a7c10 */ /* 0x000fc8000ff1e0ff */
[----:B------:R-:W-:-:S05]  /*07d0*/  IADD3.X R11, R19, UR7, RZ, P0, !PT ;  /* 0x00000007130b7c10 */ /* 0x000fca00087fe4ff */
[----:B------:R-:W3:Y:S04]  /*07e0*/  LDG.E.128 R12, desc[UR10][R10.64] ;  /* 0x0000000a0a0c7981 */ /* 0x000ee8000c1e1d00 */
[----:B------:R0:W4:Y:S01]  /*07f0*/  LDG.E.128 R4, desc[UR10][R10.64+0x10] ;  /* 0x0000100a0a047981 */ /* 0x000122000c1e1d00 */
[----:B------:R-:W-:-:S04]  /*0800*/  IADD3 R18, P0, R18, UR8, RZ ;  /* 0x0000000812127c10 */ /* 0x000fc8000ff1e0ff */
[----:B------:R-:W-:Y:S02]  /*0810*/  IADD3.X R19, R19, UR9, RZ, P0, !PT ;  /* 0x0000000913137c10 */ /* 0x000fe400087fe4ff */
[----:B------:R-:W-:-:S05]  /*0820*/  IADD3 R17, P0, R17, UR5, RZ ;  /* 0x0000000511117c10 */ /* 0x000fca000ff1e0ff */
[----:B------:R-:W-:Y:S01]  /*0830*/  IMAD.X R0, RZ, RZ, R0, P0 ;  /* 0x000000ffff007224 */ /* 0x000fe200000e0600 */
[----:B------:R-:W-:-:S04]  /*0840*/  ISETP.LT.U32.AND P1, PT, R17, 0x4000, PT ;  /* 0x000040001100780c */ /* 0x000fc80003f21070 */
[----:B------:R-:W-:Y:S01]  /*0850*/  ISETP.LT.U32.AND.EX P1, PT, R0, RZ, PT, P1 ;  /* 0x000000ff0000720c */ /* 0x000fe20003f21110 */
[----:B--2---:R-:W-:Y:S01]  /*0860*/  FMUL.FTZ R16, R20, UR15 ;  /* 0x0000000f14107c20 */ /* 0x004fe20008410000 */
[----:B------:R-:W-:-:S03]  /*0870*/  FMUL.FTZ R9, R21, UR15 ;  /* 0x0000000f15097c20 */ /* 0x000fc60008410000 */
[----:B------:R-:W-:Y:S01]  /*0880*/  FFMA.FTZ R16, R21, UR14, R16 ;  /* 0x0000000e15107c23 */ /* 0x000fe20008010010 */
[----:B------:R-:W-:-:S03]  /*0890*/  FFMA.FTZ R20, R20, UR14, -R9 ;  /* 0x0000000e14147c23 */ /* 0x000fc60008010809 */
[-C--:B---3--:R-:W-:Y:S01]  /*08a0*/  FMUL.FTZ R21, R15, R16.reuse ;  /* 0x000000100f157220 */ /* 0x088fe20000410000 */
[----:B------:R-:W-:Y:S01]  /*08b0*/  FMUL.FTZ R9, R13, R16 ;  /* 0x000000100d097220 */ /* 0x000fe20000410000 */
[-C--:B------:R-:W-:Y:S01]  /*08c0*/  FMUL.FTZ R15, R15, R20.reuse ;  /* 0x000000140f0f7220 */ /* 0x080fe20000410000 */
[-C--:B------:R-:W-:Y:S01]  /*08d0*/  FMUL.FTZ R13, R13, R20.reuse ;  /* 0x000000140d0d7220 */ /* 0x080fe20000410000 */
[-C--:B0-----:R-:W-:Y:S01]  /*08e0*/  FFMA.FTZ R10, R14, R20.reuse, -R21 ;  /* 0x000000140e0a7223 */ /* 0x081fe20000010815 */
[----:B------:R-:W-:Y:S01]  /*08f0*/  FFMA.FTZ R8, R12, R20, -R9 ;  /* 0x000000140c087223 */ /* 0x000fe20000010809 */
[-C--:B------:R-:W-:Y:S01]  /*0900*/  FFMA.FTZ R11, R14, R16.reuse, R15 ;  /* 0x000000100e0b7223 */ /* 0x080fe2000001000f */
[-C--:B------:R-:W-:Y:S01]  /*0910*/  FFMA.FTZ R9, R12, R16.reuse, R13 ;  /* 0x000000100c097223 */ /* 0x080fe2000001000d */
[C---:B----4-:R-:W-:Y:S01]  /*0920*/  FMUL.FTZ R15, R7.reuse, R16 ;  /* 0x00000010070f7220 */ /* 0x050fe20000410000 */
[----:B------:R-:W-:Y:S01]  /*0930*/  FMUL.FTZ R21, R7, R20 ;  /* 0x0000001407157220 */ /* 0x000fe20000410000 */
[C---:B------:R-:W-:Y:S01]  /*0940*/  FMUL.FTZ R7, R5.reuse, R16 ;  /* 0x0000001005077220 */ /* 0x040fe20000410000 */
[-C--:B------:R-:W-:Y:S01]  /*0950*/  FMUL.FTZ R13, R5, R20.reuse ;  /* 0x00000014050d7220 */ /* 0x080fe20000410000 */
[C---:B------:R-:W-:Y:S01]  /*0960*/  FFMA.FTZ R14, R6.reuse, R20, -R15 ;  /* 0x00000014060e7223 */ /* 0x040fe2000001080f */
[----:B------:R-:W-:Y:S01]  /*0970*/  FFMA.FTZ R15, R6, R16, R21 ;  /* 0x00000010060f7223 */ /* 0x000fe20000010015 */
[C---:B------:R-:W-:Y:S01]  /*0980*/  FFMA.FTZ R12, R4.reuse, R20, -R7 ;  /* 0x00000014040c7223 */ /* 0x040fe20000010807 */
[----:B------:R-:W-:Y:S01]  /*0990*/  FFMA.FTZ R13, R4, R16, R13 ;  /* 0x00000010040d7223 */ /* 0x000fe2000001000d */
[----:B------:R-:W-:Y:S01]  /*09a0*/  IMAD.SHL.U32 R4, R17, 0x4, RZ ;  /* 0x0000000411047824 */ /* 0x000fe200078e00ff */
[----:B------:R1:W-:Y:S04]  /*09b0*/  STG.E.128 desc[UR10][R18.64], R8 ;  /* 0x0000000812007986 */ /* 0x0003e8000c101d0a */
[----:B------:R1:W-:Y:S01]  /*09c0*/  STG.E.128 desc[UR10][R18.64+0x10], R12 ;  /* 0x0000100c12007986 */ /* 0x0003e2000c101d0a */
[----:B------:R-:W-:-:S02]  /*09d0*/  ISETP.GE.U32.AND P0, PT, R4, UR12, PT ;  /* 0x0000000c04007c0c */ /* 0x000fc4000bf06070 */
[----:B------:R-:W-:-:S04]  /*09e0*/  SHF.L.U64.HI R4, R17, 0x2, R0 ;  /* 0x0000000211047819 */ /* 0x000fc80000010200 */
[----:B------:R-:W-:-:S13]  /*09f0*/  ISETP.GE.AND.EX P0, PT, R4, UR4, PT, P0 ;  /* 0x0000000404007c0c */ /* 0x000fda000bf06300 */
[----:B-1----:R-:W-:Y:S05]  /*0a00*/  @!P0 BRA P1, `(.L_x_330) ;  /* 0xfffffffc00608947 */ /* 0x002fea000083ffff */
[----:B------:R-:W-:Y:S05]  /*0a10*/  EXIT ;  /* 0x000000000000794d */ /* 0x000fea0003800000 */
.L_x_331:
        /* <DEDUP_REMOVED lines=14> */
.L_x_545:


//--------------------- .text._ZN2at6native63_GLOBAL__N__862fb238_30_ForeachBinaryOpScalarTensor_cu_64fe0ca525multi_tensor_apply_kernelINS1_18TensorListMetadataILi2EEENS1_27BinaryOpScalarTensorFunctorIN3c107complexIdEELi2ELi1ELi1EEEJSt10multipliesIS8_EPS8_S8_EEEvT_T0_DpT1_ --------------------------
	.section	.text._ZN2at6native63_GLOBAL__N__862fb238_30_ForeachBinaryOpScalarTensor_cu_64fe0ca525multi_tensor_apply_kernelINS1_18TensorListMetadataILi2EEENS1_27BinaryOpScalarTensorFunctorIN3c107complexIdEELi2ELi1ELi1EEEJSt10multipliesIS8_EPS8_S8_EEEvT_T0_DpT1_,"ax",@progbits
	.align	128
.text._ZN2at6native63_GLOBAL__N__862fb238_30_ForeachBinaryOpScalarTensor_cu_64fe0ca525multi_tensor_apply_kernelINS1_18TensorListMetadataILi2EEENS1_27BinaryOpScalarTensorFunctorIN3c107complexIdEELi2ELi1ELi1EEEJSt10multipliesIS8_EPS8_S8_EEEvT_T0_DpT1_:
        .type           _ZN2at6native63_GLOBAL__N__862fb238_30_ForeachBinaryOpScalarTensor_cu_64fe0ca525multi_tensor_apply_kernelINS1_18TensorListMetadataILi2EEENS1_27BinaryOpScalarTensorFunctorIN3c107complexIdEELi2ELi1ELi1EEEJSt10multipliesIS8_EPS8_S8_EEEvT_T0_DpT1_,@function
        .size           _ZN2at6native63_GLOBAL__N__862fb238_30_ForeachBinaryOpScalarTensor_cu_64fe0ca525multi_tensor_apply_kernelINS1_18TensorListMetadataILi2EEENS1_27BinaryOpScalarTensorFunctorIN3c107complexIdEELi2ELi1ELi1EEEJSt10multipliesIS8_EPS8_S8_EEEvT_T0_DpT1_,(.L_x_546 - _ZN2at6native63_GLOBAL__N__862fb238_30_ForeachBinaryOpScalarTensor_cu_64fe0ca525multi_tensor_apply_kernelINS1_18TensorListMetadataILi2EEENS1_27BinaryOpScalarTensorFunctorIN3c107complexIdEELi2ELi1ELi1EEEJSt10multipliesIS8_EPS8_S8_EEEvT_T0_DpT1_)
        .other          _ZN2at6native63_GLOBAL__N__862fb238_30_ForeachBinaryOpScalarTensor_cu_64fe0ca525multi_tensor_apply_kernelINS1_18TensorListMetadataILi2EEENS1_27BinaryOpScalarTensorFunctorIN3c107complexIdEELi2ELi1ELi1EEEJSt10multipliesIS8_EPS8_S8_EEEvT_T0_DpT1_,@"STO_CUDA_ENTRY STV_DEFAULT"
_ZN2at6native63_GLOBAL__N__862fb238_30_ForeachBinaryOpScalarTensor_cu_64fe0ca525multi_tensor_apply_kernelINS1_18TensorListMetadataILi2EEENS1_27BinaryOpScalarTensorFunctorIN3c107complexIdEELi2ELi1ELi1EEEJSt10multipliesIS8_EPS8_S8_EEEvT_T0_DpT1_:
        /* <DEDUP_REMOVED lines=29> */
[----:B------:R-:W-:Y:S01]  /*01d0*/  ULDC.64 UR16, c[0x0][0xe78] ;  /* 0x00039e0000107ab9 */ /* 0x000fe20000000a00 */
[----:B------:R-:W-:-:S05]  /*01e0*/  ULDC.64 UR18, c[0x0][0xe70] ;  /* 0x00039c0000127ab9 */ /* 0x000fca0000000a00 */
.L_x_333:
[----:B0-----:R-:W-:Y:S01]  /*01f0*/  IADD3 R29, P1, R28, UR4, RZ ;  /* 0x000000041c1d7c10 */ /* 0x001fe2000ff3e0ff */
[----:B-1----:R-:W0:Y:S01]  /*0200*/  LDC.64 R8, c[0x0][0xe60] ;  /* 0x00039800ff087b82 */ /* 0x002e220000000a00 */
[----:B------:R-:W-:Y:S01]  /*0210*/  IMAD.U32 R0, RZ, RZ, UR11 ;  /* 0x0000000bff007e24 */ /* 0x000fe2000f8e00ff */
[----:B------:R-:W-:Y:S02]  /*0220*/  CS2R R22, SRZ ;  /* 0x0000000000167805 */ /* 0x000fe4000001ff00 */
[C---:B------:R-:W-:Y:S01]  /*0230*/  ISETP.GE.U32.AND P0, PT, R29.reuse, 0x10000, PT ;  /* 0x000100001d00780c */ /* 0x040fe20003f06070 */
[----:B------:R-:W-:Y:S01]  /*0240*/  IMAD.X R26, RZ, RZ, UR5, P1 ;  /* 0x00000005ff1a7e24 */ /* 0x000fe200088e06ff */
[----:B------:R-:W-:Y:S01]  /*0250*/  ISETP.LT.U32.AND P1, PT, R29, UR14, PT ;  /* 0x0000000e1d007c0c */ /* 0x000fe2000bf21070 */
[----:B------:R-:W-:Y:S01]  /*0260*/  IMAD.U32 R24, RZ, RZ, UR11 ;  /* 0x0000000bff187e24 */ /* 0x000fe2000f8e00ff */
[----:B------:R-:W-:Y:S02]  /*0270*/  LEA R0, P2, R0, R29, 0x1 ;  /* 0x0000001d00007211 */ /* 0x000fe400078408ff */
[----:B------:R-:W-:Y:S01]  /*0280*/  ISETP.GE.U32.AND.EX P0, PT, R26, RZ, PT, P0 ;  /* 0x000000ff1a00720c */ /* 0x000fe20003f06100 */
[----:B------:R-:W-:-:S03]  /*0290*/  IMAD R24, R24, 0x3, RZ ;  /* 0x0000000318187824 */ /* 0x000fc600078e02ff */
[----:B------:R-:W-:Y:S02]  /*02a0*/  ISETP.LT.AND.EX P0, PT, R26, UR10, !P0, P1 ;  /* 0x0000000a1a007c0c */ /* 0x000fe4000c701310 */
[----:B------:R-:W-:Y:S01]  /*02b0*/  IADD3 R27, P1, R29, UR11, RZ ;  /* 0x0000000b1d1b7c10 */ /* 0x000fe2000ff3e0ff */
[--C-:B------:R-:W-:Y:S01]  /*02c0*/  IMAD.X R3, RZ, RZ, R26.reuse, P2 ;  /* 0x000000ffff037224 */ /* 0x100fe200010e061a */
[C---:B------:R-:W-:Y:S02]  /*02d0*/  ISETP.GE.U32.AND P3, PT, R0.reuse, 0x10000, PT ;  /* 0x000100000000780c */ /* 0x040fe40003f66070 */
[C---:B------:R-:W-:Y:S01]  /*02e0*/  ISETP.GE.U32.AND P5, PT, R27.reuse, 0x10000, PT ;  /* 0x000100001b00780c */ /* 0x040fe20003fa6070 */
[----:B------:R-:W-:Y:S01]  /*02f0*/  IMAD.X R2, RZ, RZ, R26, P1 ;  /* 0x000000ffff027224 */ /* 0x000fe200008e061a */
[----:B------:R-:W-:Y:S02]  /*0300*/  ISETP.LT.U32.AND P1, PT, R27, UR14, PT ;  /* 0x0000000e1b007c0c */ /* 0x000fe4000bf21070 */
[----:B------:R-:W-:Y:S01]  /*0310*/  ISETP.LT.U32.AND P2, PT, R0, UR14, PT ;  /* 0x0000000e00007c0c */ /* 0x000fe2000bf41070 */
[----:B0-----:R-:W2:Y:S01]  /*0320*/  LDG.E.128 R8, desc[UR12][R8.64] ;  /* 0x0000000c08087981 */ /* 0x001ea2000c1e1d00 */
[----:B------:R-:W-:-:S02]  /*0330*/  ISETP.GE.U32.AND.EX P5, PT, R2, RZ, PT, P5 ;  /* 0x000000ff0200720c */ /* 0x000fc40003fa6150 */
[----:B------:R-:W-:Y:S02]  /*0340*/  CS2R R20, SRZ ;  /* 0x0000000000147805 */ /* 0x000fe4000001ff00 */
[C---:B------:R-:W-:Y:S02]  /*0350*/  ISETP.GE.U32.AND.EX P3, PT, R3.reuse, RZ, PT, P3 ;  /* 0x000000ff0300720c */ /* 0x040fe40003f66130 */
[----:B------:R-:W-:Y:S02]  /*0360*/  ISETP.LT.AND.EX P1, PT, R2, UR10, !P5, P1 ;  /* 0x0000000a02007c0c */ /* 0x000fe4000ef21310 */
[----:B------:R-:W-:Y:S02]  /*0370*/  IADD3 R24, P5, R24, R29, RZ ;  /* 0x0000001d18187210 */ /* 0x000fe40007fbe0ff */
[----:B------:R-:W-:Y:S02]  /*0380*/  ISETP.LT.AND.EX P2, PT, R3, UR10, !P3, P2 ;  /* 0x0000000a03007c0c */ /* 0x000fe4000df41320 */
[----:B------:R-:W-:Y:S01]  /*0390*/  @P0 LEA R6, P4, R29, UR6, 0x4 ;  /* 0x000000061d060c11 */ /* 0x000fe2000f8820ff */
[----:B------:R-:W-:Y:S01]  /*03a0*/  IMAD.X R25, RZ, RZ, R26, P5 ;  /* 0x000000ffff197224 */ /* 0x000fe200028e061a */
[----:B------:R-:W-:-:S02]  /*03b0*/  ISETP.GE.U32.AND P6, PT, R24, 0x10000, PT ;  /* 0x000100001800780c */ /* 0x000fc40003fc6070 */
[----:B------:R-:W-:Y:S02]  /*03c0*/  @P0 LEA.HI.X R7, R29, UR7, R26, 0x4, P4 ;  /* 0x000000071d070c11 */ /* 0x000fe4000a0f241a */
[----:B------:R-:W-:Y:S02]  /*03d0*/  ISETP.LT.U32.AND P3, PT, R24, UR14, PT ;  /* 0x0000000e18007c0c */ /* 0x000fe4000bf61070 */
[----:B------:R-:W-:Y:S01]  /*03e0*/  ISETP.GE.U32.AND.EX P6, PT, R25, RZ, PT, P6 ;  /* 0x000000ff1900720c */ /* 0x000fe20003fc6160 */
[----:B------:R0:W3:Y:S01]  /*03f0*/  @P0 LDG.E.128 R20, desc[UR12][R6.64] ;  /* 0x0000000c06140981 */ /* 0x0000e2000c1e1d00 */
[----:B------:R-:W-:Y:S02]  /*0400*/  @P1 LEA R4, P4, R27, UR6, 0x4 ;  /* 0x000000061b041c11 */ /* 0x000fe4000f8820ff */
[----:B------:R-:W-:Y:S02]  /*0410*/  CS2R R18, SRZ ;  /* 0x0000000000127805 */ /* 0x000fe4000001ff00 */
[----:B------:R-:W-:-:S02]  /*0420*/  @P2 LEA R36, P5, R0, UR6, 0x4 ;  /* 0x0000000600242c11 */ /* 0x000fc4000f8a20ff */
[----:B------:R-:W-:Y:S02]  /*0430*/  CS2R R16, SRZ ;  /* 0x0000000000107805 */ /* 0x000fe4000001ff00 */
[----:B------:R-:W-:Y:S02]  /*0440*/  ISETP.LT.AND.EX P3, PT, R25, UR10, !P6, P3 ;  /* 0x0000000a19007c0c */ /* 0x000fe4000f761330 */
[----:B------:R-:W-:Y:S02]  /*0450*/  CS2R R14, SRZ ;  /* 0x00000000000e7805 */ /* 0x000fe4000001ff00 */
[----:B------:R-:W-:Y:S02]  /*0460*/  @P1 LEA.HI.X R5, R27, UR7, R2, 0x4, P4 ;  /* 0x000000071b051c11 */ /* 0x000fe4000a0f2402 */
[----:B------:R-:W-:Y:S02]  /*0470*/  CS2R R12, SRZ ;  /* 0x00000000000c7805 */ /* 0x000fe4000001ff00 */
[----:B------:R-:W-:Y:S01]  /*0480*/  @P2 LEA.HI.X R37, R0, UR7, R3, 0x4, P5 ;  /* 0x0000000700252c11 */ /* 0x000fe2000a8f2403 */
[----:B------:R1:W4:Y:S04]  /*0490*/  @P1 LDG.E.128 R16, desc[UR12][R4.64] ;  /* 0x0000000c04101981 */ /* 0x000328000c1e1d00 */
[----:B------:R-:W5:Y:S01]  /*04a0*/  @P2 LDG.E.128 R12, desc[UR12][R36.64] ;  /* 0x0000000c240c2981 */ /* 0x000f62000c1e1d00 */
[----:B0-----:R-:W-:-:S02]  /*04b0*/  CS2R R6, SRZ ;  /* 0x0000000000067805 */ /* 0x001fc4000001ff00 */
[C---:B------:R-:W-:Y:S02]  /*04c0*/  @P3 LEA R34, P4, R24.reuse, UR6, 0x4 ;  /* 0x0000000618223c11 */ /* 0x040fe4000f8820ff */
[----:B-1----:R-:W-:Y:S02]  /*04d0*/  CS2R R4, SRZ ;  /* 0x0000000000047805 */ /* 0x002fe4000001ff00 */
[----:B------:R-:W-:-:S05]  /*04e0*/  @P3 LEA.HI.X R35, R24, UR7, R25, 0x4, P4 ;  /* 0x0000000718233c11 */ /* 0x000fca000a0f2419 */
[----:B------:R5:W5:Y:S01]  /*04f0*/  @P3 LDG.E.128 R4, desc[UR12][R34.64] ;  /* 0x0000000c22043981 */ /* 0x000b62000c1e1d00 */
[----:B------:R-:W-:-:S04]  /*0500*/  UIMAD.WIDE.U32 UR4, UR11, 0x4, UR4 ;  /* 0x000000040b0478a5 */ /* 0x000fc8000f8e0004 */
[----:B------:R-:W-:Y:S02]  /*0510*/  UISETP.LT.U32.AND UP1, UPT, UR4, UR14, UPT ;  /* 0x0000000e0400728c */ /* 0x000fe4000bf21070 */
[----:B------:R-:W-:-:S04]  /*0520*/  UISETP.GE.U32.AND UP0, UPT, UR4, 0x10000, UPT ;  /* 0x000100000400788c */ /* 0x000fc8000bf06070 */
[----:B------:R-:W-:Y:S01]  /*0530*/  UISETP.GE.U32.AND.EX UP0, UPT, UR5, URZ, UPT, UP0 ;  /* 0x0000003f0500728c */ /* 0x000fe2000bf06100 */
[----:B--2---:R-:W-:Y:S02]  /*0540*/  DMUL R30, R8, UR16 ;  /* 0x00000010081e7c28 */ /* 0x004fe40008000000 */
[----:B------:R-:W-:-:S06]  /*0550*/  DMUL R32, R10, UR16 ;  /* 0x000000100a207c28 */ /* 0x000fcc0008000000 */
[----:B------:R-:W-:Y:S02]  /*0560*/  DFMA R30, R10, UR18, R30 ;  /* 0x000000120a1e7c2b */ /* 0x000fe4000800001e */
[----:B------:R-:W-:-:S06]  /*0570*/  DFMA R32, R8, UR18, -R32 ;  /* 0x0000001208207c2b */ /* 0x000fcc0008000820 */
[-C--:B---3--:R-:W-:Y:S02]  /*0580*/  DMUL R8, R30, R22.reuse ;  /* 0x000000161e087228 */ /* 0x088fe40000000000 */
[----:B------:R-:W-:-:S06]  /*0590*/  DMUL R10, R32, R22 ;  /* 0x00000016200a7228 */ /* 0x000fcc0000000000 */
[-C--:B------:R-:W-:Y:S02]  /*05a0*/  DFMA R8, R32, R20.reuse, -R8 ;  /* 0x000000142008722b */ /* 0x080fe40000000808 */
[C---:B------:R-:W-:Y:S02]  /*05b0*/  DFMA R10, R30.reuse, R20, R10 ;  /* 0x000000141e0a722b */ /* 0x040fe4000000000a */
[-C--:B----4-:R-:W-:Y:S02]  /*05c0*/  DMUL R20, R30, R18.reuse ;  /* 0x000000121e147228 */ /* 0x090fe40000000000 */
[----:B------:R-:W-:Y:S02]  /*05d0*/  DMUL R22, R32, R18 ;  /* 0x0000001220167228 */ /* 0x000fe40000000000 */
[-C--:B-----5:R-:W-:Y:S02]  /*05e0*/  DMUL R34, R30, R14.reuse ;  /* 0x0000000e1e227228 */ /* 0x0a0fe40000000000 */
[----:B------:R-:W-:-:S02]  /*05f0*/  DMUL R18, R32, R14 ;  /* 0x0000000e20127228 */ /* 0x000fc40000000000 */
[-C--:B------:R-:W-:Y:S01]  /*0600*/  DFMA R20, R32, R16.reuse, -R20 ;  /* 0x000000102014722b */ /* 0x080fe20000000814 */
[C---:B------:R-:W-:Y:S01]  /*0610*/  @P0 LEA R14, P4, R29.reuse, UR8, 0x4 ;  /* 0x000000081d0e0c11 */ /* 0x040fe2000f8820ff */
[----:B------:R-:W-:Y:S02]  /*0620*/  DFMA R22, R30, R16, R22 ;  /* 0x000000101e16722b */ /* 0x000fe40000000016 */
[-C--:B------:R-:W-:Y:S01]  /*0630*/  DFMA R16, R32, R12.reuse, -R34 ;  /* 0x0000000c2010722b */ /* 0x080fe20000000822 */
[----:B------:R-:W-:Y:S01]  /*0640*/  @P0 LEA.HI.X R15, R29, UR9, R26, 0x4, P4 ;  /* 0x000000091d0f0c11 */ /* 0x000fe2000a0f241a */
[C---:B------:R-:W-:Y:S01]  /*0650*/  DFMA R18, R30.reuse, R12, R18 ;  /* 0x0000000c1e12722b */ /* 0x040fe20000000012 */
[----:B------:R-:W-:Y:S01]  /*0660*/  @P1 LEA R12, P5, R27, UR8, 0x4 ;  /* 0x000000081b0c1c11 */ /* 0x000fe2000f8a20ff */
[----:B------:R-:W-:Y:S02]  /*0670*/  DMUL R34, R30, R6 ;  /* 0x000000061e227228 */ /* 0x000fe40000000000 */
[----:B------:R1:W-:Y:S01]  /*0680*/  @P0 STG.E.128 desc[UR12][R14.64], R8 ;  /* 0x000000080e000986 */ /* 0x0003e2000c101d0c */
[----:B------:R-:W-:-:S02]  /*0690*/  PLOP3.LUT P0, PT, PT, PT, UP1, 0x80, 0x0 ;  /* 0x000000000000781c */ /* 0x000fc40003f0f018 */
[----:B------:R-:W-:Y:S01]  /*06a0*/  @P1 LEA.HI.X R13, R27, UR9, R2, 0x4, P5 ;  /* 0x000000091b0d1c11 */ /* 0x000fe2000a8f2402 */
[C---:B------:R-:W-:Y:S01]  /*06b0*/  DMUL R26, R32.reuse, R6 ;  /* 0x00000006201a7228 */ /* 0x040fe20000000000 */
[----:B------:R-:W-:Y:S02]  /*06c0*/  @P3 LEA R2, P5, R24, UR8, 0x4 ;  /* 0x0000000818023c11 */ /* 0x000fe4000f8a20ff */
[C---:B------:R-:W-:Y:S01]  /*06d0*/  @P2 LEA R6, P4, R0.reuse, UR8, 0x4 ;  /* 0x0000000800062c11 */ /* 0x040fe2000f8820ff */
[-C--:B------:R-:W-:Y:S01]  /*06e0*/  DFMA R32, R32, R4.reuse, -R34 ;  /* 0x000000042020722b */ /* 0x080fe20000000822 */
[----:B------:R1:W-:Y:S01]  /*06f0*/  @P1 STG.E.128 desc[UR12][R12.64], R20 ;  /* 0x000000140c001986 */ /* 0x0003e2000c101d0c */
[----:B------:R-:W-:Y:S02]  /*0700*/  PLOP3.LUT P1, PT, PT, PT, UP0, 0x80, 0x0 ;  /* 0x000000000000781c */ /* 0x000fe40003f2f008 */
[----:B------:R-:W-:Y:S01]  /*0710*/  DFMA R34, R30, R4, R26 ;  /* 0x000000041e22722b */ /* 0x000fe2000000001a */
[----:B------:R-:W-:Y:S01]  /*0720*/  @P2 LEA.HI.X R7, R0, UR9, R3, 0x4, P4 ;  /* 0x0000000900072c11 */ /* 0x000fe2000a0f2403 */
[----:B------:R-:W-:Y:S01]  /*0730*/  IMAD.U32 R5, RZ, RZ, UR5 ;  /* 0x00000005ff057e24 */ /* 0x000fe2000f8e00ff */
[----:B------:R-:W-:Y:S01]  /*0740*/  @P3 LEA.HI.X R3, R24, UR9, R25, 0x4, P5 ;  /* 0x0000000918033c11 */ /* 0x000fe2000a8f2419 */
[----:B------:R-:W-:-:S02]  /*0750*/  IMAD.U32 R4, RZ, RZ, UR4 ;  /* 0x00000004ff047e24 */ /* 0x000fc4000f8e00ff */
[----:B------:R1:W-:Y:S01]  /*0760*/  @P2 STG.E.128 desc[UR12][R6.64], R16 ;  /* 0x0000001006002986 */ /* 0x0003e2000c101d0c */
[----:B------:R-:W-:-:S03]  /*0770*/  ISETP.LT.AND.EX P0, PT, R5, UR10, PT, P0 ;  /* 0x0000000a05007c0c */ /* 0x000fc6000bf01300 */
[----:B------:R1:W-:Y:S10]  /*0780*/  @P3 STG.E.128 desc[UR12][R2.64], R32 ;  /* 0x0000002002003986 */ /* 0x0003f4000c101d0c */
[----:B------:R-:W-:Y:S05]  /*0790*/  @!P1 BRA P0, `(.L_x_333) ;  /* 0xfffffff800949947 */ /* 0x000fea000003ffff */
[----:B------:R-:W-:Y:S05]  /*07a0*/  EXIT ;  /* 0x000000000000794d */ /* 0x000fea0003800000 */
.L_x_332:
        /* <DEDUP_REMOVED lines=9> */
[----:B------:R-:W-:Y:S01]  /*0840*/  ULDC.64 UR16, c[0x0][0xe78] ;  /* 0x00039e0000107ab9 */ /* 0x000fe20000000a00 */
[----:B------:R-:W-:-:S05]  /*0850*/  ULDC.64 UR18, c[0x0][0xe70] ;  /* 0x00039c0000127ab9 */ /* 0x000fca0000000a00 */
.L_x_334:
[----:B01----:R-:W2:Y:S01]  /*0860*/  LDG.E.128 R12, desc[UR12][R4.64] ;  /* 0x0000000c040c7981 */ /* 0x003ea2000c1e1d00 */
[C---:B------:R-:W-:Y:S01]  /*0870*/  IMAD.SHL.U32 R28, R0.reuse, 0x40, RZ ;  /* 0x00000040001c7824 */ /* 0x040fe200078e00ff */
[----:B------:R-:W-:-:S04]  /*0880*/  SHF.L.U64.HI R2, R0, 0x6, R3 ;  /* 0x0000000600027819 */ /* 0x000fc80000010203 */
[----:B------:R-:W-:-:S04]  /*0890*/  IADD3 R34, P0, R28, UR6, RZ ;  /* 0x000000061c227c10 */ /* 0x000fc8000ff1e0ff */
[----:B------:R-:W-:-:S05]  /*08a0*/  IADD3.X R35, R2, UR7, RZ, P0, !PT ;  /* 0x0000000702237c10 */ /* 0x000fca00087fe4ff */
[----:B------:R-:W3:Y:S04]  /*08b0*/  LDG.E.128 R24, desc[UR12][R34.64] ;  /* 0x0000000c22187981 */ /* 0x000ee8000c1e1d00 */
[----:B------:R-:W4:Y:S04]  /*08c0*/  LDG.E.128 R20, desc[UR12][R34.64+0x10] ;  /* 0x0000100c22147981 */ /* 0x000f28000c1e1d00 */
[----:B------:R-:W5:Y:S04]  /*08d0*/  LDG.E.128 R8, desc[UR12][R34.64+0x20] ;  /* 0x0000200c22087981 */ /* 0x000f68000c1e1d00 */
[----:B------:R5:W5:Y:S01]  /*08e0*/  LDG.E.128 R16, desc[UR12][R34.64+0x30] ;  /* 0x0000300c22107981 */ /* 0x000b62000c1e1d00 */
[----:B------:R-:W-:-:S04]  /*08f0*/  IADD3 R28, P0, R28, UR8, RZ ;  /* 0x000000081c1c7c10 */ /* 0x000fc8000ff1e0ff */
[----:B------:R-:W-:Y:S02]  /*0900*/  IADD3.X R29, R2, UR9, RZ, P0, !PT ;  /* 0x00000009021d7c10 */ /* 0x000fe400087fe4ff */
[----:B------:R-:W-:-:S04]  /*0910*/  IADD3 R0, P0, R0, UR4, RZ ;  /* 0x0000000400007c10 */ /* 0x000fc8000ff1e0ff */
[C---:B------:R-:W-:Y:S01]  /*0920*/  ISETP.LT.U32.AND P1, PT, R0.reuse, 0x4000, PT ;  /* 0x000040000000780c */ /* 0x040fe20003f21070 */
[----:B------:R-:W-:Y:S02]  /*0930*/  IMAD.SHL.U32 R2, R0, 0x4, RZ ;  /* 0x0000000400027824 */ /* 0x000fe400078e00ff */
[----:B------:R-:W-:-:S03]  /*0940*/  IMAD.X R3, RZ, RZ, R3, P0 ;  /* 0x000000ffff037224 */ /* 0x000fc600000e0603 */
[----:B------:R-:W-:Y:S02]  /*0950*/  ISETP.GE.U32.AND P0, PT, R2, UR14, PT ;  /* 0x0000000e02007c0c */ /* 0x000fe4000bf06070 */
[----:B------:R-:W-:Y:S02]  /*0960*/  SHF.L.U64.HI R2, R0, 0x2, R3 ;  /* 0x0000000200027819 */ /* 0x000fe40000010203 */
[----:B------:R-:W-:Y:S02]  /*0970*/  ISETP.LT.U32.AND.EX P1, PT, R3, RZ, PT, P1 ;  /* 0x000000ff0300720c */ /* 0x000fe40003f21110 */
[----:B------:R-:W-:Y:S01]  /*0980*/  ISETP.GE.AND.EX P0, PT, R2, UR10, PT, P0 ;  /* 0x0000000a02007c0c */ /* 0x000fe2000bf06300 */
[----:B--2---:R-:W-:Y:S02]  /*0990*/  DMUL R6, R12, UR16 ;  /* 0x000000100c067c28 */ /* 0x004fe40008000000 */
[----:B------:R-:W-:-:S06]  /*09a0*/  DMUL R30, R14, UR16 ;  /* 0x000000100e1e7c28 */ /* 0x000fcc0008000000 */
[----:B------:R-:W-:Y:S02]  /*09b0*/  DFMA R6, R14, UR18, R6 ;  /* 0x000000120e067c2b */ /* 0x000fe40008000006 */
[----:B------:R-:W-:-:S06]  /*09c0*/  DFMA R30, R12, UR18, -R30 ;  /* 0x000000120c1e7c2b */ /* 0x000fcc000800081e */
[C---:B---3--:R-:W-:Y:S02]  /*09d0*/  DMUL R12, R26.reuse, R6 ;  /* 0x000000061a0c7228 */ /* 0x048fe40000000000 */
[----:B------:R-:W-:Y:S02]  /*09e0*/  DMUL R14, R26, R30 ;  /* 0x0000001e1a0e7228 */ /* 0x000fe40000000000 */
[C---:B----4-:R-:W-:Y:S02]  /*09f0*/  DMUL R32, R22.reuse, R6 ;  /* 0x0000000616207228 */ /* 0x050fe40000000000 */
[-C--:B------:R-:W-:Y:S02]  /*0a00*/  DMUL R26, R22, R30.reuse ;  /* 0x0000001e161a7228 */ /* 0x080fe40000000000 */
[C---:B------:R-:W-:Y:S02]  /*0a10*/  DFMA R12, R24.reuse, R30, -R12 ;  /* 0x0000001e180c722b */ /* 0x040fe4000000080c */
[----:B------:R-:W-:-:S02]  /*0a20*/  DFMA R14, R24, R6, R14 ;  /* 0x00000006180e722b */ /* 0x000fc4000000000e */
[C---:B-----5:R-:W-:Y:S02]  /*0a30*/  DMUL R34, R10.reuse, R6 ;  /* 0x000000060a227228 */ /* 0x060fe40000000000 */
[-C--:B------:R-:W-:Y:S02]  /*0a40*/  DMUL R22, R10, R30.reuse ;  /* 0x0000001e0a167228 */ /* 0x080fe40000000000 */
[----:B------:R-:W-:Y:S01]  /*0a50*/  DFMA R24, R20, R30, -R32 ;  /* 0x0000001e1418722b */ /* 0x000fe20000000820 */
[----:B------:R1:W-:Y:S01]  /*0a60*/  STG.E.128 desc[UR12][R28.64], R12 ;  /* 0x0000000c1c007986 */ /* 0x0003e2000c101d0c */
[C---:B------:R-:W-:Y:S02]  /*0a70*/  DMUL R32, R18.reuse, R6 ;  /* 0x0000000612207228 */ /* 0x040fe40000000000 */
[----:B------:R-:W-:Y:S02]  /*0a80*/  DMUL R10, R18, R30 ;  /* 0x0000001e120a7228 */ /* 0x000fe40000000000 */
[----:B------:R-:W-:-:S02]  /*0a90*/  DFMA R26, R20, R6, R26 ;  /* 0x00000006141a722b */ /* 0x000fc4000000001a */
[C---:B------:R-:W-:Y:S02]  /*0aa0*/  DFMA R20, R8.reuse, R30, -R34 ;  /* 0x0000001e0814722b */ /* 0x040fe40000000822 */
[----:B------:R-:W-:Y:S02]  /*0ab0*/  DFMA R22, R8, R6, R22 ;  /* 0x000000060816722b */ /* 0x000fe40000000016 */
[C---:B------:R-:W-:Y:S01]  /*0ac0*/  DFMA R8, R16.reuse, R30, -R32 ;  /* 0x0000001e1008722b */ /* 0x040fe20000000820 */
[----:B------:R1:W-:Y:S01]  /*0ad0*/  STG.E.128 desc[UR12][R28.64+0x10], R24 ;  /* 0x000010181c007986 */ /* 0x0003e2000c101d0c */
[----:B------:R-:W-:-:S03]  /*0ae0*/  DFMA R10, R16, R6, R10 ;  /* 0x00000006100a722b */ /* 0x000fc6000000000a */
[----:B------:R1:W-:Y:S04]  /*0af0*/  STG.E.128 desc[UR12][R28.64+0x20], R20 ;  /* 0x000020141c007986 */ /* 0x0003e8000c101d0c */
[----:B------:R1:W-:Y:S01]  /*0b00*/  STG.E.128 desc[UR12][R28.64+0x30], R8 ;  /* 0x000030081c007986 */ /* 0x0003e2000c101d0c */
[----:B------:R-:W-:Y:S05]  /*0b10*/  @!P0 BRA P1, `(.L_x_334) ;  /* 0xfffffffc00508947 */ /* 0x000fea000083ffff */
[----:B------:R-:W-:Y:S05]  /*0b20*/  EXIT ;  /* 0x000000000000794d */ /* 0x000fea0003800000 */
.L_x_335:
        /* <DEDUP_REMOVED lines=13> */
.L_x_546:


//--------------------- .text._ZN2at6native63_GLOBAL__N__862fb238_30_ForeachBinaryOpScalarTensor_cu_64fe0ca525multi_tensor_apply_kernelINS1_18TensorListMetadataILi2EEENS1_27BinaryOpScalarTensorFunctorIfLi2ELi1ELi1EEEJSt10multipliesIfEPffEEEvT_T0_DpT1_ --------------------------
	.section	.text._ZN2at6native63_GLOBAL__N__862fb238_30_ForeachBinaryOpScalarTensor_cu_64fe0ca525multi_tensor_apply_kernelINS1_18TensorListMetadataILi2EEENS1_27BinaryOpScalarTensorFunctorIfLi2ELi1ELi1EEEJSt10multipliesIfEPffEEEvT_T0_DpT1_,"ax",@progbits
	.align	128
.text._ZN2at6native63_GLOBAL__N__862fb238_30_ForeachBinaryOpScalarTensor_cu_64fe0ca525multi_tensor_apply_kernelINS1_18TensorListMetadataILi2EEENS1_27BinaryOpScalarTensorFunctorIfLi2ELi1ELi1EEEJSt10multipliesIfEPffEEEvT_T0_DpT1_:
        .type           _ZN2at6native63_GLOBAL__N__862fb238_30_ForeachBinaryOpScalarTensor_cu_64fe0ca525multi_tensor_apply_kernelINS1_18TensorListMetadataILi2EEENS1_27BinaryOpScalarTensorFunctorIfLi2ELi1ELi1EEEJSt10multipliesIfEPffEEEvT_T0_DpT1_,@function
        .size           _ZN2at6native63_GLOBAL__N__862fb238_30_ForeachBinaryOpScalarTensor_cu_64fe0ca525multi_tensor_apply_kernelINS1_18TensorListMetadataILi2EEENS1_27BinaryOpScalarTensorFunctorIfLi2ELi1ELi1EEEJSt10multipliesIfEPffEEEvT_T0_DpT1_,(.L_x_547 - _ZN2at6native63_GLOBAL__N__862fb238_30_ForeachBinaryOpScalarTensor_cu_64fe0ca525multi_tensor_apply_kernelINS1_18TensorListMetadataILi2EEENS1_27BinaryOpScalarTensorFunctorIfLi2ELi1ELi1EEEJSt10multipliesIfEPffEEEvT_T0_DpT1_)
        .other          _ZN2at6native63_GLOBAL__N__862fb238_30_ForeachBinaryOpScalarTensor_cu_64fe0ca525multi_tensor_apply_kernelINS1_18TensorListMetadataILi2EEENS1_27BinaryOpScalarTensorFunctorIfLi2ELi1ELi1EEEJSt10multipliesIfEPffEEEvT_T0_DpT1_,@"STO_CUDA_ENTRY STV_DEFAULT"
_ZN2at6native63_GLOBAL__N__862fb238_30_ForeachBinaryOpScalarTensor_cu_64fe0ca525multi_tensor_apply_kernelINS1_18TensorListMetadataILi2EEENS1_27BinaryOpScalarTensorFunctorIfLi2ELi1ELi1EEEJSt10multipliesIfEPffEEEvT_T0_DpT1_:
        /* <DEDUP_REMOVED lines=28> */
.L_x_337:
[----:B0-----:R-:W-:Y:S01]  /*01c0*/  IADD3 R10, P0, R3, R7, RZ ;  /* 0x00000007030a7210 */ /* 0x001fe20007f1e0ff */
[C---:B-1----:R-:W-:Y:S01]  /*01d0*/  IMAD R5, R4.reuse, 0x3, RZ ;  /* 0x0000000304057824 */ /* 0x042fe200078e02ff */
[----:B------:R-:W0:Y:S02]  /*01e0*/  LDC.64 R16, c[0x0][0xe60] ;  /* 0x00039800ff107b82 */ /* 0x000e240000000a00 */
[----:B------:R-:W-:Y:S01]  /*01f0*/  IADD3 R23, P3, R4, R10, RZ ;  /* 0x0000000a04177210 */ /* 0x000fe20007f7e0ff */
[----:B------:R-:W-:Y:S01]  /*0200*/  IMAD.X R6, RZ, RZ, R8, P0 ;  /* 0x000000ffff067224 */ /* 0x000fe200000e0608 */
[C---:B------:R-:W-:Y:S02]  /*0210*/  ISETP.GE.U32.AND P1, PT, R10.reuse, 0x10000, PT ;  /* 0x000100000a00780c */ /* 0x040fe40003f26070 */
[----:B------:R-:W-:Y:S01]  /*0220*/  ISETP.LT.U32.AND P0, PT, R10, R0, PT ;  /* 0x000000000a00720c */ /* 0x000fe20003f01070 */
[----:B------:R-:W-:Y:S01]  /*0230*/  IMAD.X R19, RZ, RZ, R6, P3 ;  /* 0x000000ffff137224 */ /* 0x000fe200018e0606 */
[----:B------:R-:W-:-:S02]  /*0240*/  ISETP.GE.U32.AND.EX P1, PT, R6, RZ, PT, P1 ;  /* 0x000000ff0600720c */ /* 0x000fc40003f26110 */
[C---:B------:R-:W-:Y:S02]  /*0250*/  ISETP.GE.U32.AND P2, PT, R23.reuse, 0x10000, PT ;  /* 0x000100001700780c */ /* 0x040fe40003f46070 */
[----:B------:R-:W-:Y:S02]  /*0260*/  LEA R9, P4, R4, R10, 0x1 ;  /* 0x0000000a04097211 */ /* 0x000fe400078808ff */
[----:B------:R-:W-:Y:S02]  /*0270*/  ISETP.LT.AND.EX P1, PT, R6, R2, !P1, P0 ;  /* 0x000000020600720c */ /* 0x000fe40004f21300 */
[----:B------:R-:W-:Y:S01]  /*0280*/  ISETP.LT.U32.AND P0, PT, R23, R0, PT ;  /* 0x000000001700720c */ /* 0x000fe20003f01070 */
[----:B------:R-:W-:Y:S01]  /*0290*/  IMAD.X R20, RZ, RZ, R6, P4 ;  /* 0x000000ffff147224 */ /* 0x000fe200020e0606 */
[----:B------:R-:W-:Y:S02]  /*02a0*/  ISETP.GE.U32.AND.EX P2, PT, R19, RZ, PT, P2 ;  /* 0x000000ff1300720c */ /* 0x000fe40003f46120 */
[----:B------:R-:W-:-:S02]  /*02b0*/  ISETP.GE.U32.AND P3, PT, R9, 0x10000, PT ;  /* 0x000100000900780c */ /* 0x000fc40003f66070 */
[----:B------:R-:W-:Y:S01]  /*02c0*/  IADD3 R22, P5, R5, R10, RZ ;  /* 0x0000000a05167210 */ /* 0x000fe20007fbe0ff */
[----:B------:R-:W-:Y:S01]  /*02d0*/  IMAD.MOV.U32 R21, RZ, RZ, RZ ;  /* 0x000000ffff157224 */ /* 0x000fe200078e00ff */
[----:B------:R-:W-:Y:S01]  /*02e0*/  ISETP.LT.AND.EX P0, PT, R19, R2, !P2, P0 ;  /* 0x000000021300720c */ /* 0x000fe20005701300 */
[----:B------:R-:W-:Y:S01]  /*02f0*/  IMAD.MOV.U32 R5, RZ, RZ, RZ ;  /* 0x000000ffff057224 */ /* 0x000fe200078e00ff */
[----:B------:R-:W-:Y:S01]  /*0300*/  ISETP.LT.U32.AND P4, PT, R9, R0, PT ;  /* 0x000000000900720c */ /* 0x000fe20003f81070 */
[----:B------:R-:W-:Y:S01]  /*0310*/  IMAD.X R11, RZ, RZ, R6, P5 ;  /* 0x000000ffff0b7224 */ /* 0x000fe200028e0606 */
[----:B------:R-:W-:Y:S02]  /*0320*/  ISETP.GE.U32.AND.EX P3, PT, R20, RZ, PT, P3 ;  /* 0x000000ff1400720c */ /* 0x000fe40003f66130 */
[----:B------:R-:W-:Y:S02]  /*0330*/  ISETP.GE.U32.AND P2, PT, R22, 0x10000, PT ;  /* 0x000100001600780c */ /* 0x000fe40003f46070 */
[----:B------:R-:W-:-:S02]  /*0340*/  ISETP.LT.AND.EX P4, PT, R20, R2, !P3, P4 ;  /* 0x000000021400720c */ /* 0x000fc40005f81340 */
[----:B------:R-:W-:Y:S02]  /*0350*/  @P1 LEA R28, P5, R10, R12, 0x2 ;  /* 0x0000000c0a1c1211 */ /* 0x000fe400078a10ff */
[----:B------:R-:W-:Y:S02]  /*0360*/  ISETP.LT.U32.AND P3, PT, R22, R0, PT ;  /* 0x000000001600720c */ /* 0x000fe40003f61070 */
[----:B------:R-:W-:Y:S02]  /*0370*/  ISETP.GE.U32.AND.EX P2, PT, R11, RZ, PT, P2 ;  /* 0x000000ff0b00720c */ /* 0x000fe40003f46120 */
[-C--:B------:R-:W-:Y:S02]  /*0380*/  @P1 LEA.HI.X R29, R10, R13.reuse, R6, 0x2, P5 ;  /* 0x0000000d0a1d1211 */ /* 0x080fe400028f1406 */
[----:B------:R-:W-:Y:S02]  /*0390*/  @P0 LEA R24, P5, R23, R12, 0x2 ;  /* 0x0000000c17180211 */ /* 0x000fe400078a10ff */
[----:B------:R-:W-:Y:S01]  /*03a0*/  ISETP.LT.AND.EX P2, PT, R11, R2, !P2, P3 ;  /* 0x000000020b00720c */ /* 0x000fe20005741330 */
[----:B------:R-:W2:Y:S01]  /*03b0*/  @P1 LDG.E R5, desc[UR4][R28.64] ;  /* 0x000000041c051981 */ /* 0x000ea2000c1e1900 */
[----:B------:R-:W-:-:S02]  /*03c0*/  @P0 LEA.HI.X R25, R23, R13, R19, 0x2, P5 ;  /* 0x0000000d17190211 */ /* 0x000fc400028f1413 */
[----:B------:R-:W-:-:S03]  /*03d0*/  @P4 LEA R26, P3, R9, R12, 0x2 ;  /* 0x0000000c091a4211 */ /* 0x000fc600078610ff */
[----:B------:R1:W3:Y:S01]  /*03e0*/  @P0 LDG.E R21, desc[UR4][R24.64] ;  /* 0x0000000418150981 */ /* 0x0002e2000c1e1900 */
[----:B------:R-:W-:Y:S01]  /*03f0*/  @P4 LEA.HI.X R27, R9, R13, R20, 0x2, P3 ;  /* 0x0000000d091b4211 */ /* 0x000fe200018f1414 */
[----:B-1----:R-:W-:Y:S02]  /*0400*/  IMAD.MOV.U32 R24, RZ, RZ, RZ ;  /* 0x000000ffff187224 */ /* 0x002fe400078e00ff */
[----:B0-----:R0:W4:Y:S04]  /*0410*/  LDG.E R25, desc[UR4][R16.64] ;  /* 0x0000000410197981 */ /* 0x001128000c1e1900 */
[----:B------:R1:W5:Y:S01]  /*0420*/  @P4 LDG.E R24, desc[UR4][R26.64] ;  /* 0x000000041a184981 */ /* 0x000362000c1e1900 */
[----:B0-----:R-:W-:-:S04]  /*0430*/  @P2 LEA R16, P3, R22, R12, 0x2 ;  /* 0x0000000c16102211 */ /* 0x001fc800078610ff */
[----:B------:R-:W-:Y:S01]  /*0440*/  @P2 LEA.HI.X R17, R22, R13, R11, 0x2, P3 ;  /* 0x0000000d16112211 */ /* 0x000fe200018f140b */
[----:B-1----:R-:W-:-:S06]  /*0450*/  IMAD.MOV.U32 R26, RZ, RZ, RZ ;  /* 0x000000ffff1a7224 */ /* 0x002fcc00078e00ff */
[----:B------:R0:W5:Y:S01]  /*0460*/  @P2 LDG.E R26, desc[UR4][R16.64] ;  /* 0x00000004101a2981 */ /* 0x000162000c1e1900 */
[-C--:B------:R-:W-:Y:S02]  /*0470*/  @P0 LEA R18, P5, R23, R14.reuse, 0x2 ;  /* 0x0000000e17120211 */ /* 0x080fe400078a10ff */
[----:B0-----:R-:W-:-:S04]  /*0480*/  @P1 LEA R16, P3, R10, R14, 0x2 ;  /* 0x0000000e0a101211 */ /* 0x001fc800078610ff */
[-C--:B------:R-:W-:Y:S02]  /*0490*/  @P1 LEA.HI.X R17, R10, R15.reuse, R6, 0x2, P3 ;  /* 0x0000000f0a111211 */ /* 0x080fe400018f1406 */
[-C--:B------:R-:W-:Y:S02]  /*04a0*/  @P4 LEA R28, P3, R9, R14.reuse, 0x2 ;  /* 0x0000000e091c4211 */ /* 0x080fe400078610ff */
[-C--:B------:R-:W-:Y:S02]  /*04b0*/  @P0 LEA.HI.X R19, R23, R15.reuse, R19, 0x2, P5 ;  /* 0x0000000f17130211 */ /* 0x080fe400028f1413 */
[----:B------:R-:W-:Y:S01]  /*04c0*/  @P4 LEA.HI.X R29, R9, R15, R20, 0x2, P3 ;  /* 0x0000000f091d4211 */ /* 0x000fe200018f1414 */
[----:B------:R-:W-:Y:S01]  /*04d0*/  IMAD.MOV.U32 R9, RZ, RZ, R8 ;  /* 0x000000ffff097224 */ /* 0x000fe200078e0008 */
[----:B------:R-:W-:Y:S01]  /*04e0*/  @P2 LEA R10, P5, R22, R14, 0x2 ;  /* 0x0000000e160a2211 */ /* 0x000fe200078a10ff */
[----:B------:R-:W-:-:S03]  /*04f0*/  IMAD.MOV.U32 R8, RZ, RZ, R7 ;  /* 0x000000ffff087224 */ /* 0x000fc600078e0007 */
[----:B------:R-:W-:Y:S01]  /*0500*/  @P2 LEA.HI.X R11, R22, R15, R11, 0x2, P5 ;  /* 0x0000000f160b2211 */ /* 0x000fe200028f140b */
[----:B------:R-:W-:-:S04]  /*0510*/  IMAD.WIDE.U32 R8, R4, 0x4, R8 ;  /* 0x0000000404087825 */ /* 0x000fc800078e0008 */
[----:B------:R-:W-:Y:S02]  /*0520*/  IMAD.MOV.U32 R7, RZ, RZ, R8 ;  /* 0x000000ffff077224 */ /* 0x000fe400078e0008 */
[----:B----4-:R-:W-:-:S04]  /*0530*/  FMUL.FTZ R25, R25, UR6 ;  /* 0x0000000619197c20 */ /* 0x010fc80008410000 */
[C---:B--2---:R-:W-:Y:S01]  /*0540*/  FMUL.FTZ R5, R25.reuse, R5 ;  /* 0x0000000519057220 */ /* 0x044fe20000410000 */
[C---:B---3--:R-:W-:Y:S01]  /*0550*/  FMUL.FTZ R21, R25.reuse, R21 ;  /* 0x0000001519157220 */ /* 0x048fe20000410000 */
[----:B-----5:R-:W-:-:S03]  /*0560*/  FMUL.FTZ R23, R25, R24 ;  /* 0x0000001819177220 */ /* 0x020fc60000410000 */
[----:B------:R2:W-:Y:S01]  /*0570*/  @P1 STG.E desc[UR4][R16.64], R5 ;  /* 0x0000000510001986 */ /* 0x0005e2000c101904 */
[----:B------:R-:W-:-:S03]  /*0580*/  ISETP.LT.U32.AND P1, PT, R8, R0, PT ;  /* 0x000000000800720c */ /* 0x000fc60003f21070 */
[----:B------:R2:W-:Y:S01]  /*0590*/  @P0 STG.E desc[UR4][R18.64], R21 ;  /* 0x0000001512000986 */ /* 0x0005e2000c101904 */
[----:B------:R-:W-:-:S03]  /*05a0*/  ISETP.GE.U32.AND P0, PT, R8, 0x10000, PT ;  /* 0x000100000800780c */ /* 0x000fc60003f06070 */
[----:B------:R2:W-:Y:S01]  /*05b0*/  @P4 STG.E desc[UR4][R28.64], R23 ;  /* 0x000000171c004986 */ /* 0x0005e2000c101904 */
[----:B------:R-:W-:-:S05]  /*05c0*/  FMUL.FTZ R25, R25, R26 ;  /* 0x0000001a19197220 */ /* 0x000fca0000410000 */
[----:B------:R2:W-:Y:S01]  /*05d0*/  @P2 STG.E desc[UR4][R10.64], R25 ;  /* 0x000000190a002986 */ /* 0x0005e2000c101904 */
[C---:B------:R-:W-:Y:S02]  /*05e0*/  ISETP.GE.U32.AND.EX P0, PT, R9.reuse, RZ, PT, P0 ;  /* 0x000000ff0900720c */ /* 0x040fe40003f06100 */
[----:B------:R-:W-:Y:S01]  /*05f0*/  ISETP.LT.AND.EX P1, PT, R9, R2, PT, P1 ;  /* 0x000000020900720c */ /* 0x000fe20003f21310 */
[----:B------:R-:W-:-:S12]  /*0600*/  IMAD.MOV.U32 R8, RZ, RZ, R9 ;  /* 0x000000ffff087224 */ /* 0x000fd800078e0009 */
[----:B--2---:R-:W-:Y:S05]  /*0610*/  @!P0 BRA P1, `(.L_x_337) ;  /* 0xfffffff800e88947 */ /* 0x004fea000083ffff */
[----:B------:R-:W-:Y:S05]  /*0620*/  EXIT ;  /* 0x000000000000794d */ /* 0x000fea0003800000 */
.L_x_336:
        /* <DEDUP_REMOVED lines=10> */
.L_x_338:
[C---:B------:R-:W-:Y:S01]  /*06d0*/  IMAD.SHL.U32 R11, R18.reuse, 0x10, RZ ;  /* 0x00000010120b7824 */ /* 0x040fe200078e00ff */
[----:B------:R-:W-:Y:S01]  /*06e0*/  SHF.L.U64.HI R19, R18, 0x4, R21 ;  /* 0x0000000412137819 */ /* 0x000fe20000010215 */
[----:B0-----:R-:W2:Y:S03]  /*06f0*/  LDG.E R3, desc[UR4][R8.64] ;  /* 0x0000000408037981 */ /* 0x001ea6000c1e1900 */
[----:B------:R-:W-:-:S05]  /*0700*/  IADD3 R16, P0, R12, R11, RZ ;  /* 0x0000000b0c107210 */ /* 0x000fca0007f1e0ff */
[----:B------:R-:W-:-:S05]  /*0710*/  IMAD.X R17, R13, 0x1, R19, P0 ;  /* 0x000000010d117824 */ /* 0x000fca00000e0613 */
[----:B------:R-:W3:Y:S01]  /*0720*/  LDG.E.128 R4, desc[UR4][R16.64] ;  /* 0x0000000410047981 */ /* 0x000ee2000c1e1d00 */
[----:B------:R-:W-:-:S05]  /*0730*/  IADD3 R10, P0, R14, R11, RZ ;  /* 0x0000000b0e0a7210 */ /* 0x000fca0007f1e0ff */
[----:B------:R-:W-:Y:S01]  /*0740*/  IMAD.X R11, R15, 0x1, R19, P0 ;  /* 0x000000010f0b7824 */ /* 0x000fe200000e0613 */
[----:B------:R-:W-:-:S05]  /*0750*/  IADD3 R18, P0, R18, UR6, RZ ;  /* 0x0000000612127c10 */ /* 0x000fca000ff1e0ff */
[----:B------:R-:W-:Y:S01]  /*0760*/  IMAD.X R21, RZ, RZ, R21, P0 ;  /* 0x000000ffff157224 */ /* 0x000fe200000e0615 */
[----:B------:R-:W-:-:S04]  /*0770*/  ISETP.LT.U32.AND P1, PT, R18, 0x4000, PT ;  /* 0x000040001200780c */ /* 0x000fc80003f21070 */
[----:B------:R-:W-:Y:S01]  /*0780*/  ISETP.LT.U32.AND.EX P1, PT, R21, RZ, PT, P1 ;  /* 0x000000ff1500720c */ /* 0x000fe20003f21110 */
[----:B--2---:R-:W-:-:S04]  /*0790*/  FMUL.FTZ R3, R3, UR7 ;  /* 0x0000000703037c20 */ /* 0x004fc80008410000 */
[-C--:B---3--:R-:W-:Y:S01]  /*07a0*/  FMUL.FTZ R7, R7, R3.reuse ;  /* 0x0000000307077220 */ /* 0x088fe20000410000 */
[-C--:B------:R-:W-:Y:S01]  /*07b0*/  FMUL.FTZ R6, R6, R3.reuse ;  /* 0x0000000306067220 */ /* 0x080fe20000410000 */
[-C--:B------:R-:W-:Y:S01]  /*07c0*/  FMUL.FTZ R5, R5, R3.reuse ;  /* 0x0000000305057220 */ /* 0x080fe20000410000 */
[----:B------:R-:W-:Y:S01]  /*07d0*/  FMUL.FTZ R4, R4, R3 ;  /* 0x0000000304047220 */ /* 0x000fe20000410000 */
[----:B------:R-:W-:-:S04]  /*07e0*/  IMAD.SHL.U32 R3, R18, 0x4, RZ ;  /* 0x0000000412037824 */ /* 0x000fc800078e00ff */
[----:B------:R1:W-:Y:S01]  /*07f0*/  STG.E.128 desc[UR4][R10.64], R4 ;  /* 0x000000040a007986 */ /* 0x0003e2000c101d04 */
[----:B------:R-:W-:Y:S02]  /*0800*/  ISETP.GE.U32.AND P0, PT, R3, R0, PT ;  /* 0x000000000300720c */ /* 0x000fe40003f06070 */
[----:B------:R-:W-:-:S04]  /*0810*/  SHF.L.U64.HI R3, R18, 0x2, R21 ;  /* 0x0000000212037819 */ /* 0x000fc80000010215 */
[----:B------:R-:W-:-:S13]  /*0820*/  ISETP.GE.AND.EX P0, PT, R3, R2, PT, P0 ;  /* 0x000000020300720c */ /* 0x000fda0003f06300 */
[----:B-1----:R-:W-:Y:S05]  /*0830*/  @!P0 BRA P1, `(.L_x_338) ;  /* 0xfffffffc00a48947 */ /* 0x002fea000083ffff */
[----:B------:R-:W-:Y:S05]  /*0840*/  EXIT ;  /* 0x000000000000794d */ /* 0x000fea0003800000 */
.L_x_339:
        /* <DEDUP_REMOVED lines=11> */
.L_x_547:


//--------------------- .text._ZN2at6native63_GLOBAL__N__862fb238_30_ForeachBinaryOpScalarTensor_cu_64fe0ca525multi_tensor_apply_kernelINS1_18TensorListMetadataILi2EEENS1_27BinaryOpScalarTensorFunctorIdLi2ELi1ELi1EEEJSt10multipliesIdEPddEEEvT_T0_DpT1_ --------------------------
	.section	.text._ZN2at6native63_GLOBAL__N__862fb238_30_ForeachBinaryOpScalarTensor_cu_64fe0ca525multi_tensor_apply_kernelINS1_18TensorListMetadataILi2EEENS1_27BinaryOpScalarTensorFunctorIdLi2ELi1ELi1EEEJSt10multipliesIdEPddEEEvT_T0_DpT1_,"ax",@progbits
	.align	128
.text._ZN2at6native63_GLOBAL__N__862fb238_30_ForeachBinaryOpScalarTensor_cu_64fe0ca525multi_tensor_apply_kernelINS1_18TensorListMetadataILi2EEENS1_27BinaryOpScalarTensorFunctorIdLi2ELi1ELi1EEEJSt10multipliesIdEPddEEEvT_T0_DpT1_:
        .type           _ZN2at6native63_GLOBAL__N__862fb238_30_ForeachBinaryOpScalarTensor_cu_64fe0ca525multi_tensor_apply_kernelINS1_18TensorListMetadataILi2EEENS1_27BinaryOpScalarTensorFunctorIdLi2ELi1ELi1EEEJSt10multipliesIdEPddEEEvT_T0_DpT1_,@function
        .size           _ZN2at6native63_GLOBAL__N__862fb238_30_ForeachBinaryOpScalarTensor_cu_64fe0ca525multi_tensor_apply_kernelINS1_18TensorListMetadataILi2EEENS1_27BinaryOpScalarTensorFunctorIdLi2ELi1ELi1EEEJSt10multipliesIdEPddEEEvT_T0_DpT1_,(.L_x_548 - _ZN2at6native63_GLOBAL__N__862fb238_30_ForeachBinaryOpScalarTensor_cu_64fe0ca525multi_tensor_apply_kernelINS1_18TensorListMetadataILi2EEENS1_27BinaryOpScalarTensorFunctorIdLi2ELi1ELi1EEEJSt10multipliesIdEPddEEEvT_T0_DpT1_)
        .other          _ZN2at6native63_GLOBAL__N__862fb238_30_ForeachBinaryOpScalarTensor_cu_64fe0ca525multi_tensor_apply_kernelINS1_18TensorListMetadataILi2EEENS1_27BinaryOpScalarTensorFunctorIdLi2ELi1ELi1EEEJSt10multipliesIdEPddEEEvT_T0_DpT1_,@"STO_CUDA_ENTRY STV_DEFAULT"
_ZN2at6native63_GLOBAL__N__862fb238_30_ForeachBinaryOpScalarTensor_cu_64fe0ca525multi_tensor_apply_kernelINS1_18TensorListMetadataILi2EEENS1_27BinaryOpScalarTensorFunctorIdLi2ELi1ELi1EEEJSt10multipliesIdEPddEEEvT_T0_DpT1_:
        /* <DEDUP_REMOVED lines=27> */
[----:B------:R-:W-:Y:S01]  /*01b0*/  IMAD.MOV.U32 R5, RZ, RZ, RZ ;  /* 0x000000ffff057224 */ /* 0x000fe200078e00ff */
[----:B------:R-:W-:Y:S01]  /*01c0*/  ULDC.64 UR14, c[0x0][0xe68] ;  /* 0x00039a00000e7ab9 */ /* 0x000fe20000000a00 */
[----:B------:R-:W-:-:S07]  /*01d0*/  IMAD.MOV.U32 R25, RZ, RZ, RZ ;  /* 0x000000ffff197224 */ /* 0x000fce00078e00ff */
.L_x_341:
[----:B0-----:R-:W-:Y:S01]  /*01e0*/  IADD3 R7, P0, R0, R5, RZ ;  /* 0x0000000500077210 */ /* 0x001fe20007f1e0ff */
[C---:B-1----:R-:W-:Y:S01]  /*01f0*/  IMAD R26, R2.reuse, 0x3, RZ ;  /* 0x00000003021a7824 */ /* 0x042fe200078e02ff */
[----:B------:R-:W0:Y:S01]  /*0200*/  LDC.64 R14, c[0x0][0xe60] ;  /* 0x00039800ff0e7b82 */ /* 0x000e220000000a00 */
[----:B------:R-:W-:Y:S02]  /*0210*/  CS2R R20, SRZ ;  /* 0x0000000000147805 */ /* 0x000fe4000001ff00 */
[C---:B------:R-:W-:Y:S01]  /*0220*/  ISETP.GE.U32.AND P2, PT, R7.reuse, 0x10000, PT ;  /* 0x000100000700780c */ /* 0x040fe20003f46070 */
[----:B------:R-:W-:Y:S01]  /*0230*/  IMAD.X R16, RZ, RZ, R25, P0 ;  /* 0x000000ffff107224 */ /* 0x000fe200000e0619 */
[-C--:B------:R-:W-:Y:S02]  /*0240*/  IADD3 R24, P5, R2, R7.reuse, RZ ;  /* 0x0000000702187210 */ /* 0x080fe40007fbe0ff */
[----:B------:R-:W-:Y:S02]  /*0250*/  ISETP.LT.U32.AND P1, PT, R7, UR12, PT ;  /* 0x0000000c07007c0c */ /* 0x000fe4000bf21070 */
[----:B------:R-:W-:Y:S01]  /*0260*/  ISETP.GE.U32.AND.EX P2, PT, R16, RZ, PT, P2 ;  /* 0x000000ff1000720c */ /* 0x000fe20003f46120 */
[----:B------:R-:W-:Y:S01]  /*0270*/  IMAD.X R3, RZ, RZ, R16, P5 ;  /* 0x000000ffff037224 */ /* 0x000fe200028e0610 */
[----:B------:R-:W-:-:S02]  /*0280*/  LEA R19, P4, R2, R7, 0x1 ;  /* 0x0000000702137211 */ /* 0x000fc400078808ff */
[----:B------:R-:W-:Y:S02]  /*0290*/  ISETP.GE.U32.AND P3, PT, R24, 0x10000, PT ;  /* 0x000100001800780c */ /* 0x000fe40003f66070 */
[----:B------:R-:W-:Y:S01]  /*02a0*/  IADD3 R26, P6, R26, R7, RZ ;  /* 0x000000071a1a7210 */ /* 0x000fe20007fde0ff */
[--C-:B------:R-:W-:Y:S01]  /*02b0*/  IMAD.X R4, RZ, RZ, R16.reuse, P4 ;  /* 0x000000ffff047224 */ /* 0x100fe200020e0610 */
[----:B------:R-:W-:Y:S02]  /*02c0*/  ISETP.LT.AND.EX P1, PT, R16, UR4, !P2, P1 ;  /* 0x0000000410007c0c */ /* 0x000fe4000d721310 */
[----:B------:R-:W-:Y:S01]  /*02d0*/  ISETP.LT.U32.AND P0, PT, R24, UR12, PT ;  /* 0x0000000c18007c0c */ /* 0x000fe2000bf01070 */
[----:B------:R-:W-:Y:S01]  /*02e0*/  IMAD.X R23, RZ, RZ, R16, P6 ;  /* 0x000000ffff177224 */ /* 0x000fe200030e0610 */
[----:B------:R-:W-:Y:S02]  /*02f0*/  ISETP.GE.U32.AND.EX P3, PT, R3, RZ, PT, P3 ;  /* 0x000000ff0300720c */ /* 0x000fe40003f66130 */
[----:B------:R-:W-:-:S02]  /*0300*/  ISETP.GE.U32.AND P5, PT, R19, 0x10000, PT ;  /* 0x000100001300780c */ /* 0x000fc40003fa6070 */
[----:B------:R-:W-:Y:S01]  /*0310*/  ISETP.GE.U32.AND P4, PT, R26, 0x10000, PT ;  /* 0x000100001a00780c */ /* 0x000fe20003f86070 */
[----:B0-----:R-:W2:Y:S01]  /*0320*/  LDG.E.64 R14, desc[UR10][R14.64] ;  /* 0x0000000a0e0e7981 */ /* 0x001ea2000c1e1b00 */
[----:B------:R-:W-:Y:S02]  /*0330*/  ISETP.LT.AND.EX P3, PT, R3, UR4, !P3, P0 ;  /* 0x0000000403007c0c */ /* 0x000fe4000df61300 */
[----:B------:R-:W-:Y:S02]  /*0340*/  ISETP.LT.U32.AND P2, PT, R19, UR12, PT ;  /* 0x0000000c13007c0c */ /* 0x000fe4000bf41070 */
[----:B------:R-:W-:Y:S02]  /*0350*/  ISETP.GE.U32.AND.EX P5, PT, R4, RZ, PT, P5 ;  /* 0x000000ff0400720c */ /* 0x000fe40003fa6150 */
[----:B------:R-:W-:Y:S02]  /*0360*/  ISETP.LT.U32.AND P0, PT, R26, UR12, PT ;  /* 0x0000000c1a007c0c */ /* 0x000fe4000bf01070 */
[----:B------:R-:W-:-:S02]  /*0370*/  ISETP.GE.U32.AND.EX P4, PT, R23, RZ, PT, P4 ;  /* 0x000000ff1700720c */ /* 0x000fc40003f86140 */
[----:B------:R-:W-:Y:S02]  /*0380*/  ISETP.LT.AND.EX P2, PT, R4, UR4, !P5, P2 ;  /* 0x0000000404007c0c */ /* 0x000fe4000ef41320 */
[----:B------:R-:W-:Y:S02]  /*0390*/  @P1 LEA R6, P5, R7, UR6, 0x3 ;  /* 0x0000000607061c11 */ /* 0x000fe4000f8a18ff */
[----:B------:R-:W-:Y:S02]  /*03a0*/  ISETP.LT.AND.EX P0, PT, R23, UR4, !P4, P0 ;  /* 0x0000000417007c0c */ /* 0x000fe4000e701300 */
[----:B------:R-:W-:Y:S02]  /*03b0*/  @P1 LEA.HI.X R7, R7, UR7, R16, 0x3, P5 ;  /* 0x0000000707071c11 */ /* 0x000fe4000a8f1c10 */
[----:B------:R-:W-:-:S03]  /*03c0*/  @P3 LEA R10, P4, R24, UR6, 0x3 ;  /* 0x00000006180a3c11 */ /* 0x000fc6000f8818ff */
[----:B------:R0:W3:Y:S01]  /*03d0*/  @P1 LDG.E.64 R20, desc[UR10][R6.64] ;  /* 0x0000000a06141981 */ /* 0x0000e2000c1e1b00 */
[----:B------:R-:W-:Y:S02]  /*03e0*/  @P3 LEA.HI.X R11, R24, UR7, R3, 0x3, P4 ;  /* 0x00000007180b3c11 */ /* 0x000fe4000a0f1c03 */
[C---:B------:R-:W-:Y:S02]  /*03f0*/  @P2 LEA R12, P5, R19.reuse, UR6, 0x3 ;  /* 0x00000006130c2c11 */ /* 0x040fe4000f8a18ff */
[----:B------:R-:W-:Y:S02]  /*0400*/  CS2R R8, SRZ ;  /* 0x0000000000087805 */ /* 0x000fe4000001ff00 */
[----:B------:R-:W-:Y:S02]  /*0410*/  @P0 LEA R28, P4, R26, UR6, 0x3 ;  /* 0x000000061a1c0c11 */ /* 0x000fe4000f8818ff */
[----:B0-----:R-:W-:Y:S02]  /*0420*/  CS2R R6, SRZ ;  /* 0x0000000000067805 */ /* 0x001fe4000001ff00 */
[----:B------:R-:W-:-:S02]  /*0430*/  @P2 LEA.HI.X R13, R19, UR7, R4, 0x3, P5 ;  /* 0x00000007130d2c11 */ /* 0x000fc4000a8f1c04 */
[----:B------:R-:W-:Y:S02]  /*0440*/  @P0 LEA.HI.X R29, R26, UR7, R23, 0x3, P4 ;  /* 0x000000071a1d0c11 */ /* 0x000fe4000a0f1c17 */
[----:B------:R0:W4:Y:S04]  /*0450*/  @P3 LDG.E.64 R6, desc[UR10][R10.64] ;  /* 0x0000000a0a063981 */ /* 0x000128000c1e1b00 */
[----:B------:R2:W5:Y:S01]  /*0460*/  @P2 LDG.E.64 R8, desc[UR10][R12.64] ;  /* 0x0000000a0c082981 */ /* 0x000562000c1e1b00 */
[----:B0-----:R-:W-:-:S06]  /*0470*/  CS2R R10, SRZ ;  /* 0x00000000000a7805 */ /* 0x001fcc000001ff00 */
[----:B------:R-:W5:Y:S01]  /*0480*/  @P0 LDG.E.64 R10, desc[UR10][R28.64] ;  /* 0x0000000a1c0a0981 */ /* 0x000f62000c1e1b00 */
[----:B------:R-:W-:Y:S01]  /*0490*/  IMAD.IADD R17, R0, 0x1, R5 ;  /* 0x0000000100117824 */ /* 0x000fe200078e0205 */
[C---:B------:R-:W-:Y:S02]  /*04a0*/  @P2 LEA R18, P5, R19.reuse, UR8, 0x3 ;  /* 0x0000000813122c11 */ /* 0x040fe4000f8a18ff */
[C---:B------:R-:W-:Y:S02]  /*04b0*/  @P0 LEA R22, P6, R26.reuse, UR8, 0x3 ;  /* 0x000000081a160c11 */ /* 0x040fe4000f8c18ff */
[----:B------:R-:W-:Y:S02]  /*04c0*/  @P2 LEA.HI.X R19, R19, UR9, R4, 0x3, P5 ;  /* 0x0000000913132c11 */ /* 0x000fe4000a8f1c04 */
[----:B------:R-:W-:Y:S01]  /*04d0*/  @P0 LEA.HI.X R23, R26, UR9, R23, 0x3, P6 ;  /* 0x000000091a170c11 */ /* 0x000fe2000b0f1c17 */
[----:B--2---:R-:W-:Y:S01]  /*04e0*/  DMUL R12, R14, UR14 ;  /* 0x0000000e0e0c7c28 */ /* 0x004fe20008000000 */
[----:B------:R-:W-:-:S04]  /*04f0*/  @P1 LEA R14, P4, R17, UR8, 0x3 ;  /* 0x00000008110e1c11 */ /* 0x000fc8000f8818ff */
[----:B------:R-:W-:Y:S02]  /*0500*/  @P1 LEA.HI.X R15, R17, UR9, R16, 0x3, P4 ;  /* 0x00000009110f1c11 */ /* 0x000fe4000a0f1c10 */
[----:B------:R-:W-:-:S04]  /*0510*/  @P3 LEA R16, P4, R24, UR8, 0x3 ;  /* 0x0000000818103c11 */ /* 0x000fc8000f8818ff */
[----:B------:R-:W-:Y:S01]  /*0520*/  @P3 LEA.HI.X R17, R24, UR9, R3, 0x3, P4 ;  /* 0x0000000918113c11 */ /* 0x000fe2000a0f1c03 */
[----:B------:R-:W-:Y:S01]  /*0530*/  IMAD.MOV.U32 R24, RZ, RZ, R5 ;  /* 0x000000ffff187224 */ /* 0x000fe200078e0005 */
[----:B---3--:R-:W-:-:S03]  /*0540*/  DMUL R20, R12, R20 ;  /* 0x000000140c147228 */ /* 0x008fc60000000000 */
[----:B------:R-:W-:-:S04]  /*0550*/  IMAD.WIDE.U32 R24, R2, 0x4, R24 ;  /* 0x0000000402187825 */ /* 0x000fc800078e0018 */
[----:B------:R2:W-:Y:S01]  /*0560*/  @P1 STG.E.64 desc[UR10][R14.64], R20 ;  /* 0x000000140e001986 */ /* 0x0005e2000c101b0a */
[C---:B----4-:R-:W-:Y:S02]  /*0570*/  DMUL R6, R12.reuse, R6 ;  /* 0x000000060c067228 */ /* 0x050fe40000000000 */
[----:B-----5:R-:W-:-:S05]  /*0580*/  DMUL R8, R12, R8 ;  /* 0x000000080c087228 */ /* 0x020fca0000000000 */
[----:B------:R2:W-:Y:S01]  /*0590*/  @P3 STG.E.64 desc[UR10][R16.64], R6 ;  /* 0x0000000610003986 */ /* 0x0005e2000c101b0a */
[----:B------:R-:W-:Y:S01]  /*05a0*/  ISETP.LT.U32.AND P1, PT, R24, UR12, PT ;  /* 0x0000000c18007c0c */ /* 0x000fe2000bf21070 */
[----:B------:R-:W-:Y:S02]  /*05b0*/  DMUL R10, R12, R10 ;  /* 0x0000000a0c0a7228 */ /* 0x000fe40000000000 */
[----:B------:R2:W-:Y:S01]  /*05c0*/  @P2 STG.E.64 desc[UR10][R18.64], R8 ;  /* 0x0000000812002986 */ /* 0x0005e2000c101b0a */
[----:B------:R-:W-:-:S04]  /*05d0*/  ISETP.LT.AND.EX P1, PT, R25, UR4, PT, P1 ;  /* 0x0000000419007c0c */ /* 0x000fc8000bf21310 */
[----:B------:R2:W-:Y:S01]  /*05e0*/  @P0 STG.E.64 desc[UR10][R22.64], R10 ;  /* 0x0000000a16000986 */ /* 0x0005e2000c101b0a */
[----:B------:R-:W-:-:S04]  /*05f0*/  ISETP.GE.U32.AND P0, PT, R24, 0x10000, PT ;  /* 0x000100001800780c */ /* 0x000fc80003f06070 */
[----:B------:R-:W-:Y:S01]  /*0600*/  ISETP.GE.U32.AND.EX P0, PT, R25, RZ, PT, P0 ;  /* 0x000000ff1900720c */ /* 0x000fe20003f06100 */
[----:B------:R-:W-:-:S12]  /*0610*/  IMAD.MOV.U32 R5, RZ, RZ, R24 ;  /* 0x000000ffff057224 */ /* 0x000fd800078e0018 */
[----:B--2---:R-:W-:Y:S05]  /*0620*/  @!P0 BRA P1, `(.L_x_341) ;  /* 0xfffffff800ec8947 */ /* 0x004fea000083ffff */
[----:B------:R-:W-:Y:S05]  /*0630*/  EXIT ;  /* 0x000000000000794d */ /* 0x000fea0003800000 */
.L_x_340:
        /* <DEDUP_REMOVED lines=10> */
.L_x_342:
[C---:B-1----:R-:W-:Y:S01]  /*06e0*/  IMAD.SHL.U32 R18, R0.reuse, 0x20, RZ ;  /* 0x0000002000127824 */ /* 0x042fe200078e00ff */
[----:B------:R-:W-:Y:S01]  /*06f0*/  SHF.L.U64.HI R12, R0, 0x5, R13 ;  /* 0x00000005000c7819 */ /* 0x000fe2000001020d */
[----:B0-----:R-:W2:Y:S03]  /*0700*/  LDG.E.64 R16, desc[UR10][R2.64] ;  /* 0x0000000a02107981 */ /* 0x001ea6000c1e1b00 */
[----:B------:R-:W-:-:S04]  /*0710*/  IADD3 R14, P0, R18, UR6, RZ ;  /* 0x00000006120e7c10 */ /* 0x000fc8000ff1e0ff */
[----:B------:R-:W-:-:S05]  /*0720*/  IADD3.X R15, R12, UR7, RZ, P0, !PT ;  /* 0x000000070c0f7c10 */ /* 0x000fca00087fe4ff */
[----:B------:R-:W3:Y:S04]  /*0730*/  LDG.E.128 R4, desc[UR10][R14.64] ;  /* 0x0000000a0e047981 */ /* 0x000ee8000c1e1d00 */
[----:B------:R-:W4:Y:S01]  /*0740*/  LDG.E.128 R8, desc[UR10][R14.64+0x10] ;  /* 0x0000100a0e087981 */ /* 0x000f22000c1e1d00 */
[----:B------:R-:W-:-:S04]  /*0750*/  IADD3 R18, P0, R18, UR8, RZ ;  /* 0x0000000812127c10 */ /* 0x000fc8000ff1e0ff */
[----:B------:R-:W-:Y:S02]  /*0760*/  IADD3.X R19, R12, UR9, RZ, P0, !PT ;  /* 0x000000090c137c10 */ /* 0x000fe400087fe4ff */
[----:B------:R-:W-:-:S05]  /*0770*/  IADD3 R0, P0, R0, UR5, RZ ;  /* 0x0000000500007c10 */ /* 0x000fca000ff1e0ff */
[C---:B------:R-:W-:Y:S02]  /*0780*/  IMAD.SHL.U32 R12, R0.reuse, 0x4, RZ ;  /* 0x00000004000c7824 */ /* 0x040fe400078e00ff */
[----:B------:R-:W-:Y:S01]  /*0790*/  IMAD.X R13, RZ, RZ, R13, P0 ;  /* 0x000000ffff0d7224 */ /* 0x000fe200000e060d */
[----:B------:R-:W-:Y:S02]  /*07a0*/  ISETP.LT.U32.AND P1, PT, R0, 0x4000, PT ;  /* 0x000040000000780c */ /* 0x000fe40003f21070 */
[----:B------:R-:W-:Y:S02]  /*07b0*/  ISETP.GE.U32.AND P0, PT, R12, UR12, PT ;  /* 0x0000000c0c007c0c */ /* 0x000fe4000bf06070 */
[----:B------:R-:W-:Y:S02]  /*07c0*/  SHF.L.U64.HI R12, R0, 0x2, R13 ;  /* 0x00000002000c7819 */ /* 0x000fe4000001020d */
[----:B------:R-:W-:Y:S02]  /*07d0*/  ISETP.LT.U32.AND.EX P1, PT, R13, RZ, PT, P1 ;  /* 0x000000ff0d00720c */ /* 0x000fe40003f21110 */
[----:B------:R-:W-:Y:S01]  /*07e0*/  ISETP.GE.AND.EX P0, PT, R12, UR4, PT, P0 ;  /* 0x000000040c007c0c */ /* 0x000fe2000bf06300 */
[----:B--2---:R-:W-:-:S08]  /*07f0*/  DMUL R16, R16, UR14 ;  /* 0x0000000e10107c28 */ /* 0x004fd00008000000 */
[-C--:B---3--:R-:W-:Y:S02]  /*0800*/  DMUL R6, R6, R16.reuse ;  /* 0x0000001006067228 */ /* 0x088fe40000000000 */
[-C--:B------:R-:W-:Y:S02]  /*0810*/  DMUL R4, R4, R16.reuse ;  /* 0x0000001004047228 */ /* 0x080fe40000000000 */
[-C--:B----4-:R-:W-:Y:S02]  /*0820*/  DMUL R10, R10, R16.reuse ;  /* 0x000000100a0a7228 */ /* 0x090fe40000000000 */
[----:B------:R-:W-:-:S03]  /*0830*/  DMUL R8, R8, R16 ;  /* 0x0000001008087228 */ /* 0x000fc60000000000 */
[----:B------:R1:W-:Y:S04]  /*0840*/  STG.E.128 desc[UR10][R18.64], R4 ;  /* 0x0000000412007986 */ /* 0x0003e8000c101d0a */
[----:B------:R1:W-:Y:S01]  /*0850*/  STG.E.128 desc[UR10][R18.64+0x10], R8 ;  /* 0x0000100812007986 */ /* 0x0003e2000c101d0a */
[----:B------:R-:W-:Y:S05]  /*0860*/  @!P0 BRA P1, `(.L_x_342) ;  /* 0xfffffffc009c8947 */ /* 0x000fea000083ffff */
[----:B------:R-:W-:Y:S05]  /*0870*/  EXIT ;  /* 0x000000000000794d */ /* 0x000fea0003800000 */
.L_x_343:
        /* <DEDUP_REMOVED lines=16> */
.L_x_548:


//--------------------- .text._ZN2at6native63_GLOBAL__N__862fb238_30_ForeachBinaryOpScalarTensor_cu_64fe0ca525multi_tensor_apply_kernelINS1_18TensorListMetadataILi2EEENS1_27BinaryOpScalarTensorFunctorIsLi2ELi1ELi1EEEJSt10multipliesIsEPssEEEvT_T0_DpT1_ --------------------------
	.section	.text._ZN2at6native63_GLOBAL__N__862fb238_30_ForeachBinaryOpScalarTensor_cu_64fe0ca525multi_tensor_apply_kernelINS1_18TensorListMetadataILi2EEENS1_27BinaryOpScalarTensorFunctorIsLi2ELi1ELi1EEEJSt10multipliesIsEPssEEEvT_T0_DpT1_,"ax",@progbits
	.align	128
.text._ZN2at6native63_GLOBAL__N__862fb238_30_ForeachBinaryOpScalarTensor_cu_64fe0ca525multi_tensor_apply_kernelINS1_18TensorListMetadataILi2EEENS1_27BinaryOpScalarTensorFunctorIsLi2ELi1ELi1EEEJSt10multipliesIsEPssEEEvT_T0_DpT1_:
        .type           _ZN2at6native63_GLOBAL__N__862fb238_30_ForeachBinaryOpScalarTensor_cu_64fe0ca525multi_tensor_apply_kernelINS1_18TensorListMetadataILi2EEENS1_27BinaryOpScalarTensorFunctorIsLi2ELi1ELi1EEEJSt10multipliesIsEPssEEEvT_T0_DpT1_,@function
        .size           _ZN2at6native63_GLOBAL__N__862fb238_30_ForeachBinaryOpScalarTensor_cu_64fe0ca525multi_tensor_apply_kernelINS1_18TensorListMetadataILi2EEENS1_27BinaryOpScalarTensorFunctorIsLi2ELi1ELi1EEEJSt10multipliesIsEPssEEEvT_T0_DpT1_,(.L_x_549 - _ZN2at6native63_GLOBAL__N__862fb238_30_ForeachBinaryOpScalarTensor_cu_64fe0ca525multi_tensor_apply_kernelINS1_18TensorListMetadataILi2EEENS1_27BinaryOpScalarTensorFunctorIsLi2ELi1ELi1EEEJSt10multipliesIsEPssEEEvT_T0_DpT1_)
        .other          _ZN2at6native63_GLOBAL__N__862fb238_30_ForeachBinaryOpScalarTensor_cu_64fe0ca525multi_tensor_apply_kernelINS1_18TensorListMetadataILi2EEENS1_27BinaryOpScalarTensorFunctorIsLi2ELi1ELi1EEEJSt10multipliesIsEPssEEEvT_T0_DpT1_,@"STO_CUDA_ENTRY STV_DEFAULT"
_ZN2at6native63_GLOBAL__N__862fb238_30_ForeachBinaryOpScalarTensor_cu_64fe0ca525multi_tensor_apply_kernelINS1_18TensorListMetadataILi2EEENS1_27BinaryOpScalarTensorFunctorIsLi2ELi1ELi1EEEJSt10multipliesIsEPssEEEvT_T0_DpT1_:
        /* <DEDUP_REMOVED lines=27> */
.L_x_345:
        /* <DEDUP_REMOVED lines=9> */
[----:B------:R-:W-:Y:S02]  /*0240*/  LEA R23, P5, R4, R18, 0x1 ;  /* 0x0000001204177211 */ /* 0x000fe400078a08ff */
[----:B------:R-:W-:Y:S02]  /*0250*/  ISETP.GE.U32.AND P2, PT, R5, 0x10000, PT ;  /* 0x000100000500780c */ /* 0x000fe40003f46070 */
[----:B------:R-:W-:Y:S01]  /*0260*/  ISETP.LT.AND.EX P0, PT, R27, R2, !P0, P1 ;  /* 0x000000021b00720c */ /* 0x000fe20004701310 */
[----:B------:R-:W-:Y:S01]  /*0270*/  IMAD.X R24, RZ, RZ, R27, P5 ;  /* 0x000000ffff187224 */ /* 0x000fe200028e061b */
[----:B------:R-:W-:Y:S02]  /*0280*/  ISETP.LT.U32.AND P4, PT, R5, R0, PT ;  /* 0x000000000500720c */ /* 0x000fe40003f81070 */
[----:B------:R-:W-:Y:S02]  /*0290*/  ISETP.GE.U32.AND.EX P1, PT, R19, RZ, PT, P2 ;  /* 0x000000ff1300720c */ /* 0x000fe40003f26120 */
[----:B------:R-:W-:-:S02]  /*02a0*/  ISETP.GE.U32.AND P3, PT, R23, 0x10000, PT ;  /* 0x000100001700780c */ /* 0x000fc40003f66070 */
[----:B------:R-:W-:Y:S02]  /*02b0*/  ISETP.LT.AND.EX P1, PT, R19, R2, !P1, P4 ;  /* 0x000000021300720c */ /* 0x000fe40004f21340 */
[----:B------:R-:W-:Y:S01]  /*02c0*/  IADD3 R8, P4, R9, R18, RZ ;  /* 0x0000001209087210 */ /* 0x000fe20007f9e0ff */
[----:B0-----:R-:W2:Y:S01]  /*02d0*/  LDG.E.U16 R25, desc[UR6][R14.64] ;  /* 0x000000060e197981 */ /* 0x001ea2000c1e1500 */
[----:B------:R-:W-:Y:S02]  /*02e0*/  ISETP.LT.U32.AND P2, PT, R23, R0, PT ;  /* 0x000000001700720c */ /* 0x000fe40003f41070 */
[----:B------:R-:W-:Y:S01]  /*02f0*/  ISETP.GE.U32.AND.EX P6, PT, R24, RZ, PT, P3 ;  /* 0x000000ff1800720c */ /* 0x000fe20003fc6130 */
[----:B------:R-:W-:Y:S01]  /*0300*/  IMAD.X R20, RZ, RZ, R27, P4 ;  /* 0x000000ffff147224 */ /* 0x000fe200020e061b */
[----:B------:R-:W-:Y:S02]  /*0310*/  ISETP.GE.U32.AND P3, PT, R8, 0x10000, PT ;  /* 0x000100000800780c */ /* 0x000fe40003f66070 */
[----:B------:R-:W-:-:S02]  /*0320*/  ISETP.LT.AND.EX P2, PT, R24, R2, !P6, P2 ;  /* 0x000000021800720c */ /* 0x000fc40007741320 */
[----:B------:R-:W-:Y:S02]  /*0330*/  @P0 LEA R16, P5, R18, R10, 0x1 ;  /* 0x0000000a12100211 */ /* 0x000fe400078a08ff */
[----:B------:R-:W-:Y:S02]  /*0340*/  PRMT R9, RZ, 0x7610, R9 ;  /* 0x00007610ff097816 */ /* 0x000fe40000000009 */
[----:B------:R-:W-:Y:S02]  /*0350*/  ISETP.LT.U32.AND P4, PT, R8, R0, PT ;  /* 0x000000000800720c */ /* 0x000fe40003f81070 */
[----:B------:R-:W-:Y:S02]  /*0360*/  ISETP.GE.U32.AND.EX P3, PT, R20, RZ, PT, P3 ;  /* 0x000000ff1400720c */ /* 0x000fe40003f66130 */
[----:B------:R-:W-:Y:S02]  /*0370*/  @P0 LEA.HI.X R17, R18, R11, R27, 0x1, P5 ;  /* 0x0000000b12110211 */ /* 0x000fe400028f0c1b */
[----:B------:R-:W-:-:S02]  /*0380*/  ISETP.LT.AND.EX P3, PT, R20, R2, !P3, P4 ;  /* 0x000000021400720c */ /* 0x000fc40005f61340 */
[----:B------:R-:W-:Y:S01]  /*0390*/  PRMT R22, RZ, 0x7610, R22 ;  /* 0x00007610ff167816 */ /* 0x000fe20000000016 */
[----:B------:R0:W3:Y:S01]  /*03a0*/  @P0 LDG.E.U16 R9, desc[UR6][R16.64] ;  /* 0x0000000610090981 */ /* 0x0000e2000c1e1500 */
[-C--:B------:R-:W-:Y:S02]  /*03b0*/  @P1 LEA R28, P5, R5, R10.reuse, 0x1 ;  /* 0x0000000a051c1211 */ /* 0x080fe400078a08ff */
[----:B0-----:R-:W-:-:S04]  /*03c0*/  @P2 LEA R16, P4, R23, R10, 0x1 ;  /* 0x0000000a17102211 */ /* 0x001fc800078808ff */
[----:B------:R-:W-:Y:S02]  /*03d0*/  @P2 LEA.HI.X R17, R23, R11, R24, 0x1, P4 ;  /* 0x0000000b17112211 */ /* 0x000fe400020f0c18 */
[----:B------:R-:W-:-:S03]  /*03e0*/  PRMT R21, RZ, 0x7610, R21 ;  /* 0x00007610ff157816 */ /* 0x000fc60000000015 */
[----:B------:R0:W4:Y:S01]  /*03f0*/  @P2 LDG.E.U16 R22, desc[UR6][R16.64] ;  /* 0x0000000610162981 */ /* 0x000122000c1e1500 */
[----:B------:R-:W-:Y:S02]  /*0400*/  @P1 LEA.HI.X R29, R5, R11, R19, 0x1, P5 ;  /* 0x0000000b051d1211 */ /* 0x000fe400028f0c13 */
[----:B------:R-:W-:-:S03]  /*0410*/  PRMT R26, RZ, 0x7610, R26 ;  /* 0x00007610ff1a7816 */ /* 0x000fc6000000001a */
[----:B------:R-:W5:Y:S01]  /*0420*/  @P1 LDG.E.U16 R21, desc[UR6][R28.64] ;  /* 0x000000061c151981 */ /* 0x000f62000c1e1500 */
[----:B0-----:R-:W-:-:S04]  /*0430*/  @P3 LEA R16, P4, R8, R10, 0x1 ;  /* 0x0000000a08103211 */ /* 0x001fc800078808ff */
[----:B------:R-:W-:-:S05]  /*0440*/  @P3 LEA.HI.X R17, R8, R11, R20, 0x1, P4 ;  /* 0x0000000b08113211 */ /* 0x000fca00020f0c14 */
[----:B------:R0:W5:Y:S01]  /*0450*/  @P3 LDG.E.U16 R26, desc[UR6][R16.64] ;  /* 0x00000006101a3981 */ /* 0x000162000c1e1500 */
[----:B------:R-:W-:Y:S01]  /*0460*/  @P0 LEA R14, P4, R18, R12, 0x1 ;  /* 0x0000000c120e0211 */ /* 0x000fe200078808ff */
[----:B------:R-:W-:-:S03]  /*0470*/  UPRMT UR4, UR5, 0x9910, URZ ;  /* 0x0000991005047896 */ /* 0x000fc6000800003f */
[----:B------:R-:W-:Y:S02]  /*0480*/  @P0 LEA.HI.X R15, R18, R13, R27, 0x1, P4 ;  /* 0x0000000d120f0211 */ /* 0x000fe400020f0c1b */
[-C--:B------:R-:W-:Y:S02]  /*0490*/  @P2 LEA R18, P5, R23, R12.reuse, 0x1 ;  /* 0x0000000c17122211 */ /* 0x080fe400078a08ff */
[----:B0-----:R-:W-:-:S04]  /*04a0*/  @P1 LEA R16, P4, R5, R12, 0x1 ;  /* 0x0000000c05101211 */ /* 0x001fc800078808ff */
[-C--:B------:R-:W-:Y:S02]  /*04b0*/  @P1 LEA.HI.X R17, R5, R13.reuse, R19, 0x1, P4 ;  /* 0x0000000d05111211 */ /* 0x080fe400020f0c13 */
[----:B------:R-:W-:Y:S01]  /*04c0*/  @P2 LEA.HI.X R19, R23, R13, R24, 0x1, P5 ;  /* 0x0000000d17132211 */ /* 0x000fe200028f0c18 */
[----:B------:R-:W-:Y:S01]  /*04d0*/  IMAD.WIDE.U32 R6, R4, 0x4, R6 ;  /* 0x0000000404067825 */ /* 0x000fe200078e0006 */
[----:B--2---:R-:W-:Y:S02]  /*04e0*/  PRMT R5, R25, 0x9910, RZ ;  /* 0x0000991019057816 */ /* 0x004fe400000000ff */
[----:B---3--:R-:W-:-:S05]  /*04f0*/  PRMT R9, R9, 0x9910, RZ ;  /* 0x0000991009097816 */ /* 0x008fca00000000ff */
[----:B------:R-:W-:Y:S01]  /*0500*/  IMAD R9, R9, UR4, RZ ;  /* 0x0000000409097c24 */ /* 0x000fe2000f8e02ff */
[----:B----4-:R-:W-:Y:S02]  /*0510*/  PRMT R23, R22, 0x9910, RZ ;  /* 0x0000991016177816 */ /* 0x010fe400000000ff */
[----:B-----5:R-:W-:Y:S02]  /*0520*/  PRMT R21, R21, 0x9910, RZ ;  /* 0x0000991015157816 */ /* 0x020fe400000000ff */
[----:B------:R-:W-:Y:S02]  /*0530*/  @P3 LEA R22, P4, R8, R12, 0x1 ;  /* 0x0000000c08163211 */ /* 0x000fe400078808ff */
[----:B------:R-:W-:Y:S02]  /*0540*/  PRMT R24, R26, 0x9910, RZ ;  /* 0x000099101a187816 */ /* 0x000fe400000000ff */
[----:B------:R-:W-:Y:S01]  /*0550*/  PRMT R26, R9, 0x9910, RZ ;  /* 0x00009910091a7816 */ /* 0x000fe200000000ff */
[----:B------:R-:W-:-:S02]  /*0560*/  IMAD R9, R21, UR4, RZ ;  /* 0x0000000415097c24 */ /* 0x000fc4000f8e02ff */
[----:B------:R-:W-:Y:S02]  /*0570*/  IMAD R21, R23, UR4, RZ ;  /* 0x0000000417157c24 */ /* 0x000fe4000f8e02ff */
[----:B------:R-:W-:Y:S01]  /*0580*/  IMAD R24, R24, UR4, RZ ;  /* 0x0000000418187c24 */ /* 0x000fe2000f8e02ff */
[----:B------:R-:W-:Y:S02]  /*0590*/  PRMT R9, R9, 0x9910, RZ ;  /* 0x0000991009097816 */ /* 0x000fe400000000ff */
[----:B------:R-:W-:Y:S02]  /*05a0*/  @P3 LEA.HI.X R23, R8, R13, R20, 0x1, P4 ;  /* 0x0000000d08173211 */ /* 0x000fe400020f0c14 */
[----:B------:R-:W-:Y:S01]  /*05b0*/  PRMT R20, R21, 0x9910, RZ ;  /* 0x0000991015147816 */ /* 0x000fe200000000ff */
[----:B------:R-:W-:Y:S01]  /*05c0*/  IMAD.MOV.U32 R8, RZ, RZ, R9 ;  /* 0x000000ffff087224 */ /* 0x000fe200078e0009 */
[----:B------:R-:W-:Y:S01]  /*05d0*/  PRMT R24, R24, 0x9910, RZ ;  /* 0x0000991018187816 */ /* 0x000fe200000000ff */
[----:B------:R-:W-:-:S02]  /*05e0*/  IMAD R9, R5, R26, RZ ;  /* 0x0000001a05097224 */ /* 0x000fc400078e02ff */
[C---:B------:R-:W-:Y:S02]  /*05f0*/  IMAD R21, R5.reuse, R8, RZ ;  /* 0x0000000805157224 */ /* 0x040fe400078e02ff */
[C---:B------:R-:W-:Y:S02]  /*0600*/  IMAD R25, R5.reuse, R20, RZ ;  /* 0x0000001405197224 */ /* 0x040fe400078e02ff */
[----:B------:R-:W-:Y:S01]  /*0610*/  IMAD R5, R5, R24, RZ ;  /* 0x0000001805057224 */ /* 0x000fe200078e02ff */
[----:B------:R2:W-:Y:S01]  /*0620*/  @P0 STG.E.U16 desc[UR6][R14.64], R9 ;  /* 0x000000090e000986 */ /* 0x0005e2000c101506 */
[----:B------:R-:W-:-:S03]  /*0630*/  ISETP.GE.U32.AND P0, PT, R6, 0x10000, PT ;  /* 0x000100000600780c */ /* 0x000fc60003f06070 */
[----:B------:R2:W-:Y:S01]  /*0640*/  @P1 STG.E.U16 desc[UR6][R16.64], R21 ;  /* 0x0000001510001986 */ /* 0x0005e2000c101506 */
[----:B------:R-:W-:-:S03]  /*0650*/  ISETP.LT.U32.AND P1, PT, R6, R0, PT ;  /* 0x000000000600720c */ /* 0x000fc60003f21070 */
[----:B------:R2:W-:Y:S04]  /*0660*/  @P2 STG.E.U16 desc[UR6][R18.64], R25 ;  /* 0x0000001912002986 */ /* 0x0005e8000c101506 */
[----:B------:R2:W-:Y:S01]  /*0670*/  @P3 STG.E.U16 desc[UR6][R22.64], R5 ;  /* 0x0000000516003986 */ /* 0x0005e2000c101506 */
[C---:B------:R-:W-:Y:S02]  /*0680*/  ISETP.GE.U32.AND.EX P0, PT, R7.reuse, RZ, PT, P0 ;  /* 0x000000ff0700720c */ /* 0x040fe40003f06100 */
[----:B------:R-:W-:-:S13]  /*0690*/  ISETP.LT.AND.EX P1, PT, R7, R2, PT, P1 ;  /* 0x000000020700720c */ /* 0x000fda0003f21310 */
[----:B--2---:R-:W-:Y:S05]  /*06a0*/  @!P0 BRA P1, `(.L_x_345) ;  /* 0xfffffff800c08947 */ /* 0x004fea000083ffff */
[----:B------:R-:W-:Y:S05]  /*06b0*/  EXIT ;  /* 0x000000000000794d */ /* 0x000fea0003800000 */
.L_x_344:
        /* <DEDUP_REMOVED lines=11> */
.L_x_346:
[C---:B------:R-:W-:Y:S01]  /*0770*/  IMAD.SHL.U32 R9, R6.reuse, 0x8, RZ ;  /* 0x0000000806097824 */ /* 0x040fe200078e00ff */
[----:B------:R-:W-:Y:S01]  /*0780*/  SHF.L.U64.HI R7, R6, 0x3, R3 ;  /* 0x0000000306077819 */ /* 0x000fe20000010203 */
[----:B0-----:R-:W2:Y:S03]  /*0790*/  LDG.E.U16 R8, desc[UR6][R4.64] ;  /* 0x0000000604087981 */ /* 0x001ea6000c1e1500 */
[----:B------:R-:W-:-:S05]  /*07a0*/  IADD3 R14, P0, R10, R9, RZ ;  /* 0x000000090a0e7210 */ /* 0x000fca0007f1e0ff */
[----:B------:R-:W-:-:S06]  /*07b0*/  IMAD.X R15, R11, 0x1, R7, P0 ;  /* 0x000000010b0f7824 */ /* 0x000fcc00000e0607 */
[----:B------:R-:W3:Y:S02]  /*07c0*/  LDG.E.64 R14, desc[UR6][R14.64] ;  /* 0x000000060e0e7981 */ /* 0x000ee4000c1e1b00 */
[C---:B---3--:R-:W-:Y:S02]  /*07d0*/  PRMT R17, R15.reuse, 0xbb32, RZ ;  /* 0x0000bb320f117816 */ /* 0x048fe400000000ff */
[----:B------:R-:W-:Y:S02]  /*07e0*/  PRMT R16, R15, 0x9910, RZ ;  /* 0x000099100f107816 */ /* 0x000fe400000000ff */
[C---:B------:R-:W-:Y:S01]  /*07f0*/  PRMT R19, R14.reuse, 0xbb32, RZ ;  /* 0x0000bb320e137816 */ /* 0x040fe200000000ff */
[----:B------:R-:W-:Y:S01]  /*0800*/  IMAD R17, R17, UR4, RZ ;  /* 0x0000000411117c24 */ /* 0x000fe2000f8e02ff */
[----:B------:R-:W-:Y:S01]  /*0810*/  PRMT R18, R14, 0x9910, RZ ;  /* 0x000099100e127816 */ /* 0x000fe200000000ff */
[----:B------:R-:W-:Y:S01]  /*0820*/  IMAD R16, R16, UR4, RZ ;  /* 0x0000000410107c24 */ /* 0x000fe2000f8e02ff */
[----:B--2---:R-:W-:Y:S01]  /*0830*/  PRMT R14, R8, 0x9910, RZ ;  /* 0x00009910080e7816 */ /* 0x004fe200000000ff */
[----:B------:R-:W-:Y:S01]  /*0840*/  IMAD R15, R19, UR4, RZ ;  /* 0x00000004130f7c24 */ /* 0x000fe2000f8e02ff */
[----:B------:R-:W-:Y:S01]  /*0850*/  PRMT R17, R17, 0x9910, RZ ;  /* 0x0000991011117816 */ /* 0x000fe200000000ff */
[----:B------:R-:W-:Y:S01]  /*0860*/  IMAD R8, R18, UR4, RZ ;  /* 0x0000000412087c24 */ /* 0x000fe2000f8e02ff */
[----:B------:R-:W-:-:S02]  /*0870*/  PRMT R16, R16, 0x9910, RZ ;  /* 0x0000991010107816 */ /* 0x000fc400000000ff */
[----:B------:R-:W-:Y:S01]  /*0880*/  PRMT R19, R15, 0x9910, RZ ;  /* 0x000099100f137816 */ /* 0x000fe200000000ff */
[----:B------:R-:W-:Y:S01]  /*0890*/  IMAD.MOV.U32 R15, RZ, RZ, R17 ;  /* 0x000000ffff0f7224 */ /* 0x000fe200078e0011 */
[----:B------:R-:W-:Y:S01]  /*08a0*/  PRMT R21, R8, 0x9910, RZ ;  /* 0x0000991008157816 */ /* 0x000fe200000000ff */
[----:B------:R-:W-:Y:S01]  /*08b0*/  IMAD.MOV.U32 R17, RZ, RZ, R16 ;  /* 0x000000ffff117224 */ /* 0x000fe200078e0010 */
[----:B------:R-:W-:Y:S01]  /*08c0*/  IADD3 R8, P0, R12, R9, RZ ;  /* 0x000000090c087210 */ /* 0x000fe20007f1e0ff */
[C---:B------:R-:W-:Y:S02]  /*08d0*/  IMAD R15, R14.reuse, R15, RZ ;  /* 0x0000000f0e0f7224 */ /* 0x040fe400078e02ff */
[C---:B------:R-:W-:Y:S02]  /*08e0*/  IMAD R16, R14.reuse, R17, RZ ;  /* 0x000000110e107224 */ /* 0x040fe400078e02ff */
[----:B------:R-:W-:Y:S02]  /*08f0*/  IMAD R17, R14, R19, RZ ;  /* 0x000000130e117224 */ /* 0x000fe400078e02ff */
[----:B------:R-:W-:Y:S01]  /*0900*/  IMAD.X R9, R13, 0x1, R7, P0 ;  /* 0x000000010d097824 */ /* 0x000fe200000e0607 */
[----:B------:R-:W-:Y:S01]  /*0910*/  IADD3 R6, P0, R6, UR5, RZ ;  /* 0x0000000506067c10 */ /* 0x000fe2000ff1e0ff */
[----:B------:R-:W-:Y:S01]  /*0920*/  IMAD R14, R14, R21, RZ ;  /* 0x000000150e0e7224 */ /* 0x000fe200078e02ff */
[----:B------:R-:W-:-:S03]  /*0930*/  PRMT R15, R16, 0x5410, R15 ;  /* 0x00005410100f7816 */ /* 0x000fc6000000000f */
[----:B------:R-:W-:Y:S01]  /*0940*/  IMAD.SHL.U32 R7, R6, 0x4, RZ ;  /* 0x0000000406077824 */ /* 0x000fe200078e00ff */
[----:B------:R-:W-:Y:S01]  /*0950*/  PRMT R14, R14, 0x5410, R17 ;  /* 0x000054100e0e7816 */ /* 0x000fe20000000011 */
[----:B------:R-:W-:Y:S01]  /*0960*/  IMAD.X R3, RZ, RZ, R3, P0 ;  /* 0x000000ffff037224 */ /* 0x000fe200000e0603 */
        /* <DEDUP_REMOVED lines=8> */
.L_x_347:
        /* <DEDUP_REMOVED lines=9> */
.L_x_549:


//--------------------- .text._ZN2at6native63_GLOBAL__N__862fb238_30_ForeachBinaryOpScalarTensor_cu_64fe0ca525multi_tensor_apply_kernelINS1_18TensorListMetadataILi2EEENS1_27BinaryOpScalarTensorFunctorIlLi2ELi1ELi1EEEJSt10multipliesIlEPllEEEvT_T0_DpT1_ --------------------------
	.section	.text._ZN2at6native63_GLOBAL__N__862fb238_30_ForeachBinaryOpScalarTensor_cu_64fe0ca525multi_tensor_apply_kernelINS1_18TensorListMetadataILi2EEENS1_27BinaryOpScalarTensorFunctorIlLi2ELi1ELi1EEEJSt10multipliesIlEPllEEEvT_T0_DpT1_,"ax",@progbits
	.align	128
.text._ZN2at6native63_GLOBAL__N__862fb238_30_ForeachBinaryOpScalarTensor_cu_64fe0ca525multi_tensor_apply_kernelINS1_18TensorListMetadataILi2EEENS1_27BinaryOpScalarTensorFunctorIlLi2ELi1ELi1EEEJSt10multipliesIlEPllEEEvT_T0_DpT1_:
        .type           _ZN2at6native63_GLOBAL__N__862fb238_30_ForeachBinaryOpScalarTensor_cu_64fe0ca525multi_tensor_apply_kernelINS1_18TensorListMetadataILi2EEENS1_27BinaryOpScalarTensorFunctorIlLi2ELi1ELi1EEEJSt10multipliesIlEPllEEEvT_T0_DpT1_,@function
        .size           _ZN2at6native63_GLOBAL__N__862fb238_30_ForeachBinaryOpScalarTensor_cu_64fe0ca525multi_tensor_apply_kernelINS1_18TensorListMetadataILi2EEENS1_27BinaryOpScalarTensorFunctorIlLi2ELi1ELi1EEEJSt10multipliesIlEPllEEEvT_T0_DpT1_,(.L_x_550 - _ZN2at6native63_GLOBAL__N__862fb238_30_ForeachBinaryOpScalarTensor_cu_64fe0ca525multi_tensor_apply_kernelINS1_18TensorListMetadataILi2EEENS1_27BinaryOpScalarTensorFunctorIlLi2ELi1ELi1EEEJSt10multipliesIlEPllEEEvT_T0_DpT1_)
        .other          _ZN2at6native63_GLOBAL__N__862fb238_30_ForeachBinaryOpScalarTensor_cu_64fe0ca525multi_tensor_apply_kernelINS1_18TensorListMetadataILi2EEENS1_27BinaryOpScalarTensorFunctorIlLi2ELi1ELi1EEEJSt10multipliesIlEPllEEEvT_T0_DpT1_,@"STO_CUDA_ENTRY STV_DEFAULT"
_ZN2at6native63_GLOBAL__N__862fb238_30_ForeachBinaryOpScalarTensor_cu_64fe0ca525multi_tensor_apply_kernelINS1_18TensorListMetadataILi2EEENS1_27BinaryOpScalarTensorFunctorIlLi2ELi1ELi1EEEJSt10multipliesIlEPllEEEvT_T0_DpT1_:
        /* <DEDUP_REMOVED lines=29> */
.L_x_349:
[----:B0-----:R-:W-:Y:S02]  /*01d0*/  IADD3 R3, P0, R0, R4, RZ ;  /* 0x0000000400037210 */ /* 0x001fe40007f1e0ff */
[----:B------:R-:W-:Y:S02]  /*01e0*/  CS2R R10, SRZ ;  /* 0x00000000000a7805 */ /* 0x000fe4000001ff00 */
[C---:B------:R-:W-:Y:S01]  /*01f0*/  ISETP.GE.U32.AND P1, PT, R3.reuse, 0x10000, PT ;  /* 0x000100000300780c */ /* 0x040fe20003f26070 */
[----:B------:R-:W-:Y:S01]  /*0200*/  IMAD.X R8, RZ, RZ, R5, P0 ;  /* 0x000000ffff087224 */ /* 0x000fe200000e0605 */
[----:B-1----:R-:W-:Y:S02]  /*0210*/  IADD3 R26, P2, R2, R3, RZ ;  /* 0x00000003021a7210 */ /* 0x002fe40007f5e0ff */
[----:B------:R-:W-:Y:S02]  /*0220*/  ISETP.LT.U32.AND P0, PT, R3, UR12, PT ;  /* 0x0000000c03007c0c */ /* 0x000fe4000bf01070 */
[----:B------:R-:W-:Y:S01]  /*0230*/  ISETP.GE.U32.AND.EX P1, PT, R8, RZ, PT, P1 ;  /* 0x000000ff0800720c */ /* 0x000fe20003f26110 */
[----:B------:R-:W-:Y:S01]  /*0240*/  IMAD.X R7, RZ, RZ, R8, P2 ;  /* 0x000000ffff077224 */ /* 0x000fe200010e0608 */
[----:B------:R-:W-:-:S02]  /*0250*/  ISETP.LT.U32.AND P2, PT, R26, UR12, PT ;  /* 0x0000000c1a007c0c */ /* 0x000fc4000bf41070 */
[----:B------:R-:W-:Y:S02]  /*0260*/  ISETP.LT.AND.EX P1, PT, R8, UR4, !P1, P0 ;  /* 0x0000000408007c0c */ /* 0x000fe4000cf21300 */
[----:B------:R-:W-:Y:S01]  /*0270*/  ISETP.GE.U32.AND P0, PT, R26, 0x10000, PT ;  /* 0x000100001a00780c */ /* 0x000fe20003f06070 */
[C---:B------:R-:W-:Y:S01]  /*0280*/  IMAD R20, R2.reuse, 0x3, RZ ;  /* 0x0000000302147824 */ /* 0x040fe200078e02ff */
[----:B------:R-:W-:Y:S02]  /*0290*/  LEA R6, P4, R2, R3, 0x1 ;  /* 0x0000000302067211 */ /* 0x000fe400078808ff */
[----:B------:R-:W-:-:S04]  /*02a0*/  ISETP.GE.U32.AND.EX P0, PT, R7, RZ, PT, P0 ;  /* 0x000000ff0700720c */ /* 0x000fc80003f06100 */
[----:B------:R-:W-:-:S03]  /*02b0*/  ISETP.LT.AND.EX P0, PT, R7, UR4, !P0, P2 ;  /* 0x0000000407007c0c */ /* 0x000fc6000c701320 */
[C---:B------:R-:W-:Y:S01]  /*02c0*/  @P1 LEA R14, P2, R3.reuse, UR6, 0x3 ;  /* 0x00000006030e1c11 */ /* 0x040fe2000f8418ff */
[----:B------:R-:W0:Y:S01]  /*02d0*/  LDC.64 R12, c[0x0][0xe60] ;  /* 0x00039800ff0c7b82 */ /* 0x000e220000000a00 */
[----:B------:R-:W-:Y:S02]  /*02e0*/  IADD3.X R9, RZ, R8, RZ, P4, !PT ;  /* 0x00000008ff097210 */ /* 0x000fe400027fe4ff */
[----:B------:R-:W-:Y:S02]  /*02f0*/  @P1 LEA.HI.X R15, R3, UR7, R8, 0x3, P2 ;  /* 0x00000007030f1c11 */ /* 0x000fe400090f1c08 */
[----:B------:R-:W-:Y:S02]  /*0300*/  IADD3 R25, P4, R20, R3, RZ ;  /* 0x0000000314197210 */ /* 0x000fe40007f9e0ff */
[----:B------:R-:W-:Y:S02]  /*0310*/  ISETP.GE.U32.AND P3, PT, R6, 0x10000, PT ;  /* 0x000100000600780c */ /* 0x000fe40003f66070 */
[----:B------:R-:W-:-:S02]  /*0320*/  CS2R R16, SRZ ;  /* 0x0000000000107805 */ /* 0x000fc4000001ff00 */
[C---:B------:R-:W-:Y:S01]  /*0330*/  @P0 LEA R18, P2, R26.reuse, UR6, 0x3 ;  /* 0x000000061a120c11 */ /* 0x040fe2000f8418ff */
[----:B------:R-:W-:Y:S01]  /*0340*/  IMAD.X R24, RZ, RZ, R8, P4 ;  /* 0x000000ffff187224 */ /* 0x000fe200020e0608 */
[----:B------:R-:W-:Y:S01]  /*0350*/  ISETP.GE.U32.AND.EX P5, PT, R9, RZ, PT, P3 ;  /* 0x000000ff0900720c */ /* 0x000fe20003fa6130 */
[----:B------:R1:W2:Y:S01]  /*0360*/  @P1 LDG.E.64 R10, desc[UR10][R14.64] ;  /* 0x0000000a0e0a1981 */ /* 0x0002a2000c1e1b00 */
[----:B------:R-:W-:Y:S02]  /*0370*/  @P0 LEA.HI.X R19, R26, UR7, R7, 0x3, P2 ;  /* 0x000000071a130c11 */ /* 0x000fe400090f1c07 */
[----:B------:R-:W-:Y:S02]  /*0380*/  ISETP.LT.U32.AND P2, PT, R6, UR12, PT ;  /* 0x0000000c06007c0c */ /* 0x000fe4000bf41070 */
[----:B------:R-:W-:Y:S01]  /*0390*/  ISETP.GE.U32.AND P3, PT, R25, 0x10000, PT ;  /* 0x000100001900780c */ /* 0x000fe20003f66070 */
[----:B------:R3:W4:Y:S01]  /*03a0*/  @P0 LDG.E.64 R16, desc[UR10][R18.64] ;  /* 0x0000000a12100981 */ /* 0x000722000c1e1b00 */
[----:B------:R-:W-:-:S02]  /*03b0*/  ISETP.LT.AND.EX P2, PT, R9, UR4, !P5, P2 ;  /* 0x0000000409007c0c */ /* 0x000fc4000ef41320 */
[----:B------:R-:W-:Y:S02]  /*03c0*/  ISETP.LT.U32.AND P4, PT, R25, UR12, PT ;  /* 0x0000000c19007c0c */ /* 0x000fe4000bf81070 */
[C---:B------:R-:W-:Y:S01]  /*03d0*/  ISETP.GE.U32.AND.EX P3, PT, R24.reuse, RZ, PT, P3 ;  /* 0x000000ff1800720c */ /* 0x040fe20003f66130 */
[----:B0-----:R-:W5:Y:S03]  /*03e0*/  LDG.E.64 R12, desc[UR10][R12.64] ;  /* 0x0000000a0c0c7981 */ /* 0x001f66000c1e1b00 */
[----:B------:R-:W-:-:S05]  /*03f0*/  ISETP.LT.AND.EX P3, PT, R24, UR4, !P3, P4 ;  /* 0x0000000418007c0c */ /* 0x000fca000df61340 */
[C---:B------:R-:W-:Y:S02]  /*0400*/  @P2 LEA R28, P4, R6.reuse, UR6, 0x3 ;  /* 0x00000006061c2c11 */ /* 0x040fe4000f8818ff */
[----:B-1----:R-:W-:Y:S02]  /*0410*/  CS2R R14, SRZ ;  /* 0x00000000000e7805 */ /* 0x002fe4000001ff00 */
[----:B------:R-:W-:Y:S02]  /*0420*/  @P2 LEA.HI.X R29, R6, UR7, R9, 0x3, P4 ;  /* 0x00000007061d2c11 */ /* 0x000fe4000a0f1c09 */
[----:B---3--:R-:W-:Y:S02]  /*0430*/  CS2R R18, SRZ ;  /* 0x0000000000127805 */ /* 0x008fe4000001ff00 */
[C---:B------:R-:W-:Y:S01]  /*0440*/  @P3 LEA R22, P4, R25.reuse, UR6, 0x3 ;  /* 0x0000000619163c11 */ /* 0x040fe2000f8818ff */
[----:B------:R-:W3:Y:S03]  /*0450*/  @P2 LDG.E.64 R14, desc[UR10][R28.64] ;  /* 0x0000000a1c0e2981 */ /* 0x000ee6000c1e1b00 */
[----:B------:R-:W-:-:S05]  /*0460*/  @P3 LEA.HI.X R23, R25, UR7, R24, 0x3, P4 ;  /* 0x0000000719173c11 */ /* 0x000fca000a0f1c18 */
[----:B------:R0:W3:Y:S01]  /*0470*/  @P3 LDG.E.64 R18, desc[UR10][R22.64] ;  /* 0x0000000a16123981 */ /* 0x0000e2000c1e1b00 */
[----:B------:R-:W-:-:S04]  /*0480*/  @P1 LEA R20, P4, R3, UR8, 0x3 ;  /* 0x0000000803141c11 */ /* 0x000fc8000f8818ff */
[----:B------:R-:W-:Y:S02]  /*0490*/  @P1 LEA.HI.X R21, R3, UR9, R8, 0x3, P4 ;  /* 0x0000000903151c11 */ /* 0x000fe4000a0f1c08 */
[----:B0-----:R-:W-:Y:S01]  /*04a0*/  @P0 LEA R22, P4, R26, UR8, 0x3 ;  /* 0x000000081a160c11 */ /* 0x001fe2000f8818ff */
[----:B------:R-:W-:-:S04]  /*04b0*/  IMAD.WIDE.U32 R4, R2, 0x4, R4 ;  /* 0x0000000402047825 */ /* 0x000fc800078e0004 */
[----:B--2---:R-:W-:Y:S02]  /*04c0*/  IMAD R11, R11, UR14, RZ ;  /* 0x0000000e0b0b7c24 */ /* 0x004fe4000f8e02ff */
[----:B----4-:R-:W-:Y:S02]  /*04d0*/  IMAD R27, R17, UR14, RZ ;  /* 0x0000000e111b7c24 */ /* 0x010fe4000f8e02ff */
[C---:B------:R-:W-:Y:S02]  /*04e0*/  IMAD R17, R10.reuse, UR15, R11 ;  /* 0x0000000f0a117c24 */ /* 0x040fe4000f8e020b */
[----:B------:R-:W-:-:S04]  /*04f0*/  IMAD.WIDE.U32 R10, R10, UR14, RZ ;  /* 0x0000000e0a0a7c25 */ /* 0x000fc8000f8e00ff */
[C---:B------:R-:W-:Y:S02]  /*0500*/  IMAD R3, R16.reuse, UR15, R27 ;  /* 0x0000000f10037c24 */ /* 0x040fe4000f8e021b */
[----:B------:R-:W-:-:S04]  /*0510*/  IMAD.WIDE.U32 R28, R16, UR14, RZ ;  /* 0x0000000e101c7c25 */ /* 0x000fc8000f8e00ff */
[----:B------:R-:W-:Y:S01]  /*0520*/  IMAD.IADD R17, R11, 0x1, R17 ;  /* 0x000000010b117824 */ /* 0x000fe200078e0211 */
[----:B------:R-:W-:-:S03]  /*0530*/  IADD3 R3, R29, R3, RZ ;  /* 0x000000031d037210 */ /* 0x000fc60007ffe0ff */
[-C--:B-----5:R-:W-:Y:S02]  /*0540*/  IMAD R17, R17, R12.reuse, RZ ;  /* 0x0000000c11117224 */ /* 0x0a0fe400078e02ff */
[----:B------:R-:W-:Y:S02]  /*0550*/  IMAD R3, R3, R12, RZ ;  /* 0x0000000c03037224 */ /* 0x000fe400078e02ff */
[----:B------:R-:W-:Y:S02]  /*0560*/  IMAD R23, R13, R10, R17 ;  /* 0x0000000a0d177224 */ /* 0x000fe400078e0211 */
[----:B------:R-:W-:-:S04]  /*0570*/  IMAD.WIDE.U32 R16, R10, R12, RZ ;  /* 0x0000000c0a107225 */ /* 0x000fc800078e00ff */
[----:B------:R-:W-:Y:S02]  /*0580*/  IMAD R3, R13, R28, R3 ;  /* 0x0000001c0d037224 */ /* 0x000fe400078e0203 */
[----:B------:R-:W-:-:S04]  /*0590*/  IMAD.WIDE.U32 R10, R28, R12, RZ ;  /* 0x0000000c1c0a7225 */ /* 0x000fc800078e00ff */
[----:B------:R-:W-:Y:S02]  /*05a0*/  IMAD.IADD R11, R11, 0x1, R3 ;  /* 0x000000010b0b7824 */ /* 0x000fe400078e0203 */
[----:B---3--:R-:W-:Y:S02]  /*05b0*/  IMAD R3, R15, UR14, RZ ;  /* 0x0000000e0f037c24 */ /* 0x008fe4000f8e02ff */
[----:B------:R-:W-:Y:S01]  /*05c0*/  IMAD.IADD R17, R17, 0x1, R23 ;  /* 0x0000000111117824 */ /* 0x000fe200078e0217 */
[----:B------:R-:W-:Y:S01]  /*05d0*/  @P0 LEA.HI.X R23, R26, UR9, R7, 0x3, P4 ;  /* 0x000000091a170c11 */ /* 0x000fe2000a0f1c07 */
[----:B------:R-:W-:Y:S02]  /*05e0*/  IMAD R7, R19, UR14, RZ ;  /* 0x0000000e13077c24 */ /* 0x000fe4000f8e02ff */
[C---:B------:R-:W-:Y:S02]  /*05f0*/  IMAD R3, R14.reuse, UR15, R3 ;  /* 0x0000000f0e037c24 */ /* 0x040fe4000f8e0203 */
[----:B------:R-:W-:-:S04]  /*0600*/  IMAD.WIDE.U32 R14, R14, UR14, RZ ;  /* 0x0000000e0e0e7c25 */ /* 0x000fc8000f8e00ff */
[C---:B------:R-:W-:Y:S02]  /*0610*/  IMAD R27, R18.reuse, UR15, R7 ;  /* 0x0000000f121b7c24 */ /* 0x040fe4000f8e0207 */
[----:B------:R-:W-:Y:S01]  /*0620*/  IMAD.WIDE.U32 R18, R18, UR14, RZ ;  /* 0x0000000e12127c25 */ /* 0x000fe2000f8e00ff */
[----:B------:R-:W-:-:S03]  /*0630*/  IADD3 R7, R15, R3, RZ ;  /* 0x000000030f077210 */ /* 0x000fc60007ffe0ff */
[----:B------:R-:W-:Y:S02]  /*0640*/  IMAD.IADD R3, R19, 0x1, R27 ;  /* 0x0000000113037824 */ /* 0x000fe400078e021b */
[-C--:B------:R-:W-:Y:S01]  /*0650*/  IMAD R7, R7, R12.reuse, RZ ;  /* 0x0000000c07077224 */ /* 0x080fe200078e02ff */
[C---:B------:R-:W-:Y:S01]  /*0660*/  @P2 LEA R8, P4, R6.reuse, UR8, 0x3 ;  /* 0x0000000806082c11 */ /* 0x040fe2000f8818ff */
[----:B------:R-:W-:Y:S02]  /*0670*/  IMAD R19, R3, R12, RZ ;  /* 0x0000000c03137224 */ /* 0x000fe400078e02ff */
[----:B------:R-:W-:Y:S01]  /*0680*/  IMAD R3, R13, R14, R7 ;  /* 0x0000000e0d037224 */ /* 0x000fe200078e0207 */
[----:B------:R-:W-:Y:S01]  /*0690*/  @P2 LEA.HI.X R9, R6, UR9, R9, 0x3, P4 ;  /* 0x0000000906092c11 */ /* 0x000fe2000a0f1c09 */
[----:B------:R-:W-:Y:S01]  /*06a0*/  IMAD.WIDE.U32 R14, R14, R12, RZ ;  /* 0x0000000c0e0e7225 */ /* 0x000fe200078e00ff */
[----:B------:R-:W-:-:S03]  /*06b0*/  @P3 LEA R6, P4, R25, UR8, 0x3 ;  /* 0x0000000819063c11 */ /* 0x000fc6000f8818ff */
[----:B------:R-:W-:Y:S02]  /*06c0*/  IMAD R19, R13, R18, R19 ;  /* 0x000000120d137224 */ /* 0x000fe400078e0213 */
[----:B------:R-:W-:Y:S01]  /*06d0*/  IMAD.WIDE.U32 R12, R18, R12, RZ ;  /* 0x0000000c120c7225 */ /* 0x000fe200078e00ff */
[----:B------:R-:W-:-:S03]  /*06e0*/  @P3 LEA.HI.X R7, R25, UR9, R24, 0x3, P4 ;  /* 0x0000000919073c11 */ /* 0x000fc6000a0f1c18 */
[----:B------:R-:W-:Y:S01]  /*06f0*/  IMAD.IADD R15, R15, 0x1, R3 ;  /* 0x000000010f0f7824 */ /* 0x000fe200078e0203 */
[----:B------:R-:W-:Y:S01]  /*0700*/  IADD3 R13, R13, R19, RZ ;  /* 0x000000130d0d7210 */ /* 0x000fe20007ffe0ff */
[----:B------:R2:W-:Y:S01]  /*0710*/  @P1 STG.E.64 desc[UR10][R20.64], R16 ;  /* 0x0000001014001986 */ /* 0x0005e2000c101b0a */
[----:B------:R-:W-:-:S03]  /*0720*/  ISETP.LT.U32.AND P1, PT, R4, UR12, PT ;  /* 0x0000000c04007c0c */ /* 0x000fc6000bf21070 */
[----:B------:R2:W-:Y:S01]  /*0730*/  @P0 STG.E.64 desc[UR10][R22.64], R10 ;  /* 0x0000000a16000986 */ /* 0x0005e2000c101b0a */
[----:B------:R-:W-:-:S03]  /*0740*/  ISETP.GE.U32.AND P0, PT, R4, 0x10000, PT ;  /* 0x000100000400780c */ /* 0x000fc60003f06070 */
[----:B------:R2:W-:Y:S04]  /*0750*/  @P2 STG.E.64 desc[UR10][R8.64], R14 ;  /* 0x0000000e08002986 */ /* 0x0005e8000c101b0a */
[----:B------:R2:W-:Y:S01]  /*0760*/  @P3 STG.E.64 desc[UR10][R6.64], R12 ;  /* 0x0000000c06003986 */ /* 0x0005e2000c101b0a */
[C---:B------:R-:W-:Y:S02]  /*0770*/  ISETP.GE.U32.AND.EX P0, PT, R5.reuse, RZ, PT, P0 ;  /* 0x000000ff0500720c */ /* 0x040fe40003f06100 */
[----:B------:R-:W-:-:S13]  /*0780*/  ISETP.LT.AND.EX P1, PT, R5, UR4, PT, P1 ;  /* 0x0000000405007c0c */ /* 0x000fda000bf21310 */
[----:B--2---:R-:W-:Y:S05]  /*0790*/  @!P0 BRA P1, `(.L_x_349) ;  /* 0xfffffff8008c8947 */ /* 0x004fea000083ffff */
[----:B------:R-:W-:Y:S05]  /*07a0*/  EXIT ;  /* 0x000000000000794d */ /* 0x000fea0003800000 */
.L_x_348:
        /* <DEDUP_REMOVED lines=10> */
.L_x_350:
[C---:B------:R-:W-:Y:S01]  /*0850*/  IMAD.SHL.U32 R18, R13.reuse, 0x20, RZ ;  /* 0x000000200d127824 */ /* 0x040fe200078e00ff */
[----:B------:R-:W-:Y:S01]  /*0860*/  SHF.L.U64.HI R12, R13, 0x5, R0 ;  /* 0x000000050d0c7819 */ /* 0x000fe20000010200 */
[----:B0-----:R-:W2:Y:S03]  /*0870*/  LDG.E.64 R14, desc[UR10][R2.64] ;  /* 0x0000000a020e7981 */ /* 0x001ea6000c1e1b00 */
[----:B------:R-:W-:-:S04]  /*0880*/  IADD3 R20, P0, R18, UR6, RZ ;  /* 0x0000000612147c10 */ /* 0x000fc8000ff1e0ff */
[----:B------:R-:W-:-:S05]  /*0890*/  IADD3.X R21, R12, UR7, RZ, P0, !PT ;  /* 0x000000070c157c10 */ /* 0x000fca00087fe4ff */
[----:B------:R-:W3:Y:S04]  /*08a0*/  LDG.E.128 R8, desc[UR10][R20.64] ;  /* 0x0000000a14087981 */ /* 0x000ee8000c1e1d00 */
[----:B------:R-:W4:Y:S01]  /*08b0*/  LDG.E.128 R4, desc[UR10][R20.64+0x10] ;  /* 0x0000100a14047981 */ /* 0x000f22000c1e1d00 */
[----:B---3--:R-:W-:Y:S02]  /*08c0*/  IMAD R11, R11, UR14, RZ ;  /* 0x0000000e0b0b7c24 */ /* 0x008fe4000f8e02ff */
[----:B------:R-:W-:Y:S02]  /*08d0*/  IMAD R9, R9, UR14, RZ ;  /* 0x0000000e09097c24 */ /* 0x000fe4000f8e02ff */
[----:B------:R-:W-:Y:S02]  /*08e0*/  IMAD R23, R10, UR15, R11 ;  /* 0x0000000f0a177c24 */ /* 0x000fe4000f8e020b */
[----:B----4-:R-:W-:-:S02]  /*08f0*/  IMAD R7, R7, UR14, RZ ;  /* 0x0000000e07077c24 */ /* 0x010fc4000f8e02ff */
[----:B------:R-:W-:-:S04]  /*0900*/  IMAD.WIDE.U32 R10, R10, UR14, RZ ;  /* 0x0000000e0a0a7c25 */ /* 0x000fc8000f8e00ff */
[----:B------:R-:W-:Y:S02]  /*0910*/  IMAD R5, R5, UR14, RZ ;  /* 0x0000000e05057c24 */ /* 0x000fe4000f8e02ff */
[C---:B------:R-:W-:Y:S02]  /*0920*/  IMAD R19, R8.reuse, UR15, R9 ;  /* 0x0000000f08137c24 */ /* 0x040fe4000f8e0209 */
[----:B------:R-:W-:Y:S01]  /*0930*/  IMAD.WIDE.U32 R16, R8, UR14, RZ ;  /* 0x0000000e08107c25 */ /* 0x000fe2000f8e00ff */
[----:B------:R-:W-:-:S03]  /*0940*/  IADD3 R11, R11, R23, RZ ;  /* 0x000000170b0b7210 */ /* 0x000fc60007ffe0ff */
[C---:B------:R-:W-:Y:S02]  /*0950*/  IMAD R25, R6.reuse, UR15, R7 ;  /* 0x0000000f06197c24 */ /* 0x040fe4000f8e0207 */
[----:B------:R-:W-:-:S04]  /*0960*/  IMAD.WIDE.U32 R8, R6, UR14, RZ ;  /* 0x0000000e06087c25 */ /* 0x000fc8000f8e00ff */
[C---:B------:R-:W-:Y:S02]  /*0970*/  IMAD R5, R4.reuse, UR15, R5 ;  /* 0x0000000f04057c24 */ /* 0x040fe4000f8e0205 */
[----:B------:R-:W-:-:S04]  /*0980*/  IMAD.WIDE.U32 R6, R4, UR14, RZ ;  /* 0x0000000e04067c25 */ /* 0x000fc8000f8e00ff */
[----:B------:R-:W-:Y:S01]  /*0990*/  IMAD.IADD R19, R17, 0x1, R19 ;  /* 0x0000000111137824 */ /* 0x000fe200078e0213 */
[----:B------:R-:W-:Y:S01]  /*09a0*/  IADD3 R5, R7, R5, RZ ;  /* 0x0000000507057210 */ /* 0x000fe20007ffe0ff */
[----:B------:R-:W-:Y:S02]  /*09b0*/  IMAD.IADD R17, R9, 0x1, R25 ;  /* 0x0000000109117824 */ /* 0x000fe400078e0219 */
[-C--:B--2---:R-:W-:Y:S02]  /*09c0*/  IMAD R11, R11, R14.reuse, RZ ;  /* 0x0000000e0b0b7224 */ /* 0x084fe400078e02ff */
[-C--:B------:R-:W-:Y:S02]  /*09d0*/  IMAD R19, R19, R14.reuse, RZ ;  /* 0x0000000e13137224 */ /* 0x080fe400078e02ff */
[----:B------:R-:W-:Y:S01]  /*09e0*/  IMAD R21, R17, R14, RZ ;  /* 0x0000000e11157224 */ /* 0x000fe200078e02ff */
[----:B------:R-:W-:Y:S01]  /*09f0*/  IADD3 R4, P0, R18, UR8, RZ ;  /* 0x0000000812047c10 */ /* 0x000fe2000ff1e0ff */
[----:B------:R-:W-:-:S02]  /*0a00*/  IMAD R9, R15, R10, R11 ;  /* 0x0000000a0f097224 */ /* 0x000fc400078e020b */
[-C--:B------:R-:W-:Y:S02]  /*0a10*/  IMAD R5, R5, R14.reuse, RZ ;  /* 0x0000000e05057224 */ /* 0x080fe400078e02ff */
[----:B------:R-:W-:-:S04]  /*0a20*/  IMAD.WIDE.U32 R10, R10, R14, RZ ;  /* 0x0000000e0a0a7225 */ /* 0x000fc800078e00ff */
[----:B------:R-:W-:Y:S02]  /*0a30*/  IMAD R17, R15, R16, R19 ;  /* 0x000000100f117224 */ /* 0x000fe400078e0213 */
[----:B------:R-:W-:-:S04]  /*0a40*/  IMAD.WIDE.U32 R18, R16, R14, RZ ;  /* 0x0000000e10127225 */ /* 0x000fc800078e00ff */
[C---:B------:R-:W-:Y:S02]  /*0a50*/  IMAD R7, R15.reuse, R8, R21 ;  /* 0x000000080f077224 */ /* 0x040fe400078e0215 */
[----:B------:R-:W-:Y:S01]  /*0a60*/  IMAD R15, R15, R6, R5 ;  /* 0x000000060f0f7224 */ /* 0x000fe200078e0205 */
[----:B------:R-:W-:Y:S01]  /*0a70*/  IADD3.X R5, R12, UR9, RZ, P0, !PT ;  /* 0x000000090c057c10 */ /* 0x000fe200087fe4ff */
[----:B------:R-:W-:Y:S01]  /*0a80*/  IMAD.IADD R11, R11, 0x1, R9 ;  /* 0x000000010b0b7824 */ /* 0x000fe200078e0209 */
[----:B------:R-:W-:Y:S01]  /*0a90*/  IADD3 R13, P0, R13, UR5, RZ ;  /* 0x000000050d0d7c10 */ /* 0x000fe2000ff1e0ff */
[----:B------:R-:W-:-:S04]  /*0aa0*/  IMAD.WIDE.U32 R20, R8, R14, RZ ;  /* 0x0000000e08147225 */ /* 0x000fc800078e00ff */
[----:B------:R-:W-:Y:S02]  /*0ab0*/  IMAD.IADD R9, R19, 0x1, R17 ;  /* 0x0000000113097824 */ /* 0x000fe400078e0211 */
[----:B------:R-:W-:Y:S01]  /*0ac0*/  IMAD.WIDE.U32 R16, R6, R14, RZ ;  /* 0x0000000e06107225 */ /* 0x000fe200078e00ff */
[----:B------:R-:W-:Y:S02]  /*0ad0*/  MOV R8, R18 ;  /* 0x0000001200087202 */ /* 0x000fe40000000f00 */
[----:B------:R-:W-:Y:S01]  /*0ae0*/  MOV R18, R20 ;  /* 0x0000001400127202 */ /* 0x000fe20000000f00 */
[----:B------:R-:W-:Y:S02]  /*0af0*/  IMAD.IADD R19, R21, 0x1, R7 ;  /* 0x0000000115137824 */ /* 0x000fe400078e0207 */
[----:B------:R-:W-:Y:S02]  /*0b00*/  IMAD.IADD R17, R17, 0x1, R15 ;  /* 0x0000000111117824 */ /* 0x000fe400078e020f */
[C---:B------:R-:W-:Y:S01]  /*0b10*/  IMAD.SHL.U32 R6, R13.reuse, 0x4, RZ ;  /* 0x000000040d067824 */ /* 0x040fe200078e00ff */
[----:B------:R-:W-:Y:S01]  /*0b20*/  IADD3.X R0, RZ, R0, RZ, P0, !PT ;  /* 0x00000000ff007210 */ /* 0x000fe200007fe4ff */
[----:B------:R1:W-:Y:S01]  /*0b30*/  STG.E.128 desc[UR10][R4.64], R8 ;  /* 0x0000000804007986 */ /* 0x0003e2000c101d0a */
[----:B------:R-:W-:-:S02]  /*0b40*/  ISETP.LT.U32.AND P1, PT, R13, 0x4000, PT ;  /* 0x000040000d00780c */ /* 0x000fc40003f21070 */
[----:B------:R-:W-:Y:S01]  /*0b50*/  ISETP.GE.U32.AND P0, PT, R6, UR12, PT ;  /* 0x0000000c06007c0c */ /* 0x000fe2000bf06070 */
[----:B------:R1:W-:Y:S01]  /*0b60*/  STG.E.128 desc[UR10][R4.64+0x10], R16 ;  /* 0x0000101004007986 */ /* 0x0003e2000c101d0a */
[----:B------:R-:W-:Y:S02]  /*0b70*/  SHF.L.U64.HI R6, R13, 0x2, R0 ;  /* 0x000000020d067819 */ /* 0x000fe40000010200 */
[----:B------:R-:W-:Y:S02]  /*0b80*/  ISETP.LT.U32.AND.EX P1, PT, R0, RZ, PT, P1 ;  /* 0x000000ff0000720c */ /* 0x000fe40003f21110 */
[----:B------:R-:W-:-:S13]  /*0b90*/  ISETP.GE.AND.EX P0, PT, R6, UR4, PT, P0 ;  /* 0x0000000406007c0c */ /* 0x000fda000bf06300 */
[----:B-1----:R-:W-:Y:S05]  /*0ba0*/  @!P0 BRA P1, `(.L_x_350) ;  /* 0xfffffffc00288947 */ /* 0x002fea000083ffff */
[----:B------:R-:W-:Y:S05]  /*0bb0*/  EXIT ;  /* 0x000000000000794d */ /* 0x000fea0003800000 */
.L_x_351:
        /* <DEDUP_REMOVED lines=12> */
.L_x_550:


//--------------------- .text._ZN2at6native63_GLOBAL__N__862fb238_30_ForeachBinaryOpScalarTensor_cu_64fe0ca525multi_tensor_apply_kernelINS1_18TensorListMetadataILi2EEENS1_27BinaryOpScalarTensorFunctorIiLi2ELi1ELi1EEEJSt10multipliesIiEPiiEEEvT_T0_DpT1_ --------------------------
	.section	.text._ZN2at6native63_GLOBAL__N__862fb238_30_ForeachBinaryOpScalarTensor_cu_64fe0ca525multi_tensor_apply_kernelINS1_18TensorListMetadataILi2EEENS1_27BinaryOpScalarTensorFunctorIiLi2ELi1ELi1EEEJSt10multipliesIiEPiiEEEvT_T0_DpT1_,"ax",@progbits
	.align	128
.text._ZN2at6native63_GLOBAL__N__862fb238_30_ForeachBinaryOpScalarTensor_cu_64fe0ca525multi_tensor_apply_kernelINS1_18TensorListMetadataILi2EEENS1_27BinaryOpScalarTensorFunctorIiLi2ELi1ELi1EEEJSt10multipliesIiEPiiEEEvT_T0_DpT1_:
        .type           _ZN2at6native63_GLOBAL__N__862fb238_30_ForeachBinaryOpScalarTensor_cu_64fe0ca525multi_tensor_apply_kernelINS1_18TensorListMetadataILi2EEENS1_27BinaryOpScalarTensorFunctorIiLi2ELi1ELi1EEEJSt10multipliesIiEPiiEEEvT_T0_DpT1_,@function
        .size           _ZN2at6native63_GLOBAL__N__862fb238_30_ForeachBinaryOpScalarTensor_cu_64fe0ca525multi_tensor_apply_kernelINS1_18TensorListMetadataILi2EEENS1_27BinaryOpScalarTensorFunctorIiLi2ELi1ELi1EEEJSt10multipliesIiEPiiEEEvT_T0_DpT1_,(.L_x_551 - _ZN2at6native63_GLOBAL__N__862fb238_30_ForeachBinaryOpScalarTensor_cu_64fe0ca525multi_tensor_apply_kernelINS1_18TensorListMetadataILi2EEENS1_27BinaryOpScalarTensorFunctorIiLi2ELi1ELi1EEEJSt10multipliesIiEPiiEEEvT_T0_DpT1_)
        .other          _ZN2at6native63_GLOBAL__N__862fb238_30_ForeachBinaryOpScalarTensor_cu_64fe0ca525multi_tensor_apply_kernelINS1_18TensorListMetadataILi2EEENS1_27BinaryOpScalarTensorFunctorIiLi2ELi1ELi1EEEJSt10multipliesIiEPiiEEEvT_T0_DpT1_,@"STO_CUDA_ENTRY STV_DEFAULT"
_ZN2at6native63_GLOBAL__N__862fb238_30_ForeachBinaryOpScalarTensor_cu_64fe0ca525multi_tensor_apply_kernelINS1_18TensorListMetadataILi2EEENS1_27BinaryOpScalarTensorFunctorIiLi2ELi1ELi1EEEJSt10multipliesIiEPiiEEEvT_T0_DpT1_:
        /* <DEDUP_REMOVED lines=28> */
.L_x_353:
[----:B0-----:R-:W-:Y:S01]  /*01c0*/  IADD3 R11, P0, R3, R7, RZ ;  /* 0x00000007030b7210 */ /* 0x001fe20007f1e0ff */
[C---:B-1----:R-:W-:Y:S01]  /*01d0*/  IMAD R22, R4.reuse, 0x3, RZ ;  /* 0x0000000304167824 */ /* 0x042fe200078e02ff */
[----:B------:R-:W0:Y:S01]  /*01e0*/  LDC.64 R16, c[0x0][0xe60] ;  /* 0x00039800ff107b82 */ /* 0x000e220000000a00 */
[----:B------:R-:W-:Y:S01]  /*01f0*/  IMAD.MOV.U32 R5, RZ, RZ, RZ ;  /* 0x000000ffff057224 */ /* 0x000fe200078e00ff */
        /* <DEDUP_REMOVED lines=13> */
[----:B------:R-:W-:Y:S02]  /*02d0*/  IADD3 R22, P5, R22, R11, RZ ;  /* 0x0000000b16167210 */ /* 0x000fe40007fbe0ff */
[----:B------:R-:W-:Y:S02]  /*02e0*/  ISETP.LT.AND.EX P0, PT, R19, R2, !P2, P0 ;  /* 0x000000021300720c */ /* 0x000fe40005701300 */
        /* <DEDUP_REMOVED lines=11> */
[----:B------:R-:W-:Y:S01]  /*03a0*/  IMAD.MOV.U32 R21, RZ, RZ, RZ ;  /* 0x000000ffff157224 */ /* 0x000fe200078e00ff */
[----:B------:R-:W-:Y:S01]  /*03b0*/  @P0 LEA.HI.X R25, R23, R13, R19, 0x2, P5 ;  /* 0x0000000d17190211 */ /* 0x000fe200028f1413 */
[----:B------:R-:W2:Y:S01]  /*03c0*/  @P1 LDG.E R5, desc[UR4][R28.64] ;  /* 0x000000041c051981 */ /* 0x000ea2000c1e1900 */
        /* <DEDUP_REMOVED lines=10> */
[----:B------:R-:W-:-:S04]  /*0470*/  @P0 LEA R18, P5, R23, R14, 0x2 ;  /* 0x0000000e17120211 */ /* 0x000fc800078a10ff */
[-C--:B------:R-:W-:Y:S02]  /*0480*/  @P0 LEA.HI.X R19, R23, R15.reuse, R19, 0x2, P5 ;  /* 0x0000000f17130211 */ /* 0x080fe400028f1413 */
[CC--:B------:R-:W-:Y:S02]  /*0490*/  @P2 LEA R28, P5, R22.reuse, R14.reuse, 0x2 ;  /* 0x0000000e161c2211 */ /* 0x0c0fe400078a10ff */
[CC--:B0-----:R-:W-:Y:S02]  /*04a0*/  @P1 LEA R16, P3, R11.reuse, R14.reuse, 0x2 ;  /* 0x0000000e0b101211 */ /* 0x0c1fe400078610ff */
        /* <DEDUP_REMOVED lines=8> */
[----:B----4-:R-:W-:-:S04]  /*0530*/  IMAD R25, R25, UR6, RZ ;  /* 0x0000000619197c24 */ /* 0x010fc8000f8e02ff */
[-C--:B--2---:R-:W-:Y:S02]  /*0540*/  IMAD R5, R5, R25.reuse, RZ ;  /* 0x0000001905057224 */ /* 0x084fe400078e02ff */
[-C--:B---3--:R-:W-:Y:S02]  /*0550*/  IMAD R21, R21, R25.reuse, RZ ;  /* 0x0000001915157224 */ /* 0x088fe400078e02ff */
[----:B-----5:R-:W-:Y:S01]  /*0560*/  IMAD R11, R24, R25, RZ ;  /* 0x00000019180b7224 */ /* 0x020fe200078e02ff */
[----:B------:R2:W-:Y:S01]  /*0570*/  @P1 STG.E desc[UR4][R16.64], R5 ;  /* 0x0000000510001986 */ /* 0x0005e2000c101904 */
[----:B------:R-:W-:-:S03]  /*0580*/  ISETP.LT.U32.AND P1, PT, R8, R0, PT ;  /* 0x000000000800720c */ /* 0x000fc60003f21070 */
[----:B------:R2:W-:Y:S01]  /*0590*/  @P0 STG.E desc[UR4][R18.64], R21 ;  /* 0x0000001512000986 */ /* 0x0005e2000c101904 */
[----:B------:R-:W-:-:S03]  /*05a0*/  ISETP.GE.U32.AND P0, PT, R8, 0x10000, PT ;  /* 0x000100000800780c */ /* 0x000fc60003f06070 */
[----:B------:R2:W-:Y:S01]  /*05b0*/  @P4 STG.E desc[UR4][R30.64], R11 ;  /* 0x0000000b1e004986 */ /* 0x0005e2000c101904 */
[----:B------:R-:W-:-:S05]  /*05c0*/  IMAD R25, R26, R25, RZ ;  /* 0x000000191a197224 */ /* 0x000fca00078e02ff */
[----:B------:R2:W-:Y:S01]  /*05d0*/  @P2 STG.E desc[UR4][R28.64], R25 ;  /* 0x000000191c002986 */ /* 0x0005e2000c101904 */
[C---:B------:R-:W-:Y:S02]  /*05e0*/  ISETP.GE.U32.AND.EX P0, PT, R9.reuse, RZ, PT, P0 ;  /* 0x000000ff0900720c */ /* 0x040fe40003f06100 */
[----:B------:R-:W-:Y:S01]  /*05f0*/  ISETP.LT.AND.EX P1, PT, R9, R2, PT, P1 ;  /* 0x000000020900720c */ /* 0x000fe20003f21310 */
[----:B------:R-:W-:-:S12]  /*0600*/  IMAD.MOV.U32 R8, RZ, RZ, R9 ;  /* 0x000000ffff087224 */ /* 0x000fd800078e0009 */
[----:B--2---:R-:W-:Y:S05]  /*0610*/  @!P0 BRA P1, `(.L_x_353) ;  /* 0xfffffff800e88947 */ /* 0x004fea000083ffff */
[----:B------:R-:W-:Y:S05]  /*0620*/  EXIT ;  /* 0x000000000000794d */ /* 0x000fea0003800000 */
.L_x_352:
        /* <DEDUP_REMOVED lines=10> */
.L_x_354:
        /* <DEDUP_REMOVED lines=12> */
[----:B--2---:R-:W-:-:S04]  /*0790*/  IMAD R3, R3, UR7, RZ ;  /* 0x0000000703037c24 */ /* 0x004fc8000f8e02ff */
[-C--:B---3--:R-:W-:Y:S02]  /*07a0*/  IMAD R7, R7, R3.reuse, RZ ;  /* 0x0000000307077224 */ /* 0x088fe400078e02ff */
[-C--:B------:R-:W-:Y:S02]  /*07b0*/  IMAD R6, R6, R3.reuse, RZ ;  /* 0x0000000306067224 */ /* 0x080fe400078e02ff */
[-C--:B------:R-:W-:Y:S02]  /*07c0*/  IMAD R5, R5, R3.reuse, RZ ;  /* 0x0000000305057224 */ /* 0x080fe400078e02ff */
[----:B------:R-:W-:Y:S02]  /*07d0*/  IMAD R4, R4, R3, RZ ;  /* 0x0000000304047224 */ /* 0x000fe400078e02ff */
[----:B------:R-:W-:-:S03]  /*07e0*/  IMAD.SHL.U32 R3, R18, 0x4, RZ ;  /* 0x0000000412037824 */ /* 0x000fc600078e00ff */
[----:B------:R1:W-:Y:S02]  /*07f0*/  STG.E.128 desc[UR4][R10.64], R4 ;  /* 0x000000040a007986 */ /* 0x0003e4000c101d04 */
[----:B------:R-:W-:Y:S02]  /*0800*/  ISETP.GE.U32.AND P0, PT, R3, R0, PT ;  /* 0x000000000300720c */ /* 0x000fe40003f06070 */
[----:B------:R-:W-:-:S04]  /*0810*/  SHF.L.U64.HI R3, R18, 0x2, R21 ;  /* 0x0000000212037819 */ /* 0x000fc80000010215 */
[----:B------:R-:W-:-:S13]  /*0820*/  ISETP.GE.AND.EX P0, PT, R3, R2, PT, P0 ;  /* 0x000000020300720c */ /* 0x000fda0003f06300 */
[----:B-1----:R-:W-:Y:S05]  /*0830*/  @!P0 BRA P1, `(.L_x_354) ;  /* 0xfffffffc00a48947 */ /* 0x002fea000083ffff */
[----:B------:R-:W-:Y:S05]  /*0840*/  EXIT ;  /* 0x000000000000794d */ /* 0x000fea0003800000 */
.L_x_355:
        /* <DEDUP_REMOVED lines=11> */
.L_x_551:


//--------------------- .text._ZN2at6native63_GLOBAL__N__862fb238_30_ForeachBinaryOpScalarTensor_cu_64fe0ca525multi_tensor_apply_kernelINS1_18TensorListMetadataILi2EEENS1_27BinaryOpScalarTensorFunctorIaLi2ELi1ELi1EEEJSt10multipliesIaEPaaEEEvT_T0_DpT1_ --------------------------
	.section	.text._ZN2at6native63_GLOBAL__N__862fb238_30_ForeachBinaryOpScalarTensor_cu_64fe0ca525multi_tensor_apply_kernelINS1_18TensorListMetadataILi2EEENS1_27BinaryOpScalarTensorFunctorIaLi2ELi1ELi1EEEJSt10multipliesIaEPaaEEEvT_T0_DpT1_,"ax",@progbits
	.align	128
.text._ZN2at6native63_GLOBAL__N__862fb238_30_ForeachBinaryOpScalarTensor_cu_64fe0ca525multi_tensor_apply_kernelINS1_18TensorListMetadataILi2EEENS1_27BinaryOpScalarTensorFunctorIaLi2ELi1ELi1EEEJSt10multipliesIaEPaaEEEvT_T0_DpT1_:
        .type           _ZN2at6native63_GLOBAL__N__862fb238_30_ForeachBinaryOpScalarTensor_cu_64fe0ca525multi_tensor_apply_kernelINS1_18TensorListMetadataILi2EEENS1_27BinaryOpScalarTensorFunctorIaLi2ELi1ELi1EEEJSt10multipliesIaEPaaEEEvT_T0_DpT1_,@function
        .size           _ZN2at6native63_GLOBAL__N__862fb238_30_ForeachBinaryOpScalarTensor_cu_64fe0ca525multi_tensor_apply_kernelINS1_18TensorListMetadataILi2EEENS1_27BinaryOpScalarTensorFunctorIaLi2ELi1ELi1EEEJSt10multipliesIaEPaaEEEvT_T0_DpT1_,(.L_x_552 - _ZN2at6native63_GLOBAL__N__862fb238_30_ForeachBinaryOpScalarTensor_cu_64fe0ca525multi_tensor_apply_kernelINS1_18TensorListMetadataILi2EEENS1_27BinaryOpScalarTensorFunctorIaLi2ELi1ELi1EEEJSt10multipliesIaEPaaEEEvT_T0_DpT1_)
        .other          _ZN2at6native63_GLOBAL__N__862fb238_30_ForeachBinaryOpScalarTensor_cu_64fe0ca525multi_tensor_apply_kernelINS1_18TensorListMetadataILi2EEENS1_27BinaryOpScalarTensorFunctorIaLi2ELi1ELi1EEEJSt10multipliesIaEPaaEEEvT_T0_DpT1_,@"STO_CUDA_ENTRY STV_DEFAULT"
_ZN2at6native63_GLOBAL__N__862fb238_30_ForeachBinaryOpScalarTensor_cu_64fe0ca525multi_tensor_apply_kernelINS1_18TensorListMetadataILi2EEENS1_27BinaryOpScalarTensorFunctorIaLi2ELi1ELi1EEEJSt10multipliesIaEPaaEEEvT_T0_DpT1_:
        /* <DEDUP_REMOVED lines=26> */
[----:B------:R-:W-:Y:S01]  /*01a0*/  IMAD.MOV.U32 R10, RZ, RZ, RZ ;  /* 0x000000ffff0a7224 */ /* 0x000fe200078e00ff */
[----:B------:R-:W-:Y:S01]  /*01b0*/  ULDC.U8 UR5, c[0x0][0xe68] ;  /* 0x00039a0000057ab9 */ /* 0x000fe20000000000 */
[----:B------:R-:W-:-:S07]  /*01c0*/  IMAD.MOV.U32 R19, RZ, RZ, RZ ;  /* 0x000000ffff137224 */ /* 0x000fce00078e00ff */
.L_x_357:
[----:B0-----:R-:W-:Y:S01]  /*01d0*/  IADD3 R9, P1, R7, R10, RZ ;  /* 0x0000000a07097210 */ /* 0x001fe20007f3e0ff */
[C---:B-1----:R-:W-:Y:S01]  /*01e0*/  IMAD R12, R8.reuse, 0x3, RZ ;  /* 0x00000003080c7824 */ /* 0x042fe200078e02ff */
[----:B------:R-:W-:Y:S02]  /*01f0*/  PRMT R18, RZ, 0x7610, R18 ;  /* 0x00007610ff127816 */ /* 0x000fe40000000012 */
[C---:B------:R-:W-:Y:S01]  /*0200*/  ISETP.GE.U32.AND P0, PT, R9.reuse, 0x10000, PT ;  /* 0x000100000900780c */ /* 0x040fe20003f06070 */
[----:B------:R-:W-:Y:S01]  /*0210*/  IMAD.X R25, RZ, RZ, R19, P1 ;  /* 0x000000ffff197224 */ /* 0x000fe200008e0613 */
[CC--:B------:R-:W-:Y:S02]  /*0220*/  IADD3 R22, P2, R8.reuse, R9.reuse, RZ ;  /* 0x0000000908167210 */ /* 0x0c0fe40007f5e0ff */
[----:B------:R-:W-:Y:S02]  /*0230*/  ISETP.LT.U32.AND P1, PT, R9, R2, PT ;  /* 0x000000020900720c */ /* 0x000fe40003f21070 */
[----:B------:R-:W-:Y:S01]  /*0240*/  ISETP.GE.U32.AND.EX P0, PT, R25, RZ, PT, P0 ;  /* 0x000000ff1900720c */ /* 0x000fe20003f06100 */
[----:B------:R-:W-:Y:S01]  /*0250*/  IMAD.X R23, RZ, RZ, R25, P2 ;  /* 0x000000ffff177224 */ /* 0x000fe200010e0619 */
[----:B------:R-:W-:-:S02]  /*0260*/  LEA R29, P4, R8, R9, 0x1 ;  /* 0x00000009081d7211 */ /* 0x000fc400078808ff */
[----:B------:R-:W-:Y:S02]  /*0270*/  ISETP.LT.AND.EX P0, PT, R25, R6, !P0, P1 ;  /* 0x000000061900720c */ /* 0x000fe40004701310 */
[C---:B------:R-:W-:Y:S01]  /*0280*/  ISETP.GE.U32.AND P1, PT, R22.reuse, 0x10000, PT ;  /* 0x000100001600780c */ /* 0x040fe20003f26070 */
[----:B------:R-:W-:Y:S01]  /*0290*/  IMAD.X R24, RZ, RZ, R25, P4 ;  /* 0x000000ffff187224 */ /* 0x000fe200020e0619 */
[----:B------:R-:W-:Y:S02]  /*02a0*/  ISETP.LT.U32.AND P2, PT, R22, R2, PT ;  /* 0x000000021600720c */ /* 0x000fe40003f41070 */
[----:B------:R-:W-:Y:S02]  /*02b0*/  ISETP.GE.U32.AND.EX P1, PT, R23, RZ, PT, P1 ;  /* 0x000000ff1700720c */ /* 0x000fe40003f26110 */
[----:B------:R-:W-:Y:S02]  /*02c0*/  ISETP.GE.U32.AND P3, PT, R29, 0x10000, PT ;  /* 0x000100001d00780c */ /* 0x000fe40003f66070 */
[----:B------:R-:W-:-:S02]  /*02d0*/  ISETP.LT.AND.EX P1, PT, R23, R6, !P1, P2 ;  /* 0x000000061700720c */ /* 0x000fc40004f21320 */
[----:B------:R-:W-:Y:S02]  /*02e0*/  IADD3 R27, P4, R12, R9, RZ ;  /* 0x000000090c1b7210 */ /* 0x000fe40007f9e0ff */
[----:B------:R-:W-:Y:S02]  /*02f0*/  ISETP.LT.U32.AND P2, PT, R29, R2, PT ;  /* 0x000000021d00720c */ /* 0x000fe40003f41070 */
[C---:B------:R-:W-:Y:S01]  /*0300*/  ISETP.GE.U32.AND.EX P3, PT, R24.reuse, RZ, PT, P3 ;  /* 0x000000ff1800720c */ /* 0x040fe20003f66130 */
[----:B------:R-:W-:Y:S01]  /*0310*/  IMAD.X R11, RZ, RZ, R25, P4 ;  /* 0x000000ffff0b7224 */ /* 0x000fe200020e0619 */
[----:B------:R-:W-:Y:S02]  /*0320*/  @P0 IADD3 R20, P5, R9, R0, RZ ;  /* 0x0000000009140210 */ /* 0x000fe40007fbe0ff */
[----:B------:R-:W-:Y:S02]  /*0330*/  ISETP.LT.AND.EX P2, PT, R24, R6, !P3, P2 ;  /* 0x000000061800720c */ /* 0x000fe40005f41320 */
[----:B------:R-:W-:Y:S01]  /*0340*/  ISETP.GE.U32.AND P3, PT, R27, 0x10000, PT ;  /* 0x000100001b00780c */ /* 0x000fe20003f66070 */
[----:B------:R-:W-:Y:S01]  /*0350*/  @P0 IMAD.X R21, R25, 0x1, R4, P5 ;  /* 0x0000000119150824 */ /* 0x000fe200028e0604 */
[----:B------:R-:W-:Y:S01]  /*0360*/  ISETP.LT.U32.AND P4, PT, R27, R2, PT ;  /* 0x000000021b00720c */ /* 0x000fe20003f81070 */
[----:B------:R-:W0:Y:S01]  /*0370*/  LDC.64 R14, c[0x0][0xe60] ;  /* 0x00039800ff0e7b82 */ /* 0x000e220000000a00 */
[----:B------:R-:W-:-:S02]  /*0380*/  ISETP.GE.U32.AND.EX P3, PT, R11, RZ, PT, P3 ;  /* 0x000000ff0b00720c */ /* 0x000fc40003f66130 */
[----:B------:R1:W2:Y:S01]  /*0390*/  @P0 LDG.E.U8 R18, desc[UR6][R20.64] ;  /* 0x0000000614120981 */ /* 0x0002a2000c1e1100 */
[----:B------:R-:W-:Y:S02]  /*03a0*/  @P1 IADD3 R12, P5, R22, R0, RZ ;  /* 0x00000000160c1210 */ /* 0x000fe40007fbe0ff */
[----:B------:R-:W-:Y:S02]  /*03b0*/  ISETP.LT.AND.EX P4, PT, R11, R6, !P3, P4 ;  /* 0x000000060b00720c */ /* 0x000fe40005f81340 */
[----:B------:R-:W-:Y:S01]  /*03c0*/  @P2 IADD3 R16, P3, R29, R0, RZ ;  /* 0x000000001d102210 */ /* 0x000fe20007f7e0ff */
[----:B------:R-:W-:Y:S01]  /*03d0*/  @P1 IMAD.X R13, R23, 0x1, R4, P5 ;  /* 0x00000001170d1824 */ /* 0x000fe200028e0604 */
[----:B------:R-:W-:Y:S02]  /*03e0*/  PRMT R28, RZ, 0x7610, R28 ;  /* 0x00007610ff1c7816 */ /* 0x000fe4000000001c */
[----:B------:R-:W-:Y:S01]  /*03f0*/  PRMT R26, RZ, 0x7610, R26 ;  /* 0x00007610ff1a7816 */ /* 0x000fe2000000001a */
[----:B------:R-:W-:-:S05]  /*0400*/  @P2 IMAD.X R17, R24, 0x1, R4, P3 ;  /* 0x0000000118112824 */ /* 0x000fca00018e0604 */
[----:B------:R3:W4:Y:S01]  /*0410*/  @P2 LDG.E.U8 R28, desc[UR6][R16.64] ;  /* 0x00000006101c2981 */ /* 0x000722000c1e1100 */
[----:B-1----:R-:W-:-:S03]  /*0420*/  @P4 IADD3 R20, P3, R27, R0, RZ ;  /* 0x000000001b144210 */ /* 0x002fc60007f7e0ff */
[----:B------:R-:W5:Y:S02]  /*0430*/  @P1 LDG.E.U8 R26, desc[UR6][R12.64] ;  /* 0x000000060c1a1981 */ /* 0x000f64000c1e1100 */
[----:B------:R-:W-:Y:S01]  /*0440*/  @P4 IMAD.X R21, R11, 0x1, R4, P3 ;  /* 0x000000010b154824 */ /* 0x000fe200018e0604 */
[----:B---3--:R-:W-:Y:S01]  /*0450*/  PRMT R17, RZ, 0x7610, R17 ;  /* 0x00007610ff117816 */ /* 0x008fe20000000011 */
[----:B0-----:R-:W3:Y:S05]  /*0460*/  LDG.E.U8 R16, desc[UR6][R14.64] ;  /* 0x000000060e107981 */ /* 0x001eea000c1e1100 */
[----:B------:R0:W3:Y:S01]  /*0470*/  @P4 LDG.E.U8 R17, desc[UR6][R20.64] ;  /* 0x0000000614114981 */ /* 0x0000e2000c1e1100 */
[----:B------:R-:W-:Y:S01]  /*0480*/  UPRMT UR4, UR5, 0x8880, URZ ;  /* 0x0000888005047896 */ /* 0x000fe2000800003f */
[----:B0-----:R-:W-:-:S05]  /*0490*/  @P4 IADD3 R20, P5, R27, R3, RZ ;  /* 0x000000031b144210 */ /* 0x001fca0007fbe0ff */
[----:B------:R-:W-:Y:S02]  /*04a0*/  @P4 IMAD.X R21, R11, 0x1, R5, P5 ;  /* 0x000000010b154824 */ /* 0x000fe400028e0605 */
[----:B------:R-:W-:Y:S02]  /*04b0*/  IMAD.MOV.U32 R11, RZ, RZ, R19 ;  /* 0x000000ffff0b7224 */ /* 0x000fe400078e0013 */
[----:B------:R-:W-:-:S04]  /*04c0*/  IMAD.WIDE.U32 R10, R8, 0x4, R10 ;  /* 0x00000004080a7825 */ /* 0x000fc800078e000a */
[----:B------:R-:W-:Y:S01]  /*04d0*/  IMAD.MOV.U32 R19, RZ, RZ, R11 ;  /* 0x000000ffff137224 */ /* 0x000fe200078e000b */
[----:B--2---:R-:W-:-:S05]  /*04e0*/  PRMT R12, R18, 0x9910, RZ ;  /* 0x00009910120c7816 */ /* 0x004fca00000000ff */
[----:B------:R-:W-:-:S05]  /*04f0*/  IMAD R12, R12, UR4, RZ ;  /* 0x000000040c0c7c24 */ /* 0x000fca000f8e02ff */
[----:B------:R-:W-:Y:S02]  /*0500*/  PRMT R13, R12, 0x9910, RZ ;  /* 0x000099100c0d7816 */ /* 0x000fe400000000ff */
[----:B------:R-:W-:-:S03]  /*0510*/  @P0 IADD3 R12, P3, R9, R3, RZ ;  /* 0x00000003090c0210 */ /* 0x000fc60007f7e0ff */
[----:B------:R-:W-:Y:S01]  /*0520*/  IMAD.MOV.U32 R9, RZ, RZ, R13 ;  /* 0x000000ffff097224 */ /* 0x000fe200078e000d */
[----:B----4-:R-:W-:Y:S02]  /*0530*/  PRMT R15, R28, 0x9910, RZ ;  /* 0x000099101c0f7816 */ /* 0x010fe400000000ff */
[----:B-----5:R-:W-:Y:S01]  /*0540*/  PRMT R26, R26, 0x9910, RZ ;  /* 0x000099101a1a7816 */ /* 0x020fe200000000ff */
[----:B------:R-:W-:Y:S02]  /*0550*/  @P0 IMAD.X R13, R25, 0x1, R5, P3 ;  /* 0x00000001190d0824 */ /* 0x000fe400018e0605 */
[----:B------:R-:W-:Y:S02]  /*0560*/  IMAD R15, R15, UR4, RZ ;  /* 0x000000040f0f7c24 */ /* 0x000fe4000f8e02ff */
[----:B---3--:R-:W-:Y:S02]  /*0570*/  IMAD R25, R16, R9, RZ ;  /* 0x0000000910197224 */ /* 0x008fe400078e02ff */
[----:B------:R-:W-:Y:S01]  /*0580*/  IMAD.MOV.U32 R9, RZ, RZ, R26 ;  /* 0x000000ffff097224 */ /* 0x000fe200078e001a */
[----:B------:R-:W-:-:S03]  /*0590*/  PRMT R17, R17, 0x9910, RZ ;  /* 0x0000991011117816 */ /* 0x000fc600000000ff */
[----:B------:R-:W-:Y:S01]  /*05a0*/  IMAD R9, R9, UR4, RZ ;  /* 0x0000000409097c24 */ /* 0x000fe2000f8e02ff */
[----:B------:R-:W-:Y:S01]  /*05b0*/  PRMT R15, R15, 0x9910, RZ ;  /* 0x000099100f0f7816 */ /* 0x000fe200000000ff */
[----:B------:R0:W-:Y:S01]  /*05c0*/  @P0 STG.E.U8 desc[UR6][R12.64], R25 ;  /* 0x000000190c000986 */ /* 0x0001e2000c101106 */
[----:B------:R-:W-:Y:S01]  /*05d0*/  IMAD R17, R17, UR4, RZ ;  /* 0x0000000411117c24 */ /* 0x000fe2000f8e02ff */
[-C--:B------:R-:W-:Y:S02]  /*05e0*/  @P1 IADD3 R22, P0, R22, R3.reuse, RZ ;  /* 0x0000000316161210 */ /* 0x080fe40007f1e0ff */
[----:B------:R-:W-:Y:S02]  /*05f0*/  PRMT R9, R9, 0x9910, RZ ;  /* 0x0000991009097816 */ /* 0x000fe400000000ff */
[----:B------:R-:W-:Y:S02]  /*0600*/  @P2 IADD3 R14, P3, R29, R3, RZ ;  /* 0x000000031d0e2210 */ /* 0x000fe40007f7e0ff */
[----:B------:R-:W-:Y:S01]  /*0610*/  PRMT R17, R17, 0x9910, RZ ;  /* 0x0000991011117816 */ /* 0x000fe200000000ff */
[----:B0-----:R-:W-:-:S02]  /*0620*/  IMAD.MOV.U32 R13, RZ, RZ, R15 ;  /* 0x000000ffff0d7224 */ /* 0x001fc400078e000f */
[--C-:B------:R-:W-:Y:S02]  /*0630*/  @P1 IMAD.X R23, R23, 0x1, R5.reuse, P0 ;  /* 0x0000000117171824 */ /* 0x100fe400000e0605 */
[----:B------:R-:W-:Y:S02]  /*0640*/  IMAD R9, R16, R9, RZ ;  /* 0x0000000910097224 */ /* 0x000fe400078e02ff */
[----:B------:R-:W-:Y:S02]  /*0650*/  @P2 IMAD.X R15, R24, 0x1, R5, P3 ;  /* 0x00000001180f2824 */ /* 0x000fe400018e0605 */
[C---:B------:R-:W-:Y:S02]  /*0660*/  IMAD R13, R16.reuse, R13, RZ ;  /* 0x0000000d100d7224 */ /* 0x040fe400078e02ff */
[----:B------:R-:W-:Y:S01]  /*0670*/  IMAD R17, R16, R17, RZ ;  /* 0x0000001110117224 */ /* 0x000fe200078e02ff */
[----:B------:R2:W-:Y:S01]  /*0680*/  @P1 STG.E.U8 desc[UR6][R22.64], R9 ;  /* 0x0000000916001986 */ /* 0x0005e2000c101106 */
[----:B------:R-:W-:-:S03]  /*0690*/  ISETP.GE.U32.AND P0, PT, R10, 0x10000, PT ;  /* 0x000100000a00780c */ /* 0x000fc60003f06070 */
[----:B------:R2:W-:Y:S01]  /*06a0*/  @P2 STG.E.U8 desc[UR6][R14.64], R13 ;  /* 0x0000000d0e002986 */ /* 0x0005e2000c101106 */
[----:B------:R-:W-:-:S03]  /*06b0*/  ISETP.LT.U32.AND P1, PT, R10, R2, PT ;  /* 0x000000020a00720c */ /* 0x000fc60003f21070 */
[----:B------:R2:W-:Y:S01]  /*06c0*/  @P4 STG.E.U8 desc[UR6][R20.64], R17 ;  /* 0x0000001114004986 */ /* 0x0005e2000c101106 */
[C---:B------:R-:W-:Y:S02]  /*06d0*/  ISETP.GE.U32.AND.EX P0, PT, R11.reuse, RZ, PT, P0 ;  /* 0x000000ff0b00720c */ /* 0x040fe40003f06100 */
[----:B------:R-:W-:-:S13]  /*06e0*/  ISETP.LT.AND.EX P1, PT, R11, R6, PT, P1 ;  /* 0x000000060b00720c */ /* 0x000fda0003f21310 */
[----:B--2---:R-:W-:Y:S05]  /*06f0*/  @!P0 BRA P1, `(.L_x_357) ;  /* 0xfffffff800b48947 */ /* 0x004fea000083ffff */
[----:B------:R-:W-:Y:S05]  /*0700*/  EXIT ;  /* 0x000000000000794d */ /* 0x000fea0003800000 */
.L_x_356:
        /* <DEDUP_REMOVED lines=11> */
.L_x_358:
[C---:B------:R-:W-:Y:S01]  /*07c0*/  IMAD.SHL.U32 R12, R10.reuse, 0x4, RZ ;  /* 0x000000040a0c7824 */ /* 0x040fe200078e00ff */
[----:B------:R-:W-:Y:S01]  /*07d0*/  SHF.L.U64.HI R11, R10, 0x2, R7 ;  /* 0x000000020a0b7819 */ /* 0x000fe20000010207 */
[----:B0-----:R-:W2:Y:S03]  /*07e0*/  LDG.E.U8 R13, desc[UR6][R8.64] ;  /* 0x00000006080d7981 */ /* 0x001ea6000c1e1100 */
[----:B------:R-:W-:-:S05]  /*07f0*/  IADD3 R14, P0, R12, R0, RZ ;  /* 0x000000000c0e7210 */ /* 0x000fca0007f1e0ff */
[----:B------:R-:W-:-:S05]  /*0800*/  IMAD.X R15, R11, 0x1, R4, P0 ;  /* 0x000000010b0f7824 */ /* 0x000fca00000e0604 */
[----:B------:R-:W3:Y:S01]  /*0810*/  LDG.E R14, desc[UR6][R14.64] ;  /* 0x000000060e0e7981 */ /* 0x000ee2000c1e1900 */
[----:B------:R-:W-:Y:S02]  /*0820*/  IADD3 R12, P0, R12, R3, RZ ;  /* 0x000000030c0c7210 */ /* 0x000fe40007f1e0ff */
[C---:B---3--:R-:W-:Y:S02]  /*0830*/  PRMT R17, R14.reuse, 0x7771, RZ ;  /* 0x000077710e117816 */ /* 0x048fe400000000ff */
[C---:B------:R-:W-:Y:S02]  /*0840*/  LOP3.LUT R16, R14.reuse, 0xff, RZ, 0xc0, !PT ;  /* 0x000000ff0e107812 */ /* 0x040fe400078ec0ff */
[C---:B------:R-:W-:Y:S01]  /*0850*/  PRMT R18, R14.reuse, 0x7772, RZ ;  /* 0x000077720e127816 */ /* 0x040fe200000000ff */
[----:B------:R-:W-:Y:S01]  /*0860*/  IMAD R17, R17, UR4, RZ ;  /* 0x0000000411117c24 */ /* 0x000fe2000f8e02ff */
[----:B------:R-:W-:Y:S01]  /*0870*/  PRMT R19, R14, 0x7773, RZ ;  /* 0x000077730e137816 */ /* 0x000fe200000000ff */
[----:B------:R-:W-:-:S02]  /*0880*/  IMAD R16, R16, UR4, RZ ;  /* 0x0000000410107c24 */ /* 0x000fc4000f8e02ff */
[----:B------:R-:W-:Y:S01]  /*0890*/  IMAD R14, R18, UR4, RZ ;  /* 0x00000004120e7c24 */ /* 0x000fe2000f8e02ff */
[----:B------:R-:W-:Y:S01]  /*08a0*/  PRMT R17, R17, 0x9910, RZ ;  /* 0x0000991011117816 */ /* 0x000fe200000000ff */
[----:B------:R-:W-:Y:S01]  /*08b0*/  IMAD R15, R19, UR4, RZ ;  /* 0x00000004130f7c24 */ /* 0x000fe2000f8e02ff */
[----:B------:R-:W-:Y:S02]  /*08c0*/  PRMT R16, R16, 0x9910, RZ ;  /* 0x0000991010107816 */ /* 0x000fe400000000ff */
[----:B------:R-:W-:Y:S01]  /*08d0*/  PRMT R18, R14, 0x9910, RZ ;  /* 0x000099100e127816 */ /* 0x000fe200000000ff */
[----:B------:R-:W-:Y:S01]  /*08e0*/  IMAD.MOV.U32 R14, RZ, RZ, R17 ;  /* 0x000000ffff0e7224 */ /* 0x000fe200078e0011 */
[----:B------:R-:W-:Y:S01]  /*08f0*/  PRMT R15, R15, 0x9910, RZ ;  /* 0x000099100f0f7816 */ /* 0x000fe200000000ff */
[C---:B--2---:R-:W-:Y:S02]  /*0900*/  IMAD R17, R13.reuse, R16, RZ ;  /* 0x000000100d117224 */ /* 0x044fe400078e02ff */
[----:B------:R-:W-:-:S02]  /*0910*/  IMAD R14, R13, R14, RZ ;  /* 0x0000000e0d0e7224 */ /* 0x000fc400078e02ff */
[----:B------:R-:W-:Y:S02]  /*0920*/  IMAD.MOV.U32 R16, RZ, RZ, R15 ;  /* 0x000000ffff107224 */ /* 0x000fe400078e000f */
[C---:B------:R-:W-:Y:S01]  /*0930*/  IMAD R15, R13.reuse, R18, RZ ;  /* 0x000000120d0f7224 */ /* 0x040fe200078e02ff */
[----:B------:R-:W-:Y:S01]  /*0940*/  PRMT R18, R14, 0x7604, R17 ;  /* 0x000076040e127816 */ /* 0x000fe20000000011 */
[----:B------:R-:W-:Y:S02]  /*0950*/  IMAD R14, R13, R16, RZ ;  /* 0x000000100d0e7224 */ /* 0x000fe400078e02ff */
[----:B------:R-:W-:Y:S01]  /*0960*/  IMAD.X R13, R11, 0x1, R5, P0 ;  /* 0x000000010b0d7824 */ /* 0x000fe200000e0605 */
[----:B------:R-:W-:Y:S02]  /*0970*/  IADD3 R10, P0, R10, UR5, RZ ;  /* 0x000000050a0a7c10 */ /* 0x000fe4000ff1e0ff */
[----:B------:R-:W-:-:S03]  /*0980*/  PRMT R15, R15, 0x7054, R18 ;  /* 0x000070540f0f7816 */ /* 0x000fc60000000012 */
[----:B------:R-:W-:Y:S01]  /*0990*/  IMAD.SHL.U32 R11, R10, 0x4, RZ ;  /* 0x000000040a0b7824 */ /* 0x000fe200078e00ff */
[----:B------:R-:W-:Y:S01]  /*09a0*/  PRMT R15, R14, 0x654, R15 ;  /* 0x000006540e0f7816 */ /* 0x000fe2000000000f */
[----:B------:R-:W-:Y:S01]  /*09b0*/  IMAD.X R7, RZ, RZ, R7, P0 ;  /* 0x000000ffff077224 */ /* 0x000fe200000e0607 */
[C---:B------:R-:W-:Y:S02]  /*09c0*/  ISETP.LT.U32.AND P1, PT, R10.reuse, 0x4000, PT ;  /* 0x000040000a00780c */ /* 0x040fe40003f21070 */
[----:B------:R-:W-:Y:S01]  /*09d0*/  ISETP.GE.U32.AND P0, PT, R11, R2, PT ;  /* 0x000000020b00720c */ /* 0x000fe20003f06070 */
[----:B------:R1:W-:Y:S01]  /*09e0*/  STG.E desc[UR6][R12.64], R15 ;  /* 0x0000000f0c007986 */ /* 0x0003e2000c101906 */
[----:B------:R-:W-:Y:S02]  /*09f0*/  SHF.L.U64.HI R11, R10, 0x2, R7 ;  /* 0x000000020a0b7819 */ /* 0x000fe40000010207 */
[----:B------:R-:W-:Y:S02]  /*0a00*/  ISETP.LT.U32.AND.EX P1, PT, R7, RZ, PT, P1 ;  /* 0x000000ff0700720c */ /* 0x000fe40003f21110 */
[----:B------:R-:W-:-:S13]  /*0a10*/  ISETP.GE.AND.EX P0, PT, R11, R6, PT, P0 ;  /* 0x000000060b00720c */ /* 0x000fda0003f06300 */
[----:B-1----:R-:W-:Y:S05]  /*0a20*/  @!P0 BRA P1, `(.L_x_358) ;  /* 0xfffffffc00648947 */ /* 0x002fea000083ffff */
[----:B------:R-:W-:Y:S05]  /*0a30*/  EXIT ;  /* 0x000000000000794d */ /* 0x000fea0003800000 */
.L_x_359:
        /* <DEDUP_REMOVED lines=12> */
.L_x_552:


//--------------------- .text._ZN2at6native63_GLOBAL__N__862fb238_30_ForeachBinaryOpScalarTensor_cu_64fe0ca525multi_tensor_apply_kernelINS1_18TensorListMetadataILi2EEENS1_27BinaryOpScalarTensorFunctorIhLi2ELi1ELi1EEEJSt10multipliesIhEPhhEEEvT_T0_DpT1_ --------------------------
	.section	.text._ZN2at6native63_GLOBAL__N__862fb238_30_ForeachBinaryOpScalarTensor_cu_64fe0ca525multi_tensor_apply_kernelINS1_18TensorListMetadataILi2EEENS1_27BinaryOpScalarTensorFunctorIhLi2ELi1ELi1EEEJSt10multipliesIhEPhhEEEvT_T0_DpT1_,"ax",@progbits
	.align	128
.text._ZN2at6native63_GLOBAL__N__862fb238_30_ForeachBinaryOpScalarTensor_cu_64fe0ca525multi_tensor_apply_kernelINS1_18TensorListMetadataILi2EEENS1_27BinaryOpScalarTensorFunctorIhLi2ELi1ELi1EEEJSt10multipliesIhEPhhEEEvT_T0_DpT1_:
        .type           _ZN2at6native63_GLOBAL__N__862fb238_30_ForeachBinaryOpScalarTensor_cu_64fe0ca525multi_tensor_apply_kernelINS1_18TensorListMetadataILi2EEENS1_27BinaryOpScalarTensorFunctorIhLi2ELi1ELi1EEEJSt10multipliesIhEPhhEEEvT_T0_DpT1_,@function
        .size           _ZN2at6native63_GLOBAL__N__862fb238_30_ForeachBinaryOpScalarTensor_cu_64fe0ca525multi_tensor_apply_kernelINS1_18TensorListMetadataILi2EEENS1_27BinaryOpScalarTensorFunctorIhLi2ELi1ELi1EEEJSt10multipliesIhEPhhEEEvT_T0_DpT1_,(.L_x_553 - _ZN2at6native63_GLOBAL__N__862fb238_30_ForeachBinaryOpScalarTensor_cu_64fe0ca525multi_tensor_apply_kernelINS1_18TensorListMetadataILi2EEENS1_27BinaryOpScalarTensorFunctorIhLi2ELi1ELi1EEEJSt10multipliesIhEPhhEEEvT_T0_DpT1_)
        .other          _ZN2at6native63_GLOBAL__N__862fb238_30_ForeachBinaryOpScalarTensor_cu_64fe0ca525multi_tensor_apply_kernelINS1_18TensorListMetadataILi2EEENS1_27BinaryOpScalarTensorFunctorIhLi2ELi1ELi1EEEJSt10multipliesIhEPhhEEEvT_T0_DpT1_,@"STO_CUDA_ENTRY STV_DEFAULT"
_ZN2at6native63_GLOBAL__N__862fb238_30_ForeachBinaryOpScalarTensor_cu_64fe0ca525multi_tensor_apply_kernelINS1_18TensorListMetadataILi2EEENS1_27BinaryOpScalarTensorFunctorIhLi2ELi1ELi1EEEJSt10multipliesIhEPhhEEEvT_T0_DpT1_:
        /* <DEDUP_REMOVED lines=28> */
.L_x_361:
[----:B0-2---:R-:W-:Y:S01]  /*01c0*/  IADD3 R9, P1, R17, R20, RZ ;  /* 0x0000001411097210 */ /* 0x005fe20007f3e0ff */
[C---:B-1----:R-:W-:Y:S01]  /*01d0*/  IMAD R2, R18.reuse, 0x3, RZ ;  /* 0x0000000312027824 */ /* 0x042fe200078e02ff */
[----:B------:R-:W-:Y:S02]  /*01e0*/  PRMT R28, RZ, 0x7610, R28 ;  /* 0x00007610ff1c7816 */ /* 0x000fe4000000001c */
[----:B------:R-:W-:Y:S01]  /*01f0*/  IADD3 R24, P3, R18, R9, RZ ;  /* 0x0000000912187210 */ /* 0x000fe20007f7e0ff */
[----:B------:R-:W-:Y:S01]  /*0200*/  IMAD.X R22, RZ, RZ, R21, P1 ;  /* 0x000000ffff167224 */ /* 0x000fe200008e0615 */
[C---:B------:R-:W-:Y:S02]  /*0210*/  ISETP.GE.U32.AND P0, PT, R9.reuse, 0x10000, PT ;  /* 0x000100000900780c */ /* 0x040fe40003f06070 */
[----:B------:R-:W-:Y:S01]  /*0220*/  ISETP.LT.U32.AND P2, PT, R9, R12, PT ;  /* 0x0000000c0900720c */ /* 0x000fe20003f41070 */
[----:B------:R-:W-:Y:S01]  /*0230*/  IMAD.X R19, RZ, RZ, R22, P3 ;  /* 0x000000ffff137224 */ /* 0x000fe200018e0616 */
[----:B------:R-:W-:-:S02]  /*0240*/  ISETP.GE.U32.AND.EX P0, PT, R22, RZ, PT, P0 ;  /* 0x000000ff1600720c */ /* 0x000fc40003f06100 */
[----:B------:R-:W-:Y:S02]  /*0250*/  ISETP.GE.U32.AND P1, PT, R24, 0x10000, PT ;  /* 0x000100001800780c */ /* 0x000fe40003f26070 */
[----:B------:R-:W-:Y:S02]  /*0260*/  LEA R29, P3, R18, R9, 0x1 ;  /* 0x00000009121d7211 */ /* 0x000fe400078608ff */
[----:B------:R-:W-:Y:S02]  /*0270*/  ISETP.LT.AND.EX P0, PT, R22, R16, !P0, P2 ;  /* 0x000000101600720c */ /* 0x000fe40004701320 */
[----:B------:R-:W-:Y:S01]  /*0280*/  ISETP.LT.U32.AND P2, PT, R24, R12, PT ;  /* 0x0000000c1800720c */ /* 0x000fe20003f41070 */
[----:B------:R-:W-:Y:S01]  /*0290*/  IMAD.X R23, RZ, RZ, R22, P3 ;  /* 0x000000ffff177224 */ /* 0x000fe200018e0616 */
[----:B------:R-:W-:Y:S02]  /*02a0*/  ISETP.GE.U32.AND.EX P1, PT, R19, RZ, PT, P1 ;  /* 0x000000ff1300720c */ /* 0x000fe40003f26110 */
[----:B------:R-:W-:-:S02]  /*02b0*/  ISETP.GE.U32.AND P4, PT, R29, 0x10000, PT ;  /* 0x000100001d00780c */ /* 0x000fc40003f86070 */
[----:B------:R-:W-:Y:S02]  /*02c0*/  IADD3 R27, P5, R2, R9, RZ ;  /* 0x00000009021b7210 */ /* 0x000fe40007fbe0ff */
[----:B------:R-:W-:Y:S01]  /*02d0*/  ISETP.LT.AND.EX P1, PT, R19, R16, !P1, P2 ;  /* 0x000000101300720c */ /* 0x000fe20004f21320 */
[----:B------:R-:W0:Y:S01]  /*02e0*/  LDC.64 R2, c[0x0][0xe60] ;  /* 0x00039800ff027b82 */ /* 0x000e220000000a00 */
[----:B------:R-:W-:Y:S01]  /*02f0*/  ISETP.LT.U32.AND P3, PT, R29, R12, PT ;  /* 0x0000000c1d00720c */ /* 0x000fe20003f61070 */
[----:B------:R-:W-:Y:S01]  /*0300*/  IMAD.X R25, RZ, RZ, R22, P5 ;  /* 0x000000ffff197224 */ /* 0x000fe200028e0616 */
[----:B------:R-:W-:Y:S02]  /*0310*/  ISETP.GE.U32.AND.EX P4, PT, R23, RZ, PT, P4 ;  /* 0x000000ff1700720c */ /* 0x000fe40003f86140 */
[----:B------:R-:W-:Y:S02]  /*0320*/  ISETP.GE.U32.AND P2, PT, R27, 0x10000, PT ;  /* 0x000100001b00780c */ /* 0x000fe40003f46070 */
[----:B------:R-:W-:-:S02]  /*0330*/  ISETP.LT.AND.EX P3, PT, R23, R16, !P4, P3 ;  /* 0x000000101700720c */ /* 0x000fc40006761330 */
[----:B------:R-:W-:Y:S02]  /*0340*/  ISETP.LT.U32.AND P4, PT, R27, R12, PT ;  /* 0x0000000c1b00720c */ /* 0x000fe40003f81070 */
[----:B------:R-:W-:Y:S02]  /*0350*/  ISETP.GE.U32.AND.EX P2, PT, R25, RZ, PT, P2 ;  /* 0x000000ff1900720c */ /* 0x000fe40003f46120 */
[----:B------:R-:W-:Y:S02]  /*0360*/  @P0 IADD3 R8, P5, R9, R0, RZ ;  /* 0x0000000009080210 */ /* 0x000fe40007fbe0ff */
[----:B------:R-:W-:Y:S02]  /*0370*/  ISETP.LT.AND.EX P4, PT, R25, R16, !P2, P4 ;  /* 0x000000101900720c */ /* 0x000fe40005781340 */
[----:B------:R-:W-:Y:S01]  /*0380*/  @P1 IADD3 R4, P2, R24, R0, RZ ;  /* 0x0000000018041210 */ /* 0x000fe20007f5e0ff */
[----:B------:R-:W-:Y:S01]  /*0390*/  @P0 IMAD.X R9, R22, 0x1, R14, P5 ;  /* 0x0000000116090824 */ /* 0x000fe200028e060e */
[----:B------:R-:W-:-:S03]  /*03a0*/  PRMT R26, RZ, 0x7610, R26 ;  /* 0x00007610ff1a7816 */ /* 0x000fc6000000001a */
[--C-:B------:R-:W-:Y:S01]  /*03b0*/  @P1 IMAD.X R5, R19, 0x1, R14.reuse, P2 ;  /* 0x0000000113051824 */ /* 0x100fe200010e060e */
[-C--:B------:R-:W-:Y:S01]  /*03c0*/  @P3 IADD3 R6, P2, R29, R0.reuse, RZ ;  /* 0x000000001d063210 */ /* 0x080fe20007f5e0ff */
[----:B------:R-:W2:Y:S04]  /*03d0*/  @P0 LDG.E.U8 R28, desc[UR6][R8.64] ;  /* 0x00000006081c0981 */ /* 0x000ea8000c1e1100 */
[----:B------:R1:W3:Y:S01]  /*03e0*/  @P1 LDG.E.U8 R26, desc[UR6][R4.64] ;  /* 0x00000006041a1981 */ /* 0x0002e2000c1e1100 */
[----:B------:R-:W-:Y:S01]  /*03f0*/  @P3 IMAD.X R7, R23, 0x1, R14, P2 ;  /* 0x0000000117073824 */ /* 0x000fe200010e060e */
[----:B------:R-:W-:Y:S02]  /*0400*/  @P4 IADD3 R10, P2, R27, R0, RZ ;  /* 0x000000001b0a4210 */ /* 0x000fe40007f5e0ff */
[----:B-1----:R-:W-:-:S03]  /*0410*/  PRMT R4, RZ, 0x7610, R4 ;  /* 0x00007610ff047816 */ /* 0x002fc60000000004 */
[----:B------:R-:W-:Y:S01]  /*0420*/  @P4 IMAD.X R11, R25, 0x1, R14, P2 ;  /* 0x00000001190b4824 */ /* 0x000fe200010e060e */
[----:B------:R-:W-:Y:S02]  /*0430*/  PRMT R5, RZ, 0x7610, R5 ;  /* 0x00007610ff057816 */ /* 0x000fe40000000005 */
[----:B------:R-:W4:Y:S04]  /*0440*/  @P3 LDG.E.U8 R4, desc[UR6][R6.64] ;  /* 0x0000000606043981 */ /* 0x000f28000c1e1100 */
[----:B------:R-:W5:Y:S04]  /*0450*/  @P4 LDG.E.U8 R5, desc[UR6][R10.64] ;  /* 0x000000060a054981 */ /* 0x000f68000c1e1100 */
[----:B0-----:R3:W5:Y:S01]  /*0460*/  LDG.E.U8 R7, desc[UR6][R2.64] ;  /* 0x0000000602077981 */ /* 0x001762000c1e1100 */
[----:B------:R-:W-:Y:S01]  /*0470*/  UPRMT UR4, UR5, 0x9910, URZ ;  /* 0x0000991005047896 */ /* 0x000fe2000800003f */
[----:B--2---:R-:W-:Y:S01]  /*0480*/  PRMT R8, R28, 0x9910, RZ ;  /* 0x000099101c087816 */ /* 0x004fe200000000ff */
[----:B------:R-:W-:-:S02]  /*0490*/  IMAD.IADD R28, R17, 0x1, R20 ;  /* 0x00000001111c7824 */ /* 0x000fc400078e0214 */
[----:B------:R-:W-:Y:S01]  /*04a0*/  IMAD.WIDE.U32 R20, R18, 0x4, R20 ;  /* 0x0000000412147825 */ /* 0x000fe200078e0014 */
[----:B---3--:R-:W-:-:S03]  /*04b0*/  PRMT R3, R26, 0x9910, RZ ;  /* 0x000099101a037816 */ /* 0x008fc600000000ff */
[----:B------:R-:W-:Y:S02]  /*04c0*/  IMAD R8, R8, UR4, RZ ;  /* 0x0000000408087c24 */ /* 0x000fe4000f8e02ff */
[----:B------:R-:W-:-:S03]  /*04d0*/  IMAD R3, R3, UR4, RZ ;  /* 0x0000000403037c24 */ /* 0x000fc6000f8e02ff */
[----:B------:R-:W-:Y:S02]  /*04e0*/  PRMT R6, R8, 0x9910, RZ ;  /* 0x0000991008067816 */ /* 0x000fe400000000ff */
[----:B------:R-:W-:Y:S02]  /*04f0*/  @P0 IADD3 R8, P2, R28, R13, RZ ;  /* 0x0000000d1c080210 */ /* 0x000fe40007f5e0ff */
[----:B------:R-:W-:-:S03]  /*0500*/  PRMT R10, R3, 0x9910, RZ ;  /* 0x00009910030a7816 */ /* 0x000fc600000000ff */
[----:B------:R-:W-:Y:S01]  /*0510*/  @P0 IMAD.X R9, R22, 0x1, R15, P2 ;  /* 0x0000000116090824 */ /* 0x000fe200010e060f */
[----:B----4-:R-:W-:Y:S02]  /*0520*/  PRMT R4, R4, 0x9910, RZ ;  /* 0x0000991004047816 */ /* 0x010fe400000000ff */
[----:B-----5:R-:W-:-:S03]  /*0530*/  PRMT R2, R5, 0x9910, RZ ;  /* 0x0000991005027816 */ /* 0x020fc600000000ff */
[----:B------:R-:W-:Y:S01]  /*0540*/  IMAD.MOV.U32 R5, RZ, RZ, R4 ;  /* 0x000000ffff057224 */ /* 0x000fe200078e0004 */
[----:B------:R-:W-:-:S03]  /*0550*/  @P3 IADD3 R4, P2, R29, R13, RZ ;  /* 0x0000000d1d043210 */ /* 0x000fc60007f5e0ff */
[----:B------:R-:W-:Y:S02]  /*0560*/  IMAD R5, R5, UR4, RZ ;  /* 0x0000000405057c24 */ /* 0x000fe4000f8e02ff */
[----:B------:R-:W-:Y:S02]  /*0570*/  IMAD R11, R7, R6, RZ ;  /* 0x00000006070b7224 */ /* 0x000fe400078e02ff */
[----:B------:R-:W-:Y:S01]  /*0580*/  IMAD.MOV.U32 R6, RZ, RZ, R2 ;  /* 0x000000ffff067224 */ /* 0x000fe200078e0002 */
[----:B------:R-:W-:Y:S02]  /*0590*/  PRMT R5, R5, 0x9910, RZ ;  /* 0x0000991005057816 */ /* 0x000fe400000000ff */
[----:B------:R0:W-:Y:S01]  /*05a0*/  @P0 STG.E.U8 desc[UR6][R8.64], R11 ;  /* 0x0000000b08000986 */ /* 0x0001e2000c101106 */
[----:B------:R-:W-:Y:S01]  /*05b0*/  IMAD R6, R6, UR4, RZ ;  /* 0x0000000406067c24 */ /* 0x000fe2000f8e02ff */
[----:B------:R-:W-:-:S04]  /*05c0*/  @P1 IADD3 R2, P0, R24, R13, RZ ;  /* 0x0000000d18021210 */ /* 0x000fc80007f1e0ff */
[----:B------:R-:W-:Y:S01]  /*05d0*/  PRMT R22, R6, 0x9910, RZ ;  /* 0x0000991006167816 */ /* 0x000fe200000000ff */
[----:B------:R-:W-:Y:S01]  /*05e0*/  @P1 IMAD.X R3, R19, 0x1, R15, P0 ;  /* 0x0000000113031824 */ /* 0x000fe200000e060f */
[----:B------:R-:W-:Y:S02]  /*05f0*/  @P4 IADD3 R6, P5, R27, R13, RZ ;  /* 0x0000000d1b064210 */ /* 0x000fe40007fbe0ff */
[----:B------:R-:W-:Y:S01]  /*0600*/  ISETP.GE.U32.AND P0, PT, R20, 0x10000, PT ;  /* 0x000100001400780c */ /* 0x000fe20003f06070 */
[----:B------:R-:W-:Y:S02]  /*0610*/  IMAD R19, R7, R22, RZ ;  /* 0x0000001607137224 */ /* 0x000fe400078e02ff */
[----:B0-----:R-:W-:Y:S01]  /*0620*/  IMAD.MOV.U32 R8, RZ, RZ, R5 ;  /* 0x000000ffff087224 */ /* 0x001fe200078e0005 */
[----:B------:R-:W-:Y:S01]  /*0630*/  ISETP.GE.U32.AND.EX P0, PT, R21, RZ, PT, P0 ;  /* 0x000000ff1500720c */ /* 0x000fe20003f06100 */
[----:B------:R-:W-:Y:S02]  /*0640*/  IMAD R9, R7, R10, RZ ;  /* 0x0000000a07097224 */ /* 0x000fe400078e02ff */
[----:B------:R-:W-:-:S02]  /*0650*/  @P3 IMAD.X R5, R23, 0x1, R15, P2 ;  /* 0x0000000117053824 */ /* 0x000fc400010e060f */
[----:B------:R-:W-:Y:S01]  /*0660*/  IMAD R11, R7, R8, RZ ;  /* 0x00000008070b7224 */ /* 0x000fe200078e02ff */
[----:B------:R2:W-:Y:S01]  /*0670*/  @P1 STG.E.U8 desc[UR6][R2.64], R9 ;  /* 0x0000000902001986 */ /* 0x0005e2000c101106 */
[----:B------:R-:W-:Y:S01]  /*0680*/  @P4 IMAD.X R7, R25, 0x1, R15, P5 ;  /* 0x0000000119074824 */ /* 0x000fe200028e060f */
[----:B------:R-:W-:Y:S02]  /*0690*/  ISETP.LT.U32.AND P1, PT, R20, R12, PT ;  /* 0x0000000c1400720c */ /* 0x000fe40003f21070 */
[----:B------:R2:W-:Y:S02]  /*06a0*/  @P3 STG.E.U8 desc[UR6][R4.64], R11 ;  /* 0x0000000b04003986 */ /* 0x0005e4000c101106 */
[----:B------:R-:W-:Y:S02]  /*06b0*/  ISETP.LT.AND.EX P1, PT, R21, R16, PT, P1 ;  /* 0x000000101500720c */ /* 0x000fe40003f21310 */
[----:B------:R2:W-:Y:S11]  /*06c0*/  @P4 STG.E.U8 desc[UR6][R6.64], R19 ;  /* 0x0000001306004986 */ /* 0x0005f6000c101106 */
[----:B------:R-:W-:Y:S05]  /*06d0*/  @!P0 BRA P1, `(.L_x_361) ;  /* 0xfffffff800b88947 */ /* 0x000fea000083ffff */
[----:B------:R-:W-:Y:S05]  /*06e0*/  EXIT ;  /* 0x000000000000794d */ /* 0x000fea0003800000 */
.L_x_360:
        /* <DEDUP_REMOVED lines=8> */
[----:B------:R-:W-:-:S03]  /*0770*/  UPRMT UR4, UR5, 0x9910, URZ ;  /* 0x0000991005047896 */ /* 0x000fc6000800003f */
[----:B------:R-:W-:-:S09]  /*0780*/  ULDC UR5, c[0x0][0x0] ;  /* 0x0000000000057ab9 */ /* 0x000fd20000000800 */
.L_x_362:
[C---:B------:R-:W-:Y:S01]  /*0790*/  IMAD.SHL.U32 R7, R5.reuse, 0x4, RZ ;  /* 0x0000000405077824 */ /* 0x040fe200078e00ff */
[----:B------:R-:W-:Y:S01]  /*07a0*/  SHF.L.U64.HI R6, R5, 0x2, R4 ;  /* 0x0000000205067819 */ /* 0x000fe20000010204 */
[----:B0-----:R-:W2:Y:S03]  /*07b0*/  LDG.E.U8 R8, desc[UR6][R2.64] ;  /* 0x0000000602087981 */ /* 0x001ea6000c1e1100 */
[----:B------:R-:W-:-:S05]  /*07c0*/  IADD3 R10, P0, R7, R0, RZ ;  /* 0x00000000070a7210 */ /* 0x000fca0007f1e0ff */
[----:B------:R-:W-:-:S05]  /*07d0*/  IMAD.X R11, R6, 0x1, R14, P0 ;  /* 0x00000001060b7824 */ /* 0x000fca00000e060e */
[----:B------:R-:W3:Y:S02]  /*07e0*/  LDG.E R10, desc[UR6][R10.64] ;  /* 0x000000060a0a7981 */ /* 0x000ee4000c1e1900 */
[C---:B---3--:R-:W-:Y:S02]  /*07f0*/  PRMT R17, R10.reuse, 0x7771, RZ ;  /* 0x000077710a117816 */ /* 0x048fe400000000ff */
[C---:B------:R-:W-:Y:S02]  /*0800*/  LOP3.LUT R9, R10.reuse, 0xff, RZ, 0xc0, !PT ;  /* 0x000000ff0a097812 */ /* 0x040fe400078ec0ff */
[C---:B------:R-:W-:Y:S01]  /*0810*/  PRMT R19, R10.reuse, 0x7773, RZ ;  /* 0x000077730a137816 */ /* 0x040fe200000000ff */
[----:B------:R-:W-:Y:S01]  /*0820*/  IMAD R17, R17, UR4, RZ ;  /* 0x0000000411117c24 */ /* 0x000fe2000f8e02ff */
[----:B------:R-:W-:Y:S01]  /*0830*/  PRMT R18, R10, 0x7772, RZ ;  /* 0x000077720a127816 */ /* 0x000fe200000000ff */
[----:B------:R-:W-:Y:S02]  /*0840*/  IMAD R9, R9, UR4, RZ ;  /* 0x0000000409097c24 */ /* 0x000fe4000f8e02ff */
[----:B------:R-:W-:Y:S01]  /*0850*/  IMAD R10, R19, UR4, RZ ;  /* 0x00000004130a7c24 */ /* 0x000fe2000f8e02ff */
[----:B------:R-:W-:-:S02]  /*0860*/  PRMT R17, R17, 0x9910, RZ ;  /* 0x0000991011117816 */ /* 0x000fc400000000ff */
[----:B------:R-:W-:Y:S01]  /*0870*/  PRMT R11, R9, 0x9910, RZ ;  /* 0x00009910090b7816 */ /* 0x000fe200000000ff */
[----:B------:R-:W-:Y:S01]  /*0880*/  IMAD R9, R18, UR4, RZ ;  /* 0x0000000412097c24 */ /* 0x000fe2000f8e02ff */
[----:B------:R-:W-:Y:S01]  /*0890*/  PRMT R18, R10, 0x9910, RZ ;  /* 0x000099100a127816 */ /* 0x000fe200000000ff */
[C---:B--2---:R-:W-:Y:S02]  /*08a0*/  IMAD R10, R8.reuse, R17, RZ ;  /* 0x00000011080a7224 */ /* 0x044fe400078e02ff */
[----:B------:R-:W-:Y:S01]  /*08b0*/  IMAD R11, R8, R11, RZ ;  /* 0x0000000b080b7224 */ /* 0x000fe200078e02ff */
[----:B------:R-:W-:Y:S01]  /*08c0*/  PRMT R9, R9, 0x9910, RZ ;  /* 0x0000991009097816 */ /* 0x000fe200000000ff */
[----:B------:R-:W-:-:S03]  /*08d0*/  IMAD.MOV.U32 R17, RZ, RZ, R18 ;  /* 0x000000ffff117224 */ /* 0x000fc600078e0012 */
[----:B------:R-:W-:Y:S01]  /*08e0*/  PRMT R18, R10, 0x7604, R11 ;  /* 0x000076040a127816 */ /* 0x000fe2000000000b */
[C---:B------:R-:W-:Y:S02]  /*08f0*/  IMAD R9, R8.reuse, R9, RZ ;  /* 0x0000000908097224 */ /* 0x040fe400078e02ff */
[----:B------:R-:W-:Y:S01]  /*0900*/  IMAD R10, R8, R17, RZ ;  /* 0x00000011080a7224 */ /* 0x000fe200078e02ff */
[----:B------:R-:W-:Y:S02]  /*0910*/  IADD3 R8, P0, R7, R13, RZ ;  /* 0x0000000d07087210 */ /* 0x000fe40007f1e0ff */
[----:B------:R-:W-:-:S03]  /*0920*/  PRMT R7, R9, 0x7054, R18 ;  /* 0x0000705409077816 */ /* 0x000fc60000000012 */
[----:B------:R-:W-:Y:S01]  /*0930*/  IMAD.X R9, R6, 0x1, R15, P0 ;  /* 0x0000000106097824 */ /* 0x000fe200000e060f */
[----:B------:R-:W-:Y:S02]  /*0940*/  IADD3 R5, P0, R5, UR5, RZ ;  /* 0x0000000505057c10 */ /* 0x000fe4000ff1e0ff */
[----:B------:R-:W-:-:S03]  /*0950*/  PRMT R7, R10, 0x654, R7 ;  /* 0x000006540a077816 */ /* 0x000fc60000000007 */
[C---:B------:R-:W-:Y:S02]  /*0960*/  IMAD.SHL.U32 R11, R5.reuse, 0x4, RZ ;  /* 0x00000004050b7824 */ /* 0x040fe400078e00ff */
[----:B------:R-:W-:Y:S01]  /*0970*/  IMAD.X R4, RZ, RZ, R4, P0 ;  /* 0x000000ffff047224 */ /* 0x000fe200000e0604 */
[----:B------:R1:W-:Y:S01]  /*0980*/  STG.E desc[UR6][R8.64], R7 ;  /* 0x0000000708007986 */ /* 0x0003e2000c101906 */
[----:B------:R-:W-:Y:S02]  /*0990*/  ISETP.LT.U32.AND P1, PT, R5, 0x4000, PT ;  /* 0x000040000500780c */ /* 0x000fe40003f21070 */
[----:B------:R-:W-:Y:S02]  /*09a0*/  ISETP.GE.U32.AND P0, PT, R11, R12, PT ;  /* 0x0000000c0b00720c */ /* 0x000fe40003f06070 */
[----:B------:R-:W-:Y:S02]  /*09b0*/  SHF.L.U64.HI R11, R5, 0x2, R4 ;  /* 0x00000002050b7819 */ /* 0x000fe40000010204 */
[----:B------:R-:W-:-:S02]  /*09c0*/  ISETP.LT.U32.AND.EX P1, PT, R4, RZ, PT, P1 ;  /* 0x000000ff0400720c */ /* 0x000fc40003f21110 */
[----:B------:R-:W-:-:S13]  /*09d0*/  ISETP.GE.AND.EX P0, PT, R11, R16, PT, P0 ;  /* 0x000000100b00720c */ /* 0x000fda0003f06300 */
[----:B-1----:R-:W-:Y:S05]  /*09e0*/  @!P0 BRA P1, `(.L_x_362) ;  /* 0xfffffffc00688947 */ /* 0x002fea000083ffff */
[----:B------:R-:W-:Y:S05]  /*09f0*/  EXIT ;  /* 0x000000000000794d */ /* 0x000fea0003800000 */
.L_x_363:
        /* <DEDUP_REMOVED lines=16> */
.L_x_553:


//--------------------- .text._ZN2at6native63_GLOBAL__N__862fb238_30_ForeachBinaryOpScalarTensor_cu_64fe0ca525multi_tensor_apply_kernelINS1_18TensorListMetadataILi1EEENS1_27BinaryOpScalarTensorFunctorIN3c108BFloat16ELi1ELi1ELi0EEEJSt10multipliesIfEPS7_fEEEvT_T0_DpT1_ --------------------------
	.section	.text._ZN2at6native63_GLOBAL__N__862fb238_30_ForeachBinaryOpScalarTensor_cu_64fe0ca525multi_tensor_apply_kernelINS1_18TensorListMetadataILi1EEENS1_27BinaryOpScalarTensorFunctorIN3c108BFloat16ELi1ELi1ELi0EEEJSt10multipliesIfEPS7_fEEEvT_T0_DpT1_,"ax",@progbits
	.align	128
.text._ZN2at6native63_GLOBAL__N__862fb238_30_ForeachBinaryOpScalarTensor_cu_64fe0ca525multi_tensor_apply_kernelINS1_18TensorListMetadataILi1EEENS1_27BinaryOpScalarTensorFunctorIN3c108BFloat16ELi1ELi1ELi0EEEJSt10multipliesIfEPS7_fEEEvT_T0_DpT1_:
        .type           _ZN2at6native63_GLOBAL__N__862fb238_30_ForeachBinaryOpScalarTensor_cu_64fe0ca525multi_tensor_apply_kernelINS1_18TensorListMetadataILi1EEENS1_27BinaryOpScalarTensorFunctorIN3c108BFloat16ELi1ELi1ELi0EEEJSt10multipliesIfEPS7_fEEEvT_T0_DpT1_,@function
        .size           _ZN2at6native63_GLOBAL__N__862fb238_30_ForeachBinaryOpScalarTensor_cu_64fe0ca525multi_tensor_apply_kernelINS1_18TensorListMetadataILi1EEENS1_27BinaryOpScalarTensorFunctorIN3c108BFloat16ELi1ELi1ELi0EEEJSt10multipliesIfEPS7_fEEEvT_T0_DpT1_,(.L_x_554 - _ZN2at6native63_GLOBAL__N__862fb238_30_ForeachBinaryOpScalarTensor_cu_64fe0ca525multi_tensor_apply_kernelINS1_18TensorListMetadataILi1EEENS1_27BinaryOpScalarTensorFunctorIN3c108BFloat16ELi1ELi1ELi0EEEJSt10multipliesIfEPS7_fEEEvT_T0_DpT1_)
        .other          _ZN2at6native63_GLOBAL__N__862fb238_30_ForeachBinaryOpScalarTensor_cu_64fe0ca525multi_tensor_apply_kernelINS1_18TensorListMetadataILi1EEENS1_27BinaryOpScalarTensorFunctorIN3c108BFloat16ELi1ELi1ELi0EEEJSt10multipliesIfEPS7_fEEEvT_T0_DpT1_,@"STO_CUDA_ENTRY STV_DEFAULT"
_ZN2at6native63_GLOBAL__N__862fb238_30_ForeachBinaryOpScalarTensor_cu_64fe0ca525multi_tensor_apply_kernelINS1_18TensorListMetadataILi1EEENS1_27BinaryOpScalarTensorFunctorIN3c108BFloat16ELi1ELi1ELi0EEEJSt10multipliesIfEPS7_fEEEvT_T0_DpT1_:
        /* <DEDUP_REMOVED lines=25> */
.L_x_365:
[----:B0-----:R-:W-:Y:S01]  /*0190*/  IADD3 R21, P0, R5, R16, RZ ;  /* 0x0000001005157210 */ /* 0x001fe20007f1e0ff */
[C---:B-1----:R-:W-:Y:S01]  /*01a0*/  IMAD R8, R14.reuse, 0x3, RZ ;  /* 0x000000030e087824 */ /* 0x042fe200078e02ff */
[----:B------:R-:W0:Y:S02]  /*01b0*/  LDC.64 R18, c[0x0][0xf40] ;  /* 0x0003d000ff127b82 */ /* 0x000e240000000a00 */
[CC--:B------:R-:W-:Y:S01]  /*01c0*/  IADD3 R11, P1, R14.reuse, R21.reuse, RZ ;  /* 0x000000150e0b7210 */ /* 0x0c0fe20007f3e0ff */
[----:B------:R-:W-:Y:S01]  /*01d0*/  IMAD.X R23, RZ, RZ, R17, P0 ;  /* 0x000000ffff177224 */ /* 0x000fe200000e0611 */
[----:B------:R-:W-:Y:S02]  /*01e0*/  LEA R7, P4, R14, R21, 0x1 ;  /* 0x000000150e077211 */ /* 0x000fe400078808ff */
[----:B------:R-:W-:Y:S01]  /*01f0*/  LEA R12, P5, R11, R2, 0x1 ;  /* 0x000000020b0c7211 */ /* 0x000fe200078a08ff */
[--C-:B------:R-:W-:Y:S01]  /*0200*/  IMAD.X R15, RZ, RZ, R23.reuse, P1 ;  /* 0x000000ffff0f7224 */ /* 0x100fe200008e0617 */
[C---:B------:R-:W-:Y:S01]  /*0210*/  ISETP.GE.U32.AND P2, PT, R7.reuse, 0x10000, PT ;  /* 0x000100000700780c */ /* 0x040fe20003f46070 */
[----:B------:R-:W-:Y:S01]  /*0220*/  IMAD.X R9, RZ, RZ, R23, P4 ;  /* 0x000000ffff097224 */ /* 0x000fe200020e0617 */
[----:B------:R-:W-:-:S02]  /*0230*/  ISETP.LT.U32.AND P1, PT, R7, R0, PT ;  /* 0x000000000700720c */ /* 0x000fc40003f21070 */
[-C--:B------:R-:W-:Y:S02]  /*0240*/  LEA.HI.X R13, R11, R3.reuse, R15, 0x1, P5 ;  /* 0x000000030b0d7211 */ /* 0x080fe400028f0c0f */
[----:B------:R-:W-:Y:S02]  /*0250*/  LEA R6, P4, R7, R2, 0x1 ;  /* 0x0000000207067211 */ /* 0x000fe400078808ff */
[----:B------:R-:W-:Y:S02]  /*0260*/  ISETP.GE.U32.AND.EX P5, PT, R9, RZ, PT, P2 ;  /* 0x000000ff0900720c */ /* 0x000fe40003fa6120 */
[----:B------:R-:W-:Y:S02]  /*0270*/  ISETP.GE.U32.AND P3, PT, R11, 0x10000, PT ;  /* 0x000100000b00780c */ /* 0x000fe40003f66070 */
[----:B------:R-:W-:Y:S02]  /*0280*/  LEA.HI.X R7, R7, R3, R9, 0x1, P4 ;  /* 0x0000000307077211 */ /* 0x000fe400020f0c09 */
[----:B------:R-:W-:-:S02]  /*0290*/  ISETP.LT.AND.EX P1, PT, R9, R4, !P5, P1 ;  /* 0x000000040900720c */ /* 0x000fc40006f21310 */
[----:B------:R-:W-:Y:S01]  /*02a0*/  ISETP.LT.U32.AND P0, PT, R11, R0, PT ;  /* 0x000000000b00720c */ /* 0x000fe20003f01070 */
[----:B0-----:R-:W2:Y:S01]  /*02b0*/  LDG.E.U16 R18, desc[UR4][R18.64] ;  /* 0x0000000412127981 */ /* 0x001ea2000c1e1500 */
[----:B------:R-:W-:Y:S02]  /*02c0*/  ISETP.GE.U32.AND.EX P3, PT, R15, RZ, PT, P3 ;  /* 0x000000ff0f00720c */ /* 0x000fe40003f66130 */
[----:B------:R-:W-:Y:S02]  /*02d0*/  IADD3 R9, P4, R8, R21, RZ ;  /* 0x0000001508097210 */ /* 0x000fe40007f9e0ff */
[----:B------:R-:W-:Y:S02]  /*02e0*/  ISETP.GE.U32.AND P2, PT, R21, 0x10000, PT ;  /* 0x000100001500780c */ /* 0x000fe40003f46070 */
[----:B------:R-:W-:Y:S01]  /*02f0*/  ISETP.LT.AND.EX P0, PT, R15, R4, !P3, P0 ;  /* 0x000000040f00720c */ /* 0x000fe20005f01300 */
[----:B------:R-:W-:Y:S01]  /*0300*/  IMAD.X R15, RZ, RZ, R23, P4 ;  /* 0x000000ffff0f7224 */ /* 0x000fe200020e0617 */
[----:B------:R-:W-:-:S02]  /*0310*/  ISETP.GE.U32.AND.EX P6, PT, R23, RZ, PT, P2 ;  /* 0x000000ff1700720c */ /* 0x000fc40003fc6120 */
[----:B------:R-:W-:Y:S02]  /*0320*/  ISETP.GE.U32.AND P2, PT, R9, 0x10000, PT ;  /* 0x000100000900780c */ /* 0x000fe40003f46070 */
[-C--:B------:R-:W-:Y:S02]  /*0330*/  ISETP.LT.U32.AND P3, PT, R21, R0.reuse, PT ;  /* 0x000000001500720c */ /* 0x080fe40003f61070 */
[----:B------:R-:W-:Y:S02]  /*0340*/  ISETP.LT.U32.AND P4, PT, R9, R0, PT ;  /* 0x000000000900720c */ /* 0x000fe40003f81070 */
[----:B------:R-:W-:Y:S02]  /*0350*/  ISETP.GE.U32.AND.EX P2, PT, R15, RZ, PT, P2 ;  /* 0x000000ff0f00720c */ /* 0x000fe40003f46120 */
[----:B------:R-:W-:Y:S02]  /*0360*/  ISETP.LT.AND.EX P3, PT, R23, R4, !P6, P3 ;  /* 0x000000041700720c */ /* 0x000fe40007761330 */
[----:B------:R-:W-:-:S02]  /*0370*/  LEA R8, P6, R9, R2, 0x1 ;  /* 0x0000000209087211 */ /* 0x000fc400078c08ff */
[----:B------:R-:W-:Y:S02]  /*0380*/  ISETP.LT.AND.EX P2, PT, R15, R4, !P2, P4 ;  /* 0x000000040f00720c */ /* 0x000fe40005741340 */
[----:B------:R-:W-:Y:S02]  /*0390*/  LEA R10, P5, R21, R2, 0x1 ;  /* 0x00000002150a7211 */ /* 0x000fe400078a08ff */
[-CC-:B------:R-:W-:Y:S02]  /*03a0*/  LEA.HI.X R9, R9, R3.reuse, R15.reuse, 0x1, P6 ;  /* 0x0000000309097211 */ /* 0x180fe400030f0c0f */
[----:B------:R-:W-:Y:S02]  /*03b0*/  PRMT R15, RZ, 0x7610, R15 ;  /* 0x00007610ff0f7816 */ /* 0x000fe4000000000f */
[----:B------:R-:W-:Y:S02]  /*03c0*/  LEA.HI.X R11, R21, R3, R23, 0x1, P5 ;  /* 0x00000003150b7211 */ /* 0x000fe400028f0c17 */
[----:B------:R-:W-:-:S02]  /*03d0*/  PRMT R20, RZ, 0x7610, R20 ;  /* 0x00007610ff147816 */ /* 0x000fc40000000014 */
        /* <DEDUP_REMOVED lines=8> */
[----:B------:R-:W-:Y:S01]  /*0460*/  FMUL.FTZ R24, R23, UR6 ;  /* 0x0000000617187c20 */ /* 0x000fe20008410000 */
[----:B---3--:R-:W-:Y:S02]  /*0470*/  IMAD.U32 R15, R15, 0x10000, RZ ;  /* 0x000100000f0f7824 */ /* 0x008fe400078e00ff */
[----:B----4-:R-:W-:Y:S02]  /*0480*/  IMAD.U32 R19, R20, 0x10000, RZ ;  /* 0x0001000014137824 */ /* 0x010fe400078e00ff */
[----:B------:R-:W-:Y:S01]  /*0490*/  FMUL.FTZ R15, R15, R24 ;  /* 0x000000180f0f7220 */ /* 0x000fe20000410000 */
[----:B-----5:R-:W-:Y:S02]  /*04a0*/  IMAD.U32 R21, R21, 0x10000, RZ ;  /* 0x0001000015157824 */ /* 0x020fe400078e00ff */
[----:B------:R-:W-:Y:S01]  /*04b0*/  FMUL.FTZ R19, R24, R19 ;  /* 0x0000001318137220 */ /* 0x000fe20000410000 */
[----:B------:R-:W-:Y:S02]  /*04c0*/  IMAD.U32 R23, R22, 0x10000, RZ ;  /* 0x0001000016177824 */ /* 0x000fe400078e00ff */
[C---:B------:R-:W-:Y:S01]  /*04d0*/  FMUL.FTZ R21, R24.reuse, R21 ;  /* 0x0000001518157220 */ /* 0x040fe20000410000 */
        /* <DEDUP_REMOVED lines=15> */
.L_x_364:
        /* <DEDUP_REMOVED lines=10> */
.L_x_366:
[C---:B------:R-:W-:Y:S01]  /*0670*/  LEA R8, P0, R17.reuse, R2, 0x3 ;  /* 0x0000000211087211 */ /* 0x040fe200078018ff */
[----:B0-----:R-:W2:Y:S03]  /*0680*/  LDG.E.U16 R5, desc[UR4][R6.64] ;  /* 0x0000000406057981 */ /* 0x001ea6000c1e1500 */
[----:B------:R-:W-:-:S05]  /*0690*/  LEA.HI.X R9, R17, R3, R16, 0x3, P0 ;  /* 0x0000000311097211 */ /* 0x000fca00000f1c10 */
[----:B------:R-:W3:Y:S01]  /*06a0*/  LDG.E.64 R14, desc[UR4][R8.64] ;  /* 0x00000004080e7981 */ /* 0x000ee2000c1e1b00 */
[----:B------:R-:W-:-:S05]  /*06b0*/  IADD3 R17, P0, R17, UR6, RZ ;  /* 0x0000000611117c10 */ /* 0x000fca000ff1e0ff */
[----:B------:R-:W-:Y:S01]  /*06c0*/  IMAD.X R16, RZ, RZ, R16, P0 ;  /* 0x000000ffff107224 */ /* 0x000fe200000e0610 */
[----:B------:R-:W-:-:S04]  /*06d0*/  ISETP.LT.U32.AND P1, PT, R17, 0x4000, PT ;  /* 0x000040001100780c */ /* 0x000fc80003f21070 */
[----:B------:R-:W-:Y:S01]  /*06e0*/  ISETP.LT.U32.AND.EX P1, PT, R16, RZ, PT, P1 ;  /* 0x000000ff1000720c */ /* 0x000fe20003f21110 */
[----:B--2---:R-:W-:Y:S01]  /*06f0*/  IMAD.U32 R12, R5, 0x10000, RZ ;  /* 0x00010000050c7824 */ /* 0x004fe200078e00ff */
[C---:B---3--:R-:W-:Y:S02]  /*0700*/  PRMT R5, R14.reuse, 0x7632, R5 ;  /* 0x000076320e057816 */ /* 0x048fe40000000005 */
[C---:B------:R-:W-:Y:S01]  /*0710*/  PRMT R10, R15.reuse, 0x7632, R10 ;  /* 0x000076320f0a7816 */ /* 0x040fe2000000000a */
[----:B------:R-:W-:Y:S02]  /*0720*/  IMAD.U32 R11, R14, 0x10000, RZ ;  /* 0x000100000e0b7824 */ /* 0x000fe400078e00ff */
[----:B------:R-:W-:Y:S01]  /*0730*/  FMUL.FTZ R12, R12, UR7 ;  /* 0x000000070c0c7c20 */ /* 0x000fe20008410000 */
[----:B------:R-:W-:Y:S02]  /*0740*/  IMAD.U32 R13, R15, 0x10000, RZ ;  /* 0x000100000f0d7824 */ /* 0x000fe400078e00ff */
[----:B------:R-:W-:-:S02]  /*0750*/  IMAD.U32 R5, R5, 0x10000, RZ ;  /* 0x0001000005057824 */ /* 0x000fc400078e00ff */
[----:B------:R-:W-:Y:S02]  /*0760*/  IMAD.U32 R15, R10, 0x10000, RZ ;  /* 0x000100000a0f7824 */ /* 0x000fe400078e00ff */
[----:B------:R-:W-:Y:S01]  /*0770*/  FMUL.FTZ R11, R11, R12 ;  /* 0x0000000c0b0b7220 */ /* 0x000fe20000410000 */
[C---:B------:R-:W-:Y:S01]  /*0780*/  FMUL.FTZ R13, R12.reuse, R13 ;  /* 0x0000000d0c0d7220 */ /* 0x040fe20000410000 */
[C---:B------:R-:W-:Y:S01]  /*0790*/  FMUL.FTZ R10, R12.reuse, R5 ;  /* 0x000000050c0a7220 */ /* 0x040fe20000410000 */
[----:B------:R-:W-:Y:S01]  /*07a0*/  FMUL.FTZ R12, R12, R15 ;  /* 0x0000000f0c0c7220 */ /* 0x000fe20000410000 */
[----:B------:R-:W-:-:S03]  /*07b0*/  IMAD.SHL.U32 R5, R17, 0x4, RZ ;  /* 0x0000000411057824 */ /* 0x000fc600078e00ff */
[----:B------:R-:W-:Y:S02]  /*07c0*/  F2FP.BF16.F32.PACK_AB R10, R10, R11 ;  /* 0x0000000b0a0a723e */ /* 0x000fe400000010ff */
[----:B------:R-:W-:Y:S02]  /*07d0*/  F2FP.BF16.F32.PACK_AB R11, R12, R13 ;  /* 0x0000000d0c0b723e */ /* 0x000fe400000010ff */
[----:B------:R-:W-:Y:S02]  /*07e0*/  ISETP.GE.U32.AND P0, PT, R5, R0, PT ;  /* 0x000000000500720c */ /* 0x000fe40003f06070 */
[----:B------:R-:W-:Y:S01]  /*07f0*/  SHF.L.U64.HI R5, R17, 0x2, R16 ;  /* 0x0000000211057819 */ /* 0x000fe20000010210 */
[----:B------:R1:W-:Y:S03]  /*0800*/  STG.E.64 desc[UR4][R8.64], R10 ;  /* 0x0000000a08007986 */ /* 0x0003e6000c101b04 */
[----:B------:R-:W-:-:S13]  /*0810*/  ISETP.GE.AND.EX P0, PT, R5, R4, PT, P0 ;  /* 0x000000040500720c */ /* 0x000fda0003f06300 */
[----:B-1----:R-:W-:Y:S05]  /*0820*/  @!P0 BRA P1, `(.L_x_366) ;  /* 0xfffffffc00908947 */ /* 0x002fea000083ffff */
[----:B------:R-:W-:Y:S05]  /*0830*/  EXIT ;  /* 0x000000000000794d */ /* 0x000fea0003800000 */
.L_x_367:
        /* <DEDUP_REMOVED lines=12> */
.L_x_554:


//--------------------- .text._ZN2at6native63_GLOBAL__N__862fb238_30_ForeachBinaryOpScalarTensor_cu_64fe0ca525multi_tensor_apply_kernelINS1_18TensorListMetadataILi1EEENS1_27BinaryOpScalarTensorFunctorIN3c104HalfELi1ELi1ELi0EEEJSt10multipliesIfEPS7_fEEEvT_T0_DpT1_ --------------------------
	.section	.text._ZN2at6native63_GLOBAL__N__862fb238_30_ForeachBinaryOpScalarTensor_cu_64fe0ca525multi_tensor_apply_kernelINS1_18TensorListMetadataILi1EEENS1_27BinaryOpScalarTensorFunctorIN3c104HalfELi1ELi1ELi0EEEJSt10multipliesIfEPS7_fEEEvT_T0_DpT1_,"ax",@progbits
	.align	128
.text._ZN2at6native63_GLOBAL__N__862fb238_30_ForeachBinaryOpScalarTensor_cu_64fe0ca525multi_tensor_apply_kernelINS1_18TensorListMetadataILi1EEENS1_27BinaryOpScalarTensorFunctorIN3c104HalfELi1ELi1ELi0EEEJSt10multipliesIfEPS7_fEEEvT_T0_DpT1_:
        .type           _ZN2at6native63_GLOBAL__N__862fb238_30_ForeachBinaryOpScalarTensor_cu_64fe0ca525multi_tensor_apply_kernelINS1_18TensorListMetadataILi1EEENS1_27BinaryOpScalarTensorFunctorIN3c104HalfELi1ELi1ELi0EEEJSt10multipliesIfEPS7_fEEEvT_T0_DpT1_,@function
        .size           _ZN2at6native63_GLOBAL__N__862fb238_30_ForeachBinaryOpScalarTensor_cu_64fe0ca525multi_tensor_apply_kernelINS1_18TensorListMetadataILi1EEENS1_27BinaryOpScalarTensorFunctorIN3c104HalfELi1ELi1ELi0EEEJSt10multipliesIfEPS7_fEEEvT_T0_DpT1_,(.L_x_555 - _ZN2at6native63_GLOBAL__N__862fb238_30_ForeachBinaryOpScalarTensor_cu_64fe0ca525multi_tensor_apply_kernelINS1_18TensorListMetadataILi1EEENS1_27BinaryOpScalarTensorFunctorIN3c104HalfELi1ELi1ELi0EEEJSt10multipliesIfEPS7_fEEEvT_T0_DpT1_)
        .other          _ZN2at6native63_GLOBAL__N__862fb238_30_ForeachBinaryOpScalarTensor_cu_64fe0ca525multi_tensor_apply_kernelINS1_18TensorListMetadataILi1EEENS1_27BinaryOpScalarTensorFunctorIN3c104HalfELi1ELi1ELi0EEEJSt10multipliesIfEPS7_fEEEvT_T0_DpT1_,@"STO_CUDA_ENTRY STV_DEFAULT"
_ZN2at6native63_GLOBAL__N__862fb238_30_ForeachBinaryOpScalarTensor_cu_64fe0ca525multi_tensor_apply_kernelINS1_18TensorListMetadataILi1EEENS1_27BinaryOpScalarTensorFunctorIN3c104HalfELi1ELi1ELi0EEEJSt10multipliesIfEPS7_fEEEvT_T0_DpT1_:
        /* <DEDUP_REMOVED lines=25> */
.L_x_369:
        /* <DEDUP_REMOVED lines=45> */
[----:B------:R-:W-:Y:S01]  /*0460*/  FMUL.FTZ R24, R23, UR6 ;  /* 0x0000000617187c20 */ /* 0x000fe20008410000 */
[----:B---3--:R-:W-:Y:S02]  /*0470*/  HADD2.F32 R15, -RZ, R15.H0_H0 ;  /* 0x2000000fff0f7230 */ /* 0x008fe40000004100 */
[----:B----4-:R-:W-:-:S03]  /*0480*/  HADD2.F32 R19, -RZ, R20.H0_H0 ;  /* 0x20000014ff137230 */ /* 0x010fc60000004100 */
[----:B------:R-:W-:Y:S01]  /*0490*/  FMUL.FTZ R15, R15, R24 ;  /* 0x000000180f0f7220 */ /* 0x000fe20000410000 */
[----:B-----5:R-:W-:Y:S02]  /*04a0*/  HADD2.F32 R21, -RZ, R21.H0_H0 ;  /* 0x20000015ff157230 */ /* 0x020fe40000004100 */
[C---:B------:R-:W-:Y:S01]  /*04b0*/  FMUL.FTZ R19, R24.reuse, R19 ;  /* 0x0000001318137220 */ /* 0x040fe20000410000 */
[----:B------:R-:W-:Y:S02]  /*04c0*/  HADD2.F32 R23, -RZ, R22.H0_H0 ;  /* 0x20000016ff177230 */ /* 0x000fe40000004100 */
[C---:B------:R-:W-:Y:S01]  /*04d0*/  FMUL.FTZ R21, R24.reuse, R21 ;  /* 0x0000001518157220 */ /* 0x040fe20000410000 */
        /* <DEDUP_REMOVED lines=15> */
.L_x_368:
        /* <DEDUP_REMOVED lines=10> */
.L_x_370:
[C---:B------:R-:W-:Y:S01]  /*0670*/  LEA R8, P0, R17.reuse, R2, 0x3 ;  /* 0x0000000211087211 */ /* 0x040fe200078018ff */
[----:B0-----:R-:W2:Y:S03]  /*0680*/  LDG.E.U16 R5, desc[UR4][R6.64] ;  /* 0x0000000406057981 */ /* 0x001ea6000c1e1500 */
        /* <DEDUP_REMOVED lines=8> */
[--C-:B---3--:R-:W-:Y:S02]  /*0710*/  HADD2.F32 R5, -RZ, R14.reuse.H0_H0 ;  /* 0x2000000eff057230 */ /* 0x108fe40000004100 */
[----:B------:R-:W-:Y:S02]  /*0720*/  HADD2.F32 R11, -RZ, R14.H1_H1 ;  /* 0x3000000eff0b7230 */ /* 0x000fe40000004100 */
[--C-:B------:R-:W-:Y:S02]  /*0730*/  HADD2.F32 R13, -RZ, R15.reuse.H0_H0 ;  /* 0x2000000fff0d7230 */ /* 0x100fe40000004100 */
[----:B------:R-:W-:Y:S01]  /*0740*/  FMUL.FTZ R5, R5, R10 ;  /* 0x0000000a05057220 */ /* 0x000fe20000410000 */
[----:B------:R-:W-:Y:S02]  /*0750*/  HADD2.F32 R15, -RZ, R15.H1_H1 ;  /* 0x3000000fff0f7230 */ /* 0x000fe40000004100 */
[C---:B------:R-:W-:Y:S01]  /*0760*/  FMUL.FTZ R12, R10.reuse, R11 ;  /* 0x0000000b0a0c7220 */ /* 0x040fe20000410000 */
[----:B------:R-:W-:-:S02]  /*0770*/  FMUL.FTZ R13, R10, R13 ;  /* 0x0000000d0a0d7220 */ /* 0x000fc40000410000 */
[----:B------:R-:W-:Y:S02]  /*0780*/  FMUL.FTZ R10, R10, R15 ;  /* 0x0000000f0a0a7220 */ /* 0x000fe40000410000 */
[----:B------:R-:W-:Y:S01]  /*0790*/  F2FP.F16.F32.PACK_AB R12, R12, R5 ;  /* 0x000000050c0c723e */ /* 0x000fe200000000ff */
[----:B------:R-:W-:Y:S02]  /*07a0*/  IMAD.SHL.U32 R5, R17, 0x4, RZ ;  /* 0x0000000411057824 */ /* 0x000fe400078e00ff */
[----:B------:R-:W-:-:S03]  /*07b0*/  F2FP.F16.F32.PACK_AB R13, R10, R13 ;  /* 0x0000000d0a0d723e */ /* 0x000fc600000000ff */
[----:B------:R-:W-:Y:S02]  /*07c0*/  ISETP.GE.U32.AND P0, PT, R5, R0, PT ;  /* 0x000000000500720c */ /* 0x000fe40003f06070 */
[----:B------:R-:W-:Y:S01]  /*07d0*/  SHF.L.U64.HI R5, R17, 0x2, R16 ;  /* 0x0000000211057819 */ /* 0x000fe20000010210 */
[----:B------:R1:W-:Y:S03]  /*07e0*/  STG.E.64 desc[UR4][R8.64], R12 ;  /* 0x0000000c08007986 */ /* 0x0003e6000c101b04 */
[----:B------:R-:W-:-:S13]  /*07f0*/  ISETP.GE.AND.EX P0, PT, R5, R4, PT, P0 ;  /* 0x000000040500720c */ /* 0x000fda0003f06300 */
[----:B-1----:R-:W-:Y:S05]  /*0800*/  @!P0 BRA P1, `(.L_x_370) ;  /* 0xfffffffc00988947 */ /* 0x002fea000083ffff */
[----:B------:R-:W-:Y:S05]  /*0810*/  EXIT ;  /* 0x000000000000794d */ /* 0x000fea0003800000 */
.L_x_371:
        /* <DEDUP_REMOVED lines=14> */
.L_x_555:


//--------------------- .text._ZN2at6native63_GLOBAL__N__862fb238_30_ForeachBinaryOpScalarTensor_cu_64fe0ca525multi_tensor_apply_kernelINS1_18TensorListMetadataILi1EEENS1_27BinaryOpScalarTensorFunctorIbLi1ELi1ELi0EEEJSt10multipliesIbEPbbEEEvT_T0_DpT1_ --------------------------
	.section	.text._ZN2at6native63_GLOBAL__N__862fb238_30_ForeachBinaryOpScalarTensor_cu_64fe0ca525multi_tensor_apply_kernelINS1_18TensorListMetadataILi1EEENS1_27BinaryOpScalarTensorFunctorIbLi1ELi1ELi0EEEJSt10multipliesIbEPbbEEEvT_T0_DpT1_,"ax",@progbits
	.align	128
.text._ZN2at6native63_GLOBAL__N__862fb238_30_ForeachBinaryOpScalarTensor_cu_64fe0ca525multi_tensor_apply_kernelINS1_18TensorListMetadataILi1EEENS1_27BinaryOpScalarTensorFunctorIbLi1ELi1ELi0EEEJSt10multipliesIbEPbbEEEvT_T0_DpT1_:
        .type           _ZN2at6native63_GLOBAL__N__862fb238_30_ForeachBinaryOpScalarTensor_cu_64fe0ca525multi_tensor_apply_kernelINS1_18TensorListMetadataILi1EEENS1_27BinaryOpScalarTensorFunctorIbLi1ELi1ELi0EEEJSt10multipliesIbEPbbEEEvT_T0_DpT1_,@function
        .size           _ZN2at6native63_GLOBAL__N__862fb238_30_ForeachBinaryOpScalarTensor_cu_64fe0ca525multi_tensor_apply_kernelINS1_18TensorListMetadataILi1EEENS1_27BinaryOpScalarTensorFunctorIbLi1ELi1ELi0EEEJSt10multipliesIbEPbbEEEvT_T0_DpT1_,(.L_x_556 - _ZN2at6native63_GLOBAL__N__862fb238_30_ForeachBinaryOpScalarTensor_cu_64fe0ca525multi_tensor_apply_kernelINS1_18TensorListMetadataILi1EEENS1_27BinaryOpScalarTensorFunctorIbLi1ELi1ELi0EEEJSt10multipliesIbEPbbEEEvT_T0_DpT1_)
        .other          _ZN2at6native63_GLOBAL__N__862fb238_30_ForeachBinaryOpScalarTensor_cu_64fe0ca525multi_tensor_apply_kernelINS1_18TensorListMetadataILi1EEENS1_27BinaryOpScalarTensorFunctorIbLi1ELi1ELi0EEEJSt10multipliesIbEPbbEEEvT_T0_DpT1_,@"STO_CUDA_ENTRY STV_DEFAULT"
_ZN2at6native63_GLOBAL__N__862fb238_30_ForeachBinaryOpScalarTensor_cu_64fe0ca525multi_tensor_apply_kernelINS1_18TensorListMetadataILi1EEENS1_27BinaryOpScalarTensorFunctorIbLi1ELi1ELi0EEEJSt10multipliesIbEPbbEEEvT_T0_DpT1_:
        /* <DEDUP_REMOVED lines=23> */
[----:B------:R-:W2:Y:S02]  /*0170*/  LDC.U8 R22, c[0x0][0xf48] ;  /* 0x0003d200ff167b82 */ /* 0x000ea40000000000 */
.L_x_373:
[----:B------:R-:W3:Y:S01]  /*0180*/  LDC.64 R4, c[0x0][0xf40] ;  /* 0x0003d000ff047b82 */ /* 0x000ee20000000a00 */
[----:B0-----:R-:W-:Y:S01]  /*0190*/  IADD3 R7, P0, R13, R16, RZ ;  /* 0x000000100d077210 */ /* 0x001fe20007f1e0ff */
[----:B-1----:R-:W-:-:S03]  /*01a0*/  IMAD R8, R14, 0x3, RZ ;  /* 0x000000030e087824 */ /* 0x002fc600078e02ff */
[CC--:B------:R-:W-:Y:S01]  /*01b0*/  IADD3 R3, P4, R14.reuse, R7.reuse, RZ ;  /* 0x000000070e037210 */ /* 0x0c0fe20007f9e0ff */
[----:B------:R-:W-:Y:S01]  /*01c0*/  IMAD.X R9, RZ, RZ, R17, P0 ;  /* 0x000000ffff097224 */ /* 0x000fe200000e0611 */
[C---:B------:R-:W-:Y:S02]  /*01d0*/  ISETP.GE.U32.AND P2, PT, R7.reuse, 0x10000, PT ;  /* 0x000100000700780c */ /* 0x040fe40003f46070 */
[----:B------:R-:W-:Y:S02]  /*01e0*/  LEA R6, P0, R14, R7, 0x1 ;  /* 0x000000070e067211 */ /* 0x000fe400078008ff */
[----:B------:R-:W-:Y:S02]  /*01f0*/  ISETP.LT.U32.AND P3, PT, R7, R11, PT ;  /* 0x0000000b0700720c */ /* 0x000fe40003f61070 */
[----:B------:R-:W-:Y:S02]  /*0200*/  ISETP.GE.U32.AND.EX P2, PT, R9, RZ, PT, P2 ;  /* 0x000000ff0900720c */ /* 0x000fe40003f46120 */
[----:B------:R-:W-:-:S02]  /*0210*/  ISETP.GE.U32.AND P5, PT, R3, 0x10000, PT ;  /* 0x000100000300780c */ /* 0x000fc40003fa6070 */
[----:B------:R-:W-:Y:S02]  /*0220*/  IADD3 R8, P6, R8, R7, RZ ;  /* 0x0000000708087210 */ /* 0x000fe40007fde0ff */
[----:B------:R-:W-:Y:S01]  /*0230*/  IADD3 R2, P1, R7, R0, RZ ;  /* 0x0000000007027210 */ /* 0x000fe20007f3e0ff */
[----:B---3--:R0:W3:Y:S01]  /*0240*/  LDG.E.U8 R19, desc[UR6][R4.64] ;  /* 0x0000000604137981 */ /* 0x0080e2000c1e1100 */
[----:B------:R-:W-:Y:S01]  /*0250*/  ISETP.LT.AND.EX P3, PT, R9, R12, !P2, P3 ;  /* 0x0000000c0900720c */ /* 0x000fe20005761330 */
[----:B------:R-:W-:Y:S01]  /*0260*/  IMAD.X R7, RZ, RZ, R9, P0 ;  /* 0x000000ffff077224 */ /* 0x000fe200000e0609 */
[----:B------:R-:W-:Y:S02]  /*0270*/  ISETP.LT.U32.AND P2, PT, R3, R11, PT ;  /* 0x0000000b0300720c */ /* 0x000fe40003f41070 */
[----:B------:R-:W-:Y:S02]  /*0280*/  ISETP.GE.U32.AND P0, PT, R6, 0x10000, PT ;  /* 0x000100000600780c */ /* 0x000fe40003f06070 */
[----:B------:R-:W-:-:S02]  /*0290*/  PRMT R15, RZ, 0x7610, R15 ;  /* 0x00007610ff0f7816 */ /* 0x000fc4000000000f */
[----:B------:R-:W-:Y:S01]  /*02a0*/  ISETP.GE.U32.AND.EX P0, PT, R7, RZ, PT, P0 ;  /* 0x000000ff0700720c */ /* 0x000fe20003f06100 */
[--C-:B0-----:R-:W-:Y:S01]  /*02b0*/  IMAD.X R5, RZ, RZ, R9.reuse, P4 ;  /* 0x000000ffff057224 */ /* 0x101fe200020e0609 */
[----:B------:R-:W-:Y:S01]  /*02c0*/  IADD3 R4, P4, R3, R0, RZ ;  /* 0x0000000003047210 */ /* 0x000fe20007f9e0ff */
[--C-:B------:R-:W-:Y:S01]  /*02d0*/  IMAD.X R3, R9, 0x1, R10.reuse, P1 ;  /* 0x0000000109037824 */ /* 0x100fe200008e060a */
[----:B------:R-:W-:Y:S01]  /*02e0*/  ISETP.LT.U32.AND P1, PT, R6, R11, PT ;  /* 0x0000000b0600720c */ /* 0x000fe20003f21070 */
[----:B------:R-:W-:Y:S01]  /*02f0*/  IMAD.X R9, RZ, RZ, R9, P6 ;  /* 0x000000ffff097224 */ /* 0x000fe200030e0609 */
[----:B------:R-:W-:Y:S02]  /*0300*/  ISETP.GE.U32.AND.EX P5, PT, R5, RZ, PT, P5 ;  /* 0x000000ff0500720c */ /* 0x000fe40003fa6150 */
[-C--:B------:R-:W-:Y:S01]  /*0310*/  ISETP.LT.AND.EX P1, PT, R7, R12.reuse, !P0, P1 ;  /* 0x0000000c0700720c */ /* 0x080fe20004721310 */
[----:B------:R-:W4:Y:S01]  /*0320*/  @P3 LDG.E.U8 R15, desc[UR6][R2.64] ;  /* 0x00000006020f3981 */ /* 0x000f22000c1e1100 */
[C---:B------:R-:W-:Y:S01]  /*0330*/  ISETP.LT.AND.EX P2, PT, R5.reuse, R12, !P5, P2 ;  /* 0x0000000c0500720c */ /* 0x040fe20006f41320 */
[----:B------:R-:W-:Y:S01]  /*0340*/  IMAD.X R5, R5, 0x1, R10, P4 ;  /* 0x0000000105057824 */ /* 0x000fe200020e060a */
[----:B------:R-:W-:-:S02]  /*0350*/  ISETP.GE.U32.AND P5, PT, R8, 0x10000, PT ;  /* 0x000100000800780c */ /* 0x000fc40003fa6070 */
[----:B------:R-:W-:Y:S02]  /*0360*/  ISETP.LT.U32.AND P0, PT, R8, R11, PT ;  /* 0x0000000b0800720c */ /* 0x000fe40003f01070 */
[C---:B------:R-:W-:Y:S02]  /*0370*/  ISETP.GE.U32.AND.EX P6, PT, R9.reuse, RZ, PT, P5 ;  /* 0x000000ff0900720c */ /* 0x040fe40003fc6150 */
[----:B------:R-:W-:Y:S02]  /*0380*/  PRMT R18, RZ, 0x7610, R18 ;  /* 0x00007610ff127816 */ /* 0x000fe40000000012 */
[----:B------:R-:W-:Y:S02]  /*0390*/  ISETP.LT.AND.EX P0, PT, R9, R12, !P6, P0 ;  /* 0x0000000c0900720c */ /* 0x000fe40007701300 */
[-C--:B------:R-:W-:Y:S02]  /*03a0*/  IADD3 R6, P4, R6, R0.reuse, RZ ;  /* 0x0000000006067210 */ /* 0x080fe40007f9e0ff */
[----:B------:R-:W-:Y:S01]  /*03b0*/  IADD3 R8, P5, R8, R0, RZ ;  /* 0x0000000008087210 */ /* 0x000fe20007fbe0ff */
[----:B------:R-:W5:Y:S01]  /*03c0*/  @P2 LDG.E.U8 R18, desc[UR6][R4.64] ;  /* 0x0000000604122981 */ /* 0x000f62000c1e1100 */
[----:B------:R-:W-:Y:S01]  /*03d0*/  PRMT R21, RZ, 0x7610, R21 ;  /* 0x00007610ff157816 */ /* 0x000fe20000000015 */
[----:B------:R-:W-:Y:S01]  /*03e0*/  IMAD.X R7, R7, 0x1, R10, P4 ;  /* 0x0000000107077824 */ /* 0x000fe200020e060a */
[----:B------:R-:W-:Y:S01]  /*03f0*/  PRMT R20, RZ, 0x7610, R20 ;  /* 0x00007610ff147816 */ /* 0x000fe20000000014 */
[----:B------:R-:W-:-:S03]  /*0400*/  IMAD.X R9, R9, 0x1, R10, P5 ;  /* 0x0000000109097824 */ /* 0x000fc600028e060a */
[----:B------:R-:W5:Y:S04]  /*0410*/  @P1 LDG.E.U8 R21, desc[UR6][R6.64] ;  /* 0x0000000606151981 */ /* 0x000f68000c1e1100 */
[----:B------:R-:W5:Y:S01]  /*0420*/  @P0 LDG.E.U8 R20, desc[UR6][R8.64] ;  /* 0x0000000608140981 */ /* 0x000f62000c1e1100 */
[----:B--2---:R-:W-:Y:S01]  /*0430*/  PRMT R23, R22, 0x8880, RZ ;  /* 0x0000888016177816 */ /* 0x004fe200000000ff */
[----:B------:R-:W-:Y:S01]  /*0440*/  IMAD.WIDE.U32 R16, R14, 0x4, R16 ;  /* 0x000000040e107825 */ /* 0x000fe200078e0010 */
[----:B---3--:R-:W-:-:S03]  /*0450*/  ISETP.NE.AND P4, PT, R19, RZ, PT ;  /* 0x000000ff1300720c */ /* 0x008fc60003f85270 */
[----:B------:R-:W-:-:S05]  /*0460*/  IMAD.MOV.U32 R19, RZ, RZ, R23 ;  /* 0x000000ffff137224 */ /* 0x000fca00078e0017 */
[----:B------:R-:W-:Y:S02]  /*0470*/  ISETP.NE.AND P4, PT, R19, RZ, P4 ;  /* 0x000000ff1300720c */ /* 0x000fe40002785270 */
[----:B----4-:R-:W-:-:S04]  /*0480*/  LOP3.LUT P5, RZ, R15, 0xff, RZ, 0xc0, !PT ;  /* 0x000000ff0fff7812 */ /* 0x010fc800078ac0ff */
[----:B------:R-:W-:-:S04]  /*0490*/  PLOP3.LUT P5, PT, P5, P4, PT, 0x80, 0x0 ;  /* 0x000000000000781c */ /* 0x000fc80002fa9070 */
[----:B------:R-:W-:Y:S02]  /*04a0*/  @P3 SEL R15, RZ, 0x1, !P5 ;  /* 0x00000001ff0f3807 */ /* 0x000fe40006800000 */
[----:B-----5:R-:W-:-:S04]  /*04b0*/  LOP3.LUT P6, RZ, R18, 0xff, RZ, 0xc0, !PT ;  /* 0x000000ff12ff7812 */ /* 0x020fc800078cc0ff */
[----:B------:R-:W-:Y:S02]  /*04c0*/  PLOP3.LUT P6, PT, P6, P4, PT, 0x80, 0x0 ;  /* 0x000000000000781c */ /* 0x000fe400037c9070 */
[----:B------:R-:W-:Y:S02]  /*04d0*/  LOP3.LUT P5, RZ, R21, 0xff, RZ, 0xc0, !PT ;  /* 0x000000ff15ff7812 */ /* 0x000fe400078ac0ff */
[----:B------:R-:W-:Y:S02]  /*04e0*/  P2R R18, PR, RZ, 0x40 ;  /* 0x00000040ff127803 */ /* 0x000fe40000000000 */
[----:B------:R-:W-:Y:S02]  /*04f0*/  LOP3.LUT P6, RZ, R20, 0xff, RZ, 0xc0, !PT ;  /* 0x000000ff14ff7812 */ /* 0x000fe400078cc0ff */
[----:B------:R-:W-:Y:S02]  /*0500*/  PLOP3.LUT P5, PT, P5, P4, PT, 0x80, 0x0 ;  /* 0x000000000000781c */ /* 0x000fe40002fa9070 */
[----:B------:R-:W-:-:S02]  /*0510*/  PLOP3.LUT P6, PT, P6, P4, PT, 0x80, 0x0 ;  /* 0x000000000000781c */ /* 0x000fc400037c9070 */
[----:B------:R-:W-:Y:S02]  /*0520*/  ISETP.NE.AND P4, PT, R18, RZ, PT ;  /* 0x000000ff1200720c */ /* 0x000fe40003f85270 */
[----:B------:R-:W-:Y:S02]  /*0530*/  SEL R23, RZ, 0x1, !P5 ;  /* 0x00000001ff177807 */ /* 0x000fe40006800000 */
[----:B------:R-:W-:Y:S02]  /*0540*/  SEL R21, RZ, 0x1, !P4 ;  /* 0x00000001ff157807 */ /* 0x000fe40006000000 */
[----:B------:R-:W-:Y:S01]  /*0550*/  @P0 SEL R19, RZ, 0x1, !P6 ;  /* 0x00000001ff130807 */ /* 0x000fe20007000000 */
[----:B------:R3:W-:Y:S04]  /*0560*/  @P3 STG.E.U8 desc[UR6][R2.64], R15 ;  /* 0x0000000f02003986 */ /* 0x0007e8000c101106 */
[----:B------:R3:W-:Y:S04]  /*0570*/  @P2 STG.E.U8 desc[UR6][R4.64], R21 ;  /* 0x0000001504002986 */ /* 0x0007e8000c101106 */
[----:B------:R3:W-:Y:S01]  /*0580*/  @P1 STG.E.U8 desc[UR6][R6.64], R23 ;  /* 0x0000001706001986 */ /* 0x0007e2000c101106 */
[----:B------:R-:W-:-:S03]  /*0590*/  ISETP.LT.U32.AND P1, PT, R16, R11, PT ;  /* 0x0000000b1000720c */ /* 0x000fc60003f21070 */
[----:B------:R3:W-:Y:S01]  /*05a0*/  @P0 STG.E.U8 desc[UR6][R8.64], R19 ;  /* 0x0000001308000986 */ /* 0x0007e2000c101106 */
[----:B------:R-:W-:Y:S02]  /*05b0*/  ISETP.GE.U32.AND P0, PT, R16, 0x10000, PT ;  /* 0x000100001000780c */ /* 0x000fe40003f06070 */
[C---:B------:R-:W-:Y:S02]  /*05c0*/  ISETP.LT.AND.EX P1, PT, R17.reuse, R12, PT, P1 ;  /* 0x0000000c1100720c */ /* 0x040fe40003f21310 */
[----:B------:R-:W-:-:S13]  /*05d0*/  ISETP.GE.U32.AND.EX P0, PT, R17, RZ, PT, P0 ;  /* 0x000000ff1100720c */ /* 0x000fda0003f06100 */
[----:B---3--:R-:W-:Y:S05]  /*05e0*/  @!P0 BRA P1, `(.L_x_373) ;  /* 0xfffffff800e48947 */ /* 0x008fea000083ffff */
[----:B------:R-:W-:Y:S05]  /*05f0*/  EXIT ;  /* 0x000000000000794d */ /* 0x000fea0003800000 */
.L_x_372:
        /* <DEDUP_REMOVED lines=11> */
.L_x_374:
[C---:B------:R-:W-:Y:S01]  /*06b0*/  LEA R4, P0, R13.reuse, R0, 0x2 ;  /* 0x000000000d047211 */ /* 0x040fe200078010ff */
[----:B0-----:R-:W2:Y:S03]  /*06c0*/  LDG.E.U8 R6, desc[UR6][R2.64] ;  /* 0x0000000602067981 */ /* 0x001ea6000c1e1100 */
[----:B------:R-:W-:-:S05]  /*06d0*/  LEA.HI.X R5, R13, R10, R14, 0x2, P0 ;  /* 0x0000000a0d057211 */ /* 0x000fca00000f140e */
        /* <DEDUP_REMOVED lines=8> */
[----:B------:R-:W-:Y:S02]  /*0760*/  ISETP.NE.AND P3, PT, R8, RZ, P0 ;  /* 0x000000ff0800720c */ /* 0x000fe40000765270 */
[----:B------:R-:W-:Y:S02]  /*0770*/  PRMT R6, R9, 0x7773, RZ ;  /* 0x0000777309067816 */ /* 0x000fe400000000ff */
[----:B------:R-:W-:Y:S02]  /*0780*/  SEL R7, RZ, 0x1, !P1 ;  /* 0x00000001ff077807 */ /* 0x000fe40004800000 */
[----:B------:R-:W-:Y:S02]  /*0790*/  SEL R8, RZ, 0x1, !P2 ;  /* 0x00000001ff087807 */ /* 0x000fe40005000000 */
[----:B------:R-:W-:Y:S02]  /*07a0*/  ISETP.NE.AND P0, PT, R6, RZ, P0 ;  /* 0x000000ff0600720c */ /* 0x000fe40000705270 */
[----:B------:R-:W-:-:S02]  /*07b0*/  SEL R6, RZ, 0x1, !P3 ;  /* 0x00000001ff067807 */ /* 0x000fc40005800000 */
[----:B------:R-:W-:Y:S02]  /*07c0*/  PRMT R9, R8, 0x7604, R7 ;  /* 0x0000760408097816 */ /* 0x000fe40000000007 */
[----:B------:R-:W-:Y:S02]  /*07d0*/  SEL R7, RZ, 0x1, !P0 ;  /* 0x00000001ff077807 */ /* 0x000fe40004000000 */
[----:B------:R-:W-:Y:S02]  /*07e0*/  PRMT R6, R6, 0x7054, R9 ;  /* 0x0000705406067816 */ /* 0x000fe40000000009 */
[----:B------:R-:W-:Y:S02]  /*07f0*/  IADD3 R13, P0, R13, UR5, RZ ;  /* 0x000000050d0d7c10 */ /* 0x000fe4000ff1e0ff */
[----:B------:R-:W-:-:S03]  /*0800*/  PRMT R7, R7, 0x654, R6 ;  /* 0x0000065407077816 */ /* 0x000fc60000000006 */
[C---:B------:R-:W-:Y:S02]  /*0810*/  IMAD.SHL.U32 R6, R13.reuse, 0x4, RZ ;  /* 0x000000040d067824 */ /* 0x040fe400078e00ff */
[----:B------:R-:W-:Y:S01]  /*0820*/  IMAD.X R14, RZ, RZ, R14, P0 ;  /* 0x000000ffff0e7224 */ /* 0x000fe200000e060e */
[----:B------:R1:W-:Y:S01]  /*0830*/  STG.E desc[UR6][R4.64], R7 ;  /* 0x0000000704007986 */ /* 0x0003e2000c101906 */
[C---:B------:R-:W-:Y:S02]  /*0840*/  ISETP.LT.U32.AND P1, PT, R13.reuse, 0x4000, PT ;  /* 0x000040000d00780c */ /* 0x040fe40003f21070 */
[----:B------:R-:W-:Y:S02]  /*0850*/  ISETP.GE.U32.AND P0, PT, R6, R11, PT ;  /* 0x0000000b0600720c */ /* 0x000fe40003f06070 */
[----:B------:R-:W-:Y:S02]  /*0860*/  SHF.L.U64.HI R9, R13, 0x2, R14 ;  /* 0x000000020d097819 */ /* 0x000fe4000001020e */
[----:B------:R-:W-:-:S02]  /*0870*/  ISETP.LT.U32.AND.EX P1, PT, R14, RZ, PT, P1 ;  /* 0x000000ff0e00720c */ /* 0x000fc40003f21110 */
[----:B------:R-:W-:-:S13]  /*0880*/  ISETP.GE.AND.EX P0, PT, R9, R12, PT, P0 ;  /* 0x0000000c0900720c */ /* 0x000fda0003f06300 */
[----:B-1----:R-:W-:Y:S05]  /*0890*/  @!P0 BRA P1, `(.L_x_374) ;  /* 0xfffffffc00848947 */ /* 0x002fea000083ffff */
[----:B------:R-:W-:Y:S05]  /*08a0*/  EXIT ;  /* 0x000000000000794d */ /* 0x000fea0003800000 */
.L_x_375:
        /* <DEDUP_REMOVED lines=13> */
.L_x_556:


//--------------------- .text._ZN2at6native63_GLOBAL__N__862fb238_30_ForeachBinaryOpScalarTensor_cu_64fe0ca525multi_tensor_apply_kernelINS1_18TensorListMetadataILi1EEENS1_27BinaryOpScalarTensorFunctorIN3c107complexIfEELi1ELi1ELi0EEEJSt10multipliesIS8_EPS8_S8_EEEvT_T0_DpT1_ --------------------------
	.section	.text._ZN2at6native63_GLOBAL__N__862fb238_30_ForeachBinaryOpScalarTensor_cu_64fe0ca525multi_tensor_apply_kernelINS1_18TensorListMetadataILi1EEENS1_27BinaryOpScalarTensorFunctorIN3c107complexIfEELi1ELi1ELi0EEEJSt10multipliesIS8_EPS8_S8_EEEvT_T0_DpT1_,"ax",@progbits
	.align	128
.text._ZN2at6native63_GLOBAL__N__862fb238_30_ForeachBinaryOpScalarTensor_cu_64fe0ca525multi_tensor_apply_kernelINS1_18TensorListMetadataILi1EEENS1_27BinaryOpScalarTensorFunctorIN3c107complexIfEELi1ELi1ELi0EEEJSt10multipliesIS8_EPS8_S8_EEEvT_T0_DpT1_:
        .type           _ZN2at6native63_GLOBAL__N__862fb238_30_ForeachBinaryOpScalarTensor_cu_64fe0ca525multi_tensor_apply_kernelINS1_18TensorListMetadataILi1EEENS1_27BinaryOpScalarTensorFunctorIN3c107complexIfEELi1ELi1ELi0EEEJSt10multipliesIS8_EPS8_S8_EEEvT_T0_DpT1_,@function
        .size           _ZN2at6native63_GLOBAL__N__862fb238_30_ForeachBinaryOpScalarTensor_cu_64fe0ca525multi_tensor_apply_kernelINS1_18TensorListMetadataILi1EEENS1_27BinaryOpScalarTensorFunctorIN3c107complexIfEELi1ELi1ELi0EEEJSt10multipliesIS8_EPS8_S8_EEEvT_T0_DpT1_,(.L_x_557 - _ZN2at6native63_GLOBAL__N__862fb238_30_ForeachBinaryOpScalarTensor_cu_64fe0ca525multi_tensor_apply_kernelINS1_18TensorListMetadataILi1EEENS1_27BinaryOpScalarTensorFunctorIN3c107complexIfEELi1ELi1ELi0EEEJSt10multipliesIS8_EPS8_S8_EEEvT_T0_DpT1_)
        .other          _ZN2at6native63_GLOBAL__N__862fb238_30_ForeachBinaryOpScalarTensor_cu_64fe0ca525multi_tensor_apply_kernelINS1_18TensorListMetadataILi1EEENS1_27BinaryOpScalarTensorFunctorIN3c107complexIfEELi1ELi1ELi0EEEJSt10multipliesIS8_EPS8_S8_EEEvT_T0_DpT1_,@"STO_CUDA_ENTRY STV_DEFAULT"
_ZN2at6native63_GLOBAL__N__862fb238_30_ForeachBinaryOpScalarTensor_cu_64fe0ca525multi_tensor_apply_kernelINS1_18TensorListMetadataILi1EEENS1_27BinaryOpScalarTensorFunctorIN3c107complexIfEELi1ELi1ELi0EEEJSt10multipliesIS8_EPS8_S8_EEEvT_T0_DpT1_:
        /* <DEDUP_REMOVED lines=24> */
[----:B------:R-:W-:-:S06]  /*0180*/  ULDC.64 UR6, c[0x0][0xf48] ;  /* 0x0003d20000067ab9 */ /* 0x000fcc0000000a00 */
.L_x_377:
[----:B------:R-:W2:Y:S02]  /*0190*/  LDC.64 R18, c[0x0][0xf40] ;  /* 0x0003d000ff127b82 */ /* 0x000ea40000000a00 */
[----:B--2---:R-:W2:Y:S01]  /*01a0*/  LDG.E.64 R18, desc[UR4][R18.64] ;  /* 0x0000000412127981 */ /* 0x004ea2000c1e1b00 */
[----:B0-----:R-:W-:Y:S01]  /*01b0*/  IADD3 R11, P0, R3, R6, RZ ;  /* 0x00000006030b7210 */ /* 0x001fe20007f1e0ff */
[C---:B-1----:R-:W-:Y:S01]  /*01c0*/  IMAD R8, R4.reuse, 0x3, RZ ;  /* 0x0000000304087824 */ /* 0x042fe200078e02ff */
[----:B------:R-:W-:Y:S02]  /*01d0*/  CS2R R16, SRZ ;  /* 0x0000000000107805 */ /* 0x000fe4000001ff00 */
[----:B------:R-:W-:Y:S01]  /*01e0*/  IADD3 R5, P1, R4, R11, RZ ;  /* 0x0000000b04057210 */ /* 0x000fe20007f3e0ff */
[----:B------:R-:W-:Y:S01]  /*01f0*/  IMAD.X R21, RZ, RZ, R7, P0 ;  /* 0x000000ffff157224 */ /* 0x000fe200000e0607 */
[----:B------:R-:W-:Y:S02]  /*0200*/  ISETP.GE.U32.AND P4, PT, R11, 0x10000, PT ;  /* 0x000100000b00780c */ /* 0x000fe40003f86070 */
[----:B------:R-:W-:-:S02]  /*0210*/  ISETP.GE.U32.AND P0, PT, R5, 0x10000, PT ;  /* 0x000100000500780c */ /* 0x000fc40003f06070 */
[----:B------:R-:W-:Y:S02]  /*0220*/  IADD3.X R9, RZ, R21, RZ, P1, !PT ;  /* 0x00000015ff097210 */ /* 0x000fe40000ffe4ff */
[C---:B------:R-:W-:Y:S02]  /*0230*/  ISETP.LT.U32.AND P1, PT, R5.reuse, R0, PT ;  /* 0x000000000500720c */ /* 0x040fe40003f21070 */
[----:B------:R-:W-:Y:S02]  /*0240*/  LEA R12, P2, R5, R26, 0x3 ;  /* 0x0000001a050c7211 */ /* 0x000fe400078418ff */
[----:B------:R-:W-:Y:S02]  /*0250*/  ISETP.GE.U32.AND.EX P0, PT, R9, RZ, PT, P0 ;  /* 0x000000ff0900720c */ /* 0x000fe40003f06100 */
[----:B------:R-:W-:Y:S02]  /*0260*/  LEA.HI.X R13, R5, R27, R9, 0x3, P2 ;  /* 0x0000001b050d7211 */ /* 0x000fe400010f1c09 */
[----:B------:R-:W-:-:S02]  /*0270*/  ISETP.LT.AND.EX P0, PT, R9, R2, !P0, P1 ;  /* 0x000000020900720c */ /* 0x000fc40004701310 */
[----:B------:R-:W-:Y:S02]  /*0280*/  LEA R5, P1, R4, R11, 0x1 ;  /* 0x0000000b04057211 */ /* 0x000fe400078208ff */
[----:B------:R-:W-:Y:S02]  /*0290*/  ISETP.LT.U32.AND P3, PT, R11, R0, PT ;  /* 0x000000000b00720c */ /* 0x000fe40003f61070 */
[----:B------:R-:W-:Y:S01]  /*02a0*/  ISETP.GE.U32.AND.EX P4, PT, R21, RZ, PT, P4 ;  /* 0x000000ff1500720c */ /* 0x000fe20003f86140 */
[----:B------:R-:W-:Y:S01]  /*02b0*/  IMAD.X R9, RZ, RZ, R21, P1 ;  /* 0x000000ffff097224 */ /* 0x000fe200008e0615 */
[C---:B------:R-:W-:Y:S02]  /*02c0*/  LEA R14, P6, R5.reuse, R26, 0x3 ;  /* 0x0000001a050e7211 */ /* 0x040fe400078c18ff */
[C---:B------:R-:W-:Y:S02]  /*02d0*/  ISETP.GE.U32.AND P2, PT, R5.reuse, 0x10000, PT ;  /* 0x000100000500780c */ /* 0x040fe40003f46070 */
[----:B------:R-:W-:-:S02]  /*02e0*/  ISETP.LT.U32.AND P1, PT, R5, R0, PT ;  /* 0x000000000500720c */ /* 0x000fc40003f21070 */
[-C--:B------:R-:W-:Y:S02]  /*02f0*/  ISETP.LT.AND.EX P3, PT, R21, R2.reuse, !P4, P3 ;  /* 0x000000021500720c */ /* 0x080fe40006761330 */
[----:B------:R-:W-:Y:S02]  /*0300*/  LEA.HI.X R15, R5, R27, R9, 0x3, P6 ;  /* 0x0000001b050f7211 */ /* 0x000fe400030f1c09 */
[C---:B------:R-:W-:Y:S02]  /*0310*/  ISETP.GE.U32.AND.EX P2, PT, R9.reuse, RZ, PT, P2 ;  /* 0x000000ff0900720c */ /* 0x040fe40003f46120 */
[----:B------:R-:W-:Y:S02]  /*0320*/  IADD3 R5, P4, R8, R11, RZ ;  /* 0x0000000b08057210 */ /* 0x000fe40007f9e0ff */
[----:B------:R-:W-:Y:S02]  /*0330*/  ISETP.LT.AND.EX P1, PT, R9, R2, !P2, P1 ;  /* 0x000000020900720c */ /* 0x000fe40005721310 */
[----:B------:R-:W-:Y:S01]  /*0340*/  LEA R28, P5, R11, R26, 0x3 ;  /* 0x0000001a0b1c7211 */ /* 0x000fe200078a18ff */
[----:B------:R-:W-:Y:S01]  /*0350*/  IMAD.X R9, RZ, RZ, R21, P4 ;  /* 0x000000ffff097224 */ /* 0x000fe200020e0615 */
[----:B------:R-:W-:-:S02]  /*0360*/  ISETP.GE.U32.AND P2, PT, R5, 0x10000, PT ;  /* 0x000100000500780c */ /* 0x000fc40003f46070 */
[-C--:B------:R-:W-:Y:S02]  /*0370*/  LEA.HI.X R29, R11, R27.reuse, R21, 0x3, P5 ;  /* 0x0000001b0b1d7211 */ /* 0x080fe400028f1c15 */
[C---:B------:R-:W-:Y:S02]  /*0380*/  ISETP.LT.U32.AND P4, PT, R5.reuse, R0, PT ;  /* 0x000000000500720c */ /* 0x040fe40003f81070 */
[----:B------:R-:W-:Y:S01]  /*0390*/  LEA R10, P5, R5, R26, 0x3 ;  /* 0x0000001a050a7211 */ /* 0x000fe200078a18ff */
[----:B------:R-:W3:Y:S01]  /*03a0*/  @P3 LDG.E.64 R16, desc[UR4][R28.64] ;  /* 0x000000041c103981 */ /* 0x000ee2000c1e1b00 */
[----:B------:R-:W-:Y:S02]  /*03b0*/  ISETP.GE.U32.AND.EX P2, PT, R9, RZ, PT, P2 ;  /* 0x000000ff0900720c */ /* 0x000fe40003f46120 */
[----:B------:R-:W-:Y:S02]  /*03c0*/  LEA.HI.X R11, R5, R27, R9, 0x3, P5 ;  /* 0x0000001b050b7211 */ /* 0x000fe400028f1c09 */
[----:B------:R-:W-:-:S02]  /*03d0*/  ISETP.LT.AND.EX P2, PT, R9, R2, !P2, P4 ;  /* 0x000000020900720c */ /* 0x000fc40005741340 */
[----:B------:R-:W-:Y:S02]  /*03e0*/  CS2R R8, SRZ ;  /* 0x0000000000087805 */ /* 0x000fe4000001ff00 */
[----:B------:R-:W-:-:S04]  /*03f0*/  CS2R R20, SRZ ;  /* 0x0000000000147805 */ /* 0x000fc8000001ff00 */
[----:B------:R-:W4:Y:S05]  /*0400*/  @P0 LDG.E.64 R8, desc[UR4][R12.64] ;  /* 0x000000040c080981 */ /* 0x000f2a000c1e1b00 */
[----:B------:R-:W5:Y:S01]  /*0410*/  @P2 LDG.E.64 R20, desc[UR4][R10.64] ;  /* 0x000000040a142981 */ /* 0x000f62000c1e1b00 */
[----:B--2---:R-:W-:Y:S01]  /*0420*/  FMUL.FTZ R5, R19, UR7 ;  /* 0x0000000713057c20 */ /* 0x004fe20008410000 */
[----:B------:R-:W-:-:S03]  /*0430*/  FMUL.FTZ R24, R18, UR7 ;  /* 0x0000000712187c20 */ /* 0x000fc60008410000 */
[----:B------:R-:W-:Y:S01]  /*0440*/  FFMA.FTZ R5, R18, UR6, -R5 ;  /* 0x0000000612057c23 */ /* 0x000fe20008010805 */
[----:B------:R-:W-:Y:S01]  /*0450*/  FFMA.FTZ R24, R19, UR6, R24 ;  /* 0x0000000613187c23 */ /* 0x000fe20008010018 */
[----:B------:R-:W-:-:S06]  /*0460*/  CS2R R18, SRZ ;  /* 0x0000000000127805 */ /* 0x000fcc000001ff00 */
[----:B------:R-:W2:Y:S01]  /*0470*/  @P1 LDG.E.64 R18, desc[UR4][R14.64] ;  /* 0x000000040e121981 */ /* 0x000ea2000c1e1b00 */
[----:B------:R-:W-:-:S04]  /*0480*/  IMAD.WIDE.U32 R6, R4, 0x4, R6 ;  /* 0x0000000404067825 */ /* 0x000fc800078e0006 */
[-C--:B---3--:R-:W-:Y:S01]  /*0490*/  FMUL.FTZ R22, R24, R17.reuse ;  /* 0x0000001118167220 */ /* 0x088fe20000410000 */
[----:B------:R-:W-:-:S03]  /*04a0*/  FMUL.FTZ R23, R5, R17 ;  /* 0x0000001105177220 */ /* 0x000fc60000410000 */
[CC--:B------:R-:W-:Y:S01]  /*04b0*/  FFMA.FTZ R22, R5.reuse, R16.reuse, -R22 ;  /* 0x0000001005167223 */ /* 0x0c0fe20000010816 */
[C---:B------:R-:W-:Y:S01]  /*04c0*/  FFMA.FTZ R23, R24.reuse, R16, R23 ;  /* 0x0000001018177223 */ /* 0x040fe20000010017 */
[-C--:B----4-:R-:W-:Y:S01]  /*04d0*/  FMUL.FTZ R16, R24, R9.reuse ;  /* 0x0000000918107220 */ /* 0x090fe20000410000 */
[----:B------:R-:W-:-:S03]  /*04e0*/  FMUL.FTZ R17, R5, R9 ;  /* 0x0000000905117220 */ /* 0x000fc60000410000 */
[-C--:B------:R-:W-:Y:S01]  /*04f0*/  FFMA.FTZ R16, R5, R8.reuse, -R16 ;  /* 0x0000000805107223 */ /* 0x080fe20000010810 */
[----:B------:R-:W-:Y:S01]  /*0500*/  FFMA.FTZ R17, R24, R8, R17 ;  /* 0x0000000818117223 */ /* 0x000fe20000010011 */
[----:B------:R3:W-:Y:S04]  /*0510*/  @P3 STG.E.64 desc[UR4][R28.64], R22 ;  /* 0x000000161c003986 */ /* 0x0007e8000c101b04 */
[----:B------:R3:W-:Y:S01]  /*0520*/  @P0 STG.E.64 desc[UR4][R12.64], R16 ;  /* 0x000000100c000986 */ /* 0x0007e2000c101b04 */
[----:B------:R-:W-:-:S04]  /*0530*/  ISETP.GE.U32.AND P0, PT, R6, 0x10000, PT ;  /* 0x000100000600780c */ /* 0x000fc80003f06070 */
[----:B------:R-:W-:Y:S01]  /*0540*/  ISETP.GE.U32.AND.EX P0, PT, R7, RZ, PT, P0 ;  /* 0x000000ff0700720c */ /* 0x000fe20003f06100 */
[CC--:B--2---:R-:W-:Y:S01]  /*0550*/  FMUL.FTZ R8, R24.reuse, R19.reuse ;  /* 0x0000001318087220 */ /* 0x0c4fe20000410000 */
[C---:B------:R-:W-:Y:S01]  /*0560*/  FMUL.FTZ R9, R5.reuse, R19 ;  /* 0x0000001305097220 */ /* 0x040fe20000410000 */
[CC--:B-----5:R-:W-:Y:S01]  /*0570*/  FMUL.FTZ R19, R24.reuse, R21.reuse ;  /* 0x0000001518137220 */ /* 0x0e0fe20000410000 */
[C---:B------:R-:W-:Y:S01]  /*0580*/  FMUL.FTZ R21, R5.reuse, R21 ;  /* 0x0000001505157220 */ /* 0x040fe20000410000 */
[CC--:B------:R-:W-:Y:S01]  /*0590*/  FFMA.FTZ R8, R5.reuse, R18.reuse, -R8 ;  /* 0x0000001205087223 */ /* 0x0c0fe20000010808 */
[C---:B------:R-:W-:Y:S01]  /*05a0*/  FFMA.FTZ R9, R24.reuse, R18, R9 ;  /* 0x0000001218097223 */ /* 0x040fe20000010009 */
[-C--:B------:R-:W-:Y:S01]  /*05b0*/  FFMA.FTZ R18, R5, R20.reuse, -R19 ;  /* 0x0000001405127223 */ /* 0x080fe20000010813 */
[----:B------:R-:W-:-:S03]  /*05c0*/  FFMA.FTZ R19, R24, R20, R21 ;  /* 0x0000001418137223 */ /* 0x000fc60000010015 */
[----:B------:R3:W-:Y:S01]  /*05d0*/  @P1 STG.E.64 desc[UR4][R14.64], R8 ;  /* 0x000000080e001986 */ /* 0x0007e2000c101b04 */
[----:B------:R-:W-:-:S03]  /*05e0*/  ISETP.LT.U32.AND P1, PT, R6, R0, PT ;  /* 0x000000000600720c */ /* 0x000fc60003f21070 */
[----:B------:R3:W-:Y:S01]  /*05f0*/  @P2 STG.E.64 desc[UR4][R10.64], R18 ;  /* 0x000000120a002986 */ /* 0x0007e2000c101b04 */
[----:B------:R-:W-:-:S13]  /*0600*/  ISETP.LT.AND.EX P1, PT, R7, R2, PT, P1 ;  /* 0x000000020700720c */ /* 0x000fda0003f21310 */
[----:B---3--:R-:W-:Y:S05]  /*0610*/  @!P0 BRA P1, `(.L_x_377) ;  /* 0xfffffff800dc8947 */ /* 0x008fea000083ffff */
[----:B------:R-:W-:Y:S05]  /*0620*/  EXIT ;  /* 0x000000000000794d */ /* 0x000fea0003800000 */
.L_x_376:
        /* <DEDUP_REMOVED lines=9> */
[----:B------:R-:W-:-:S05]  /*06c0*/  ULDC.64 UR8, c[0x0][0xf48] ;  /* 0x0003d20000087ab9 */ /* 0x000fca0000000a00 */
.L_x_378:
[C---:B------:R-:W-:Y:S01]  /*06d0*/  LEA R18, P0, R20.reuse, R26, 0x5 ;  /* 0x0000001a14127211 */ /* 0x040fe200078028ff */
[----:B0-----:R-:W2:Y:S03]  /*06e0*/  LDG.E.64 R4, desc[UR4][R16.64] ;  /* 0x0000000410047981 */ /* 0x001ea6000c1e1b00 */
[----:B------:R-:W-:-:S05]  /*06f0*/  LEA.HI.X R19, R20, R27, R3, 0x5, P0 ;  /* 0x0000001b14137211 */ /* 0x000fca00000f2c03 */
[----:B------:R-:W3:Y:S04]  /*0700*/  LDG.E.128 R12, desc[UR4][R18.64] ;  /* 0x00000004120c7981 */ /* 0x000ee8000c1e1d00 */
[----:B------:R-:W4:Y:S01]  /*0710*/  LDG.E.128 R8, desc[UR4][R18.64+0x10] ;  /* 0x0000100412087981 */ /* 0x000f22000c1e1d00 */
[----:B------:R-:W-:-:S04]  /*0720*/  IADD3 R20, P0, R20, UR6, RZ ;  /* 0x0000000614147c10 */ /* 0x000fc8000ff1e0ff */
[----:B------:R-:W-:Y:S01]  /*0730*/  ISETP.LT.U32.AND P1, PT, R20, 0x4000, PT ;  /* 0x000040001400780c */ /* 0x000fe20003f21070 */
[----:B------:R-:W-:-:S05]  /*0740*/  IMAD.X R3, RZ, RZ, R3, P0 ;  /* 0x000000ffff037224 */ /* 0x000fca00000e0603 */
[----:B------:R-:W-:Y:S01]  /*0750*/  ISETP.LT.U32.AND.EX P1, PT, R3, RZ, PT, P1 ;  /* 0x000000ff0300720c */ /* 0x000fe20003f21110 */
[----:B--2---:R-:W-:Y:S01]  /*0760*/  FMUL.FTZ R6, R4, UR9 ;  /* 0x0000000904067c20 */ /* 0x004fe20008410000 */
[----:B------:R-:W-:-:S03]  /*0770*/  FMUL.FTZ R7, R5, UR9 ;  /* 0x0000000905077c20 */ /* 0x000fc60008410000 */
[----:B------:R-:W-:Y:S01]  /*0780*/  FFMA.FTZ R21, R5, UR8, R6 ;  /* 0x0000000805157c23 */ /* 0x000fe20008010006 */
[----:B------:R-:W-:-:S03]  /*0790*/  FFMA.FTZ R22, R4, UR8, -R7 ;  /* 0x0000000804167c23 */ /* 0x000fc60008010807 */
[CC--:B---3--:R-:W-:Y:S01]  /*07a0*/  FMUL.FTZ R5, R13.reuse, R21.reuse ;  /* 0x000000150d057220 */ /* 0x0c8fe20000410000 */
[-C--:B------:R-:W-:Y:S01]  /*07b0*/  FMUL.FTZ R6, R13, R22.reuse ;  /* 0x000000160d067220 */ /* 0x080fe20000410000 */
[CC--:B------:R-:W-:Y:S01]  /*07c0*/  FMUL.FTZ R7, R15.reuse, R21.reuse ;  /* 0x000000150f077220 */ /* 0x0c0fe20000410000 */
[-C--:B------:R-:W-:Y:S01]  /*07d0*/  FMUL.FTZ R15, R15, R22.reuse ;  /* 0x000000160f0f7220 */ /* 0x080fe20000410000 */
[CC--:B------:R-:W-:Y:S01]  /*07e0*/  FFMA.FTZ R4, R12.reuse, R22.reuse, -R5 ;  /* 0x000000160c047223 */ /* 0x0c0fe20000010805 */
[-C--:B------:R-:W-:Y:S01]  /*07f0*/  FFMA.FTZ R5, R12, R21.reuse, R6 ;  /* 0x000000150c057223 */ /* 0x080fe20000010006 */
[CC--:B------:R-:W-:Y:S01]  /*0800*/  FFMA.FTZ R6, R14.reuse, R22.reuse, -R7 ;  /* 0x000000160e067223 */ /* 0x0c0fe20000010807 */
[-C--:B------:R-:W-:Y:S01]  /*0810*/  FFMA.FTZ R7, R14, R21.reuse, R15 ;  /* 0x000000150e077223 */ /* 0x080fe2000001000f */
[CC--:B----4-:R-:W-:Y:S01]  /*0820*/  FMUL.FTZ R15, R11.reuse, R21.reuse ;  /* 0x000000150b0f7220 */ /* 0x0d0fe20000410000 */
[-C--:B------:R-:W-:Y:S01]  /*0830*/  FMUL.FTZ R12, R11, R22.reuse ;  /* 0x000000160b0c7220 */ /* 0x080fe20000410000 */
[CC--:B------:R-:W-:Y:S01]  /*0840*/  FMUL.FTZ R11, R9.reuse, R21.reuse ;  /* 0x00000015090b7220 */ /* 0x0c0fe20000410000 */
[-C--:B------:R-:W-:Y:S01]  /*0850*/  FMUL.FTZ R13, R9, R22.reuse ;  /* 0x00000016090d7220 */ /* 0x080fe20000410000 */
[CC--:B------:R-:W-:Y:S01]  /*0860*/  FFMA.FTZ R14, R10.reuse, R22.reuse, -R15 ;  /* 0x000000160a0e7223 */ /* 0x0c0fe2000001080f */
[-C--:B------:R-:W-:Y:S01]  /*0870*/  FFMA.FTZ R15, R10, R21.reuse, R12 ;  /* 0x000000150a0f7223 */ /* 0x080fe2000001000c */
[C---:B------:R-:W-:Y:S01]  /*0880*/  FFMA.FTZ R12, R8.reuse, R22, -R11 ;  /* 0x00000016080c7223 */ /* 0x040fe2000001080b */
[----:B------:R-:W-:Y:S01]  /*0890*/  FFMA.FTZ R13, R8, R21, R13 ;  /* 0x00000015080d7223 */ /* 0x000fe2000001000d */
[C---:B------:R-:W-:Y:S01]  /*08a0*/  SHF.L.U32 R9, R20.reuse, 0x2, RZ ;  /* 0x0000000214097819 */ /* 0x040fe200000006ff */
[----:B------:R1:W-:Y:S03]  /*08b0*/  STG.E.128 desc[UR4][R18.64], R4 ;  /* 0x0000000412007986 */ /* 0x0003e6000c101d04 */
[----:B------:R-:W-:Y:S01]  /*08c0*/  ISETP.GE.U32.AND P0, PT, R9, R0, PT ;  /* 0x000000000900720c */ /* 0x000fe20003f06070 */
[----:B------:R1:W-:Y:S01]  /*08d0*/  STG.E.128 desc[UR4][R18.64+0x10], R12 ;  /* 0x0000100c12007986 */ /* 0x0003e2000c101d04 */
[----:B------:R-:W-:-:S04]  /*08e0*/  SHF.L.U64.HI R9, R20, 0x2, R3 ;  /* 0x0000000214097819 */ /* 0x000fc80000010203 */
[----:B------:R-:W-:-:S13]  /*08f0*/  ISETP.GE.AND.EX P0, PT, R9, R2, PT, P0 ;  /* 0x000000020900720c */ /* 0x000fda0003f06300 */
[----:B-1----:R-:W-:Y:S05]  /*0900*/  @!P0 BRA P1, `(.L_x_378) ;  /* 0xfffffffc00708947 */ /* 0x002fea000083ffff */
[----:B------:R-:W-:Y:S05]  /*0910*/  EXIT ;  /* 0x000000000000794d */ /* 0x000fea0003800000 */
.L_x_379:
        /* <DEDUP_REMOVED lines=14> */
.L_x_557:


//--------------------- .text._ZN2at6native63_GLOBAL__N__862fb238_30_ForeachBinaryOpScalarTensor_cu_64fe0ca525multi_tensor_apply_kernelINS1_18TensorListMetadataILi1EEENS1_27BinaryOpScalarTensorFunctorIN3c107complexIdEELi1ELi1ELi0EEEJSt10multipliesIS8_EPS8_S8_EEEvT_T0_DpT1_ --------------------------
	.section	.text._ZN2at6native63_GLOBAL__N__862fb238_30_ForeachBinaryOpScalarTensor_cu_64fe0ca525multi_tensor_apply_kernelINS1_18TensorListMetadataILi1EEENS1_27BinaryOpScalarTensorFunctorIN3c107complexIdEELi1ELi1ELi0EEEJSt10multipliesIS8_EPS8_S8_EEEvT_T0_DpT1_,"ax",@progbits
	.align	128
.text._ZN2at6native63_GLOBAL__N__862fb238_30_ForeachBinaryOpScalarTensor_cu_64fe0ca525multi_tensor_apply_kernelINS1_18TensorListMetadataILi1EEENS1_27BinaryOpScalarTensorFunctorIN3c107complexIdEELi1ELi1ELi0EEEJSt10multipliesIS8_EPS8_S8_EEEvT_T0_DpT1_:
        .type           _ZN2at6native63_GLOBAL__N__862fb238_30_ForeachBinaryOpScalarTensor_cu_64fe0ca525multi_tensor_apply_kernelINS1_18TensorListMetadataILi1EEENS1_27BinaryOpScalarTensorFunctorIN3c107complexIdEELi1ELi1ELi0EEEJSt10multipliesIS8_EPS8_S8_EEEvT_T0_DpT1_,@function
        .size           _ZN2at6native63_GLOBAL__N__862fb238_30_ForeachBinaryOpScalarTensor_cu_64fe0ca525multi_tensor_apply_kernelINS1_18TensorListMetadataILi1EEENS1_27BinaryOpScalarTensorFunctorIN3c107complexIdEELi1ELi1ELi0EEEJSt10multipliesIS8_EPS8_S8_EEEvT_T0_DpT1_,(.L_x_558 - _ZN2at6native63_GLOBAL__N__862fb238_30_ForeachBinaryOpScalarTensor_cu_64fe0ca525multi_tensor_apply_kernelINS1_18TensorListMetadataILi1EEENS1_27BinaryOpScalarTensorFunctorIN3c107complexIdEELi1ELi1ELi0EEEJSt10multipliesIS8_EPS8_S8_EEEvT_T0_DpT1_)
        .other          _ZN2at6native63_GLOBAL__N__862fb238_30_ForeachBinaryOpScalarTensor_cu_64fe0ca525multi_tensor_apply_kernelINS1_18TensorListMetadataILi1EEENS1_27BinaryOpScalarTensorFunctorIN3c107complexIdEELi1ELi1ELi0EEEJSt10multipliesIS8_EPS8_S8_EEEvT_T0_DpT1_,@"STO_CUDA_ENTRY STV_DEFAULT"
_ZN2at6native63_GLOBAL__N__862fb238_30_ForeachBinaryOpScalarTensor_cu_64fe0ca525multi_tensor_apply_kernelINS1_18TensorListMetadataILi1EEENS1_27BinaryOpScalarTensorFunctorIN3c107complexIdEELi1ELi1ELi0EEEJSt10multipliesIS8_EPS8_S8_EEEvT_T0_DpT1_:
        /* <DEDUP_REMOVED lines=24> */
[----:B------:R-:W-:Y:S01]  /*0180*/  ULDC.64 UR6, c[0x0][0xf58] ;  /* 0x0003d60000067ab9 */ /* 0x000fe20000000a00 */
[----:B------:R-:W-:-:S05]  /*0190*/  ULDC.64 UR8, c[0x0][0xf50] ;  /* 0x0003d40000087ab9 */ /* 0x000fca0000000a00 */
.L_x_381:
[----:B--2---:R-:W2:Y:S01]  /*01a0*/  LDC.64 R12, c[0x0][0xf40] ;  /* 0x0003d000ff0c7b82 */ /* 0x004ea20000000a00 */
[----:B0-----:R-:W-:Y:S01]  /*01b0*/  IADD3 R25, P0, R33, R36, RZ ;  /* 0x0000002421197210 */ /* 0x001fe20007f1e0ff */
[C---:B-1----:R-:W-:Y:S01]  /*01c0*/  IMAD R4, R34.reuse, 0x3, RZ ;  /* 0x0000000322047824 */ /* 0x042fe200078e02ff */
[----:B------:R-:W-:Y:S02]  /*01d0*/  CS2R R22, SRZ ;  /* 0x0000000000167805 */ /* 0x000fe4000001ff00 */
[----:B------:R-:W-:Y:S02]  /*01e0*/  CS2R R20, SRZ ;  /* 0x0000000000147805 */ /* 0x000fe4000001ff00 */
[CC--:B------:R-:W-:Y:S01]  /*01f0*/  IADD3 R5, P1, R34.reuse, R25.reuse, RZ ;  /* 0x0000001922057210 */ /* 0x0c0fe20007f3e0ff */
[----:B------:R-:W-:Y:S01]  /*0200*/  IMAD.X R29, RZ, RZ, R37, P0 ;  /* 0x000000ffff1d7224 */ /* 0x000fe200000e0625 */
[----:B------:R-:W-:Y:S02]  /*0210*/  LEA R9, P6, R34, R25, 0x1 ;  /* 0x0000001922097211 */ /* 0x000fe400078c08ff */
[----:B------:R-:W-:-:S02]  /*0220*/  CS2R R18, SRZ ;  /* 0x0000000000127805 */ /* 0x000fc4000001ff00 */
[C---:B------:R-:W-:Y:S01]  /*0230*/  ISETP.GE.U32.AND P0, PT, R5.reuse, 0x10000, PT ;  /* 0x000100000500780c */ /* 0x040fe20003f06070 */
[----:B------:R-:W-:Y:S01]  /*0240*/  IMAD.X R7, RZ, RZ, R29, P1 ;  /* 0x000000ffff077224 */ /* 0x000fe200008e061d */
[C---:B------:R-:W-:Y:S02]  /*0250*/  LEA R30, P2, R5.reuse, R2, 0x4 ;  /* 0x00000002051e7211 */ /* 0x040fe400078420ff */
[----:B------:R-:W-:Y:S02]  /*0260*/  CS2R R16, SRZ ;  /* 0x0000000000107805 */ /* 0x000fe4000001ff00 */
[----:B------:R-:W-:Y:S02]  /*0270*/  ISETP.LT.U32.AND P1, PT, R5, R0, PT ;  /* 0x000000000500720c */ /* 0x000fe40003f21070 */
[----:B------:R-:W-:Y:S02]  /*0280*/  ISETP.GE.U32.AND.EX P0, PT, R7, RZ, PT, P0 ;  /* 0x000000ff0700720c */ /* 0x000fe40003f06100 */
[----:B------:R-:W-:-:S02]  /*0290*/  LEA.HI.X R31, R5, R3, R7, 0x4, P2 ;  /* 0x00000003051f7211 */ /* 0x000fc400010f2407 */
[----:B------:R-:W-:Y:S02]  /*02a0*/  ISETP.GE.U32.AND P2, PT, R25, 0x10000, PT ;  /* 0x000100001900780c */ /* 0x000fe40003f46070 */
[----:B------:R-:W-:Y:S02]  /*02b0*/  ISETP.LT.AND.EX P0, PT, R7, R32, !P0, P1 ;  /* 0x000000200700720c */ /* 0x000fe40004701310 */
[----:B------:R-:W-:Y:S01]  /*02c0*/  ISETP.LT.U32.AND P1, PT, R25, R0, PT ;  /* 0x000000001900720c */ /* 0x000fe20003f21070 */
[----:B--2---:R-:W2:Y:S01]  /*02d0*/  LDG.E.128 R12, desc[UR4][R12.64] ;  /* 0x000000040c0c7981 */ /* 0x004ea2000c1e1d00 */
[----:B------:R-:W-:Y:S01]  /*02e0*/  ISETP.GE.U32.AND.EX P2, PT, R29, RZ, PT, P2 ;  /* 0x000000ff1d00720c */ /* 0x000fe20003f46120 */
[----:B------:R-:W-:Y:S01]  /*02f0*/  IMAD.X R11, RZ, RZ, R29, P6 ;  /* 0x000000ffff0b7224 */ /* 0x000fe200030e061d */
[----:B------:R-:W-:Y:S02]  /*0300*/  IADD3 R5, P5, R4, R25, RZ ;  /* 0x0000001904057210 */ /* 0x000fe40007fbe0ff */
[----:B------:R-:W-:-:S02]  /*0310*/  ISETP.GE.U32.AND P3, PT, R9, 0x10000, PT ;  /* 0x000100000900780c */ /* 0x000fc40003f66070 */
[----:B------:R-:W-:Y:S01]  /*0320*/  ISETP.LT.AND.EX P1, PT, R29, R32, !P2, P1 ;  /* 0x000000201d00720c */ /* 0x000fe20005721310 */
[--C-:B------:R-:W-:Y:S01]  /*0330*/  IMAD.X R7, RZ, RZ, R29.reuse, P5 ;  /* 0x000000ffff077224 */ /* 0x100fe200028e061d */
[----:B------:R-:W-:Y:S01]  /*0340*/  LEA R26, P4, R25, R2, 0x4 ;  /* 0x00000002191a7211 */ /* 0x000fe200078820ff */
[----:B------:R-:W3:Y:S01]  /*0350*/  @P0 LDG.E.128 R16, desc[UR4][R30.64] ;  /* 0x000000041e100981 */ /* 0x000ee2000c1e1d00 */
[----:B------:R-:W-:Y:S02]  /*0360*/  ISETP.GE.U32.AND.EX P6, PT, R11, RZ, PT, P3 ;  /* 0x000000ff0b00720c */ /* 0x000fe40003fc6130 */
[----:B------:R-:W-:Y:S02]  /*0370*/  ISETP.GE.U32.AND P3, PT, R5, 0x10000, PT ;  /* 0x000100000500780c */ /* 0x000fe40003f66070 */
[----:B------:R-:W-:Y:S02]  /*0380*/  ISETP.LT.U32.AND P2, PT, R9, R0, PT ;  /* 0x000000000900720c */ /* 0x000fe40003f41070 */
[----:B------:R-:W-:-:S02]  /*0390*/  LEA.HI.X R27, R25, R3, R29, 0x4, P4 ;  /* 0x00000003191b7211 */ /* 0x000fc400020f241d */
[----:B------:R-:W-:Y:S02]  /*03a0*/  ISETP.LT.U32.AND P4, PT, R5, R0, PT ;  /* 0x000000000500720c */ /* 0x000fe40003f81070 */
[----:B------:R-:W-:Y:S01]  /*03b0*/  ISETP.GE.U32.AND.EX P3, PT, R7, RZ, PT, P3 ;  /* 0x000000ff0700720c */ /* 0x000fe20003f66130 */
[----:B------:R-:W4:Y:S01]  /*03c0*/  @P1 LDG.E.128 R20, desc[UR4][R26.64] ;  /* 0x000000041a141981 */ /* 0x000f22000c1e1d00 */
[-C--:B------:R-:W-:Y:S02]  /*03d0*/  ISETP.LT.AND.EX P2, PT, R11, R32.reuse, !P6, P2 ;  /* 0x000000200b00720c */ /* 0x080fe40007741320 */
[----:B------:R-:W-:Y:S02]  /*03e0*/  ISETP.LT.AND.EX P3, PT, R7, R32, !P3, P4 ;  /* 0x000000200700720c */ /* 0x000fe40005f61340 */
[-C--:B------:R-:W-:Y:S02]  /*03f0*/  LEA R28, P5, R9, R2.reuse, 0x4 ;  /* 0x00000002091c7211 */ /* 0x080fe400078a20ff */
[----:B------:R-:W-:-:S02]  /*0400*/  LEA R24, P6, R5, R2, 0x4 ;  /* 0x0000000205187211 */ /* 0x000fc400078c20ff */
[-C--:B------:R-:W-:Y:S02]  /*0410*/  LEA.HI.X R29, R9, R3.reuse, R11, 0x4, P5 ;  /* 0x00000003091d7211 */ /* 0x080fe400028f240b */
[----:B------:R-:W-:Y:S02]  /*0420*/  CS2R R10, SRZ ;  /* 0x00000000000a7805 */ /* 0x000fe4000001ff00 */
[----:B------:R-:W-:Y:S02]  /*0430*/  LEA.HI.X R25, R5, R3, R7, 0x4, P6 ;  /* 0x0000000305197211 */ /* 0x000fe400030f2407 */
[----:B------:R-:W-:Y:S02]  /*0440*/  CS2R R8, SRZ ;  /* 0x0000000000087805 */ /* 0x000fe4000001ff00 */
[----:B------:R-:W-:Y:S02]  /*0450*/  CS2R R6, SRZ ;  /* 0x0000000000067805 */ /* 0x000fe4000001ff00 */
[----:B------:R-:W-:-:S02]  /*0460*/  CS2R R4, SRZ ;  /* 0x0000000000047805 */ /* 0x000fc4000001ff00 */
[----:B------:R-:W5:Y:S04]  /*0470*/  @P2 LDG.E.128 R8, desc[UR4][R28.64] ;  /* 0x000000041c082981 */ /* 0x000f68000c1e1d00 */
[----:B------:R-:W5:Y:S01]  /*0480*/  @P3 LDG.E.128 R4, desc[UR4][R24.64] ;  /* 0x0000000418043981 */ /* 0x000f62000c1e1d00 */
[----:B------:R-:W-:Y:S01]  /*0490*/  IMAD.WIDE.U32 R36, R34, 0x4, R36 ;  /* 0x0000000422247825 */ /* 0x000fe200078e0024 */
[----:B--2---:R-:W-:Y:S02]  /*04a0*/  DMUL R38, R12, UR6 ;  /* 0x000000060c267c28 */ /* 0x004fe40008000000 */
[----:B------:R-:W-:-:S06]  /*04b0*/  DMUL R40, R14, UR6 ;  /* 0x000000060e287c28 */ /* 0x000fcc0008000000 */
[----:B------:R-:W-:Y:S02]  /*04c0*/  DFMA R38, R14, UR8, R38 ;  /* 0x000000080e267c2b */ /* 0x000fe40008000026 */
[----:B------:R-:W-:-:S06]  /*04d0*/  DFMA R40, R12, UR8, -R40 ;  /* 0x000000080c287c2b */ /* 0x000fcc0008000828 */
[-C--:B----4-:R-:W-:Y:S02]  /*04e0*/  DMUL R12, R38, R22.reuse ;  /* 0x00000016260c7228 */ /* 0x090fe40000000000 */
[----:B------:R-:W-:Y:S02]  /*04f0*/  DMUL R14, R40, R22 ;  /* 0x00000016280e7228 */ /* 0x000fe40000000000 */
[-C--:B---3--:R-:W-:Y:S02]  /*0500*/  DMUL R22, R38, R18.reuse ;  /* 0x0000001226167228 */ /* 0x088fe40000000000 */
[C---:B------:R-:W-:Y:S02]  /*0510*/  DMUL R18, R40.reuse, R18 ;  /* 0x0000001228127228 */ /* 0x040fe40000000000 */
[-C--:B------:R-:W-:Y:S02]  /*0520*/  DFMA R12, R40, R20.reuse, -R12 ;  /* 0x00000014280c722b */ /* 0x080fe4000000080c */
[----:B------:R-:W-:-:S02]  /*0530*/  DFMA R14, R38, R20, R14 ;  /* 0x00000014260e722b */ /* 0x000fc4000000000e */
[-C--:B------:R-:W-:Y:S02]  /*0540*/  DFMA R20, R40, R16.reuse, -R22 ;  /* 0x000000102814722b */ /* 0x080fe40000000816 */
[C---:B------:R-:W-:Y:S02]  /*0550*/  DFMA R22, R38.reuse, R16, R18 ;  /* 0x000000102616722b */ /* 0x040fe40000000012 */
[-C--:B-----5:R-:W-:Y:S02]  /*0560*/  DMUL R16, R38, R10.reuse ;  /* 0x0000000a26107228 */ /* 0x0a0fe40000000000 */
[----:B------:R-:W-:Y:S02]  /*0570*/  DMUL R18, R40, R10 ;  /* 0x0000000a28127228 */ /* 0x000fe40000000000 */
[-C--:B------:R-:W-:Y:S02]  /*0580*/  DMUL R10, R38, R6.reuse ;  /* 0x00000006260a7228 */ /* 0x080fe40000000000 */
[----:B------:R-:W-:-:S02]  /*0590*/  DMUL R6, R40, R6 ;  /* 0x0000000628067228 */ /* 0x000fc40000000000 */
[-C--:B------:R-:W-:Y:S02]  /*05a0*/  DFMA R16, R40, R8.reuse, -R16 ;  /* 0x000000082810722b */ /* 0x080fe40000000810 */
[----:B------:R-:W-:Y:S02]  /*05b0*/  DFMA R18, R38, R8, R18 ;  /* 0x000000082612722b */ /* 0x000fe40000000012 */
[-C--:B------:R-:W-:Y:S02]  /*05c0*/  DFMA R8, R40, R4.reuse, -R10 ;  /* 0x000000042808722b */ /* 0x080fe4000000080a */
[----:B------:R-:W-:Y:S01]  /*05d0*/  DFMA R10, R38, R4, R6 ;  /* 0x00000004260a722b */ /* 0x000fe20000000006 */
[----:B------:R2:W-:Y:S01]  /*05e0*/  @P1 STG.E.128 desc[UR4][R26.64], R12 ;  /* 0x0000000c1a001986 */ /* 0x0005e2000c101d04 */
[----:B------:R-:W-:-:S03]  /*05f0*/  ISETP.LT.U32.AND P1, PT, R36, R0, PT ;  /* 0x000000002400720c */ /* 0x000fc60003f21070 */
[----:B------:R2:W-:Y:S01]  /*0600*/  @P0 STG.E.128 desc[UR4][R30.64], R20 ;  /* 0x000000141e000986 */ /* 0x0005e2000c101d04 */
[----:B------:R-:W-:-:S03]  /*0610*/  ISETP.GE.U32.AND P0, PT, R36, 0x10000, PT ;  /* 0x000100002400780c */ /* 0x000fc60003f06070 */
[----:B------:R2:W-:Y:S04]  /*0620*/  @P2 STG.E.128 desc[UR4][R28.64], R16 ;  /* 0x000000101c002986 */ /* 0x0005e8000c101d04 */
[----:B------:R2:W-:Y:S01]  /*0630*/  @P3 STG.E.128 desc[UR4][R24.64], R8 ;  /* 0x0000000818003986 */ /* 0x0005e2000c101d04 */
[C---:B------:R-:W-:Y:S02]  /*0640*/  ISETP.GE.U32.AND.EX P0, PT, R37.reuse, RZ, PT, P0 ;  /* 0x000000ff2500720c */ /* 0x040fe40003f06100 */
[----:B------:R-:W-:-:S13]  /*0650*/  ISETP.LT.AND.EX P1, PT, R37, R32, PT, P1 ;  /* 0x000000202500720c */ /* 0x000fda0003f21310 */
[----:B------:R-:W-:Y:S05]  /*0660*/  @!P0 BRA P1, `(.L_x_381) ;  /* 0xfffffff800cc8947 */ /* 0x000fea000083ffff */
[----:B------:R-:W-:Y:S05]  /*0670*/  EXIT ;  /* 0x000000000000794d */ /* 0x000fea0003800000 */
.L_x_380:
[----:B------:R-:W0:Y:S02]  /*0680*/  S2R R26, SR_TID.X ;  /* 0x00000000001a7919 */ /* 0x000e240000002100 */
[----:B0-----:R-:W-:-:S03]  /*0690*/  IMAD.WIDE.U32 R4, R26, 0x4, RZ ;  /* 0x000000041a047825 */ /* 0x001fc600078e00ff */
[----:B------:R-:W-:-:S04]  /*06a0*/  ISETP.GE.U32.AND P0, PT, R4, R0, PT ;  /* 0x000000000400720c */ /* 0x000fc80003f06070 */
[----:B------:R-:W-:-:S04]  /*06b0*/  ISETP.GE.AND.EX P0, PT, R5, R32, PT, P0 ;  /* 0x000000200500720c */ /* 0x000fc80003f06300 */
[----:B------:R-:W-:-:S13]  /*06c0*/  ISETP.GT.U32.OR P0, PT, R26, 0x3fff, P0 ;  /* 0x00003fff1a00780c */ /* 0x000fda0000704470 */
[----:B------:R-:W-:Y:S05]  /*06d0*/  @P0 EXIT ;  /* 0x000000000000094d */ /* 0x000fea0003800000 */
[----:B------:R-:W-:Y:S01]  /*06e0*/  IMAD.MOV.U32 R27, RZ, RZ, RZ ;  /* 0x000000ffff1b7224 */ /* 0x000fe200078e00ff */
[----:B------:R-:W-:Y:S01]  /*06f0*/  ULDC UR6, c[0x0][0x0] ;  /* 0x0000000000067ab9 */ /* 0x000fe20000000800 */
[----:B------:R-:W-:Y:S01]  /*0700*/  ULDC.64 UR8, c[0x0][0xf58] ;  /* 0x0003d60000087ab9 */ /* 0x000fe20000000a00 */
[----:B------:R-:W-:-:S05]  /*0710*/  ULDC.64 UR10, c[0x0][0xf50] ;  /* 0x0003d400000a7ab9 */ /* 0x000fca0000000a00 */
.L_x_382:
[----:B0-----:R-:W0:Y:S01]  /*0720*/  LDC.64 R20, c[0x0][0xf40] ;  /* 0x0003d000ff147b82 */ /* 0x001e220000000a00 */
[----:B------:R-:W-:-:S04]  /*0730*/  LEA R24, P0, R26, R2, 0x6 ;  /* 0x000000021a187211 */ /* 0x000fc800078030ff */
[----:B------:R-:W-:-:S05]  /*0740*/  LEA.HI.X R25, R26, R3, R27, 0x6, P0 ;  /* 0x000000031a197211 */ /* 0x000fca00000f341b */
[----:B------:R-:W2:Y:S04]  /*0750*/  LDG.E.128 R16, desc[UR4][R24.64] ;  /* 0x0000000418107981 */ /* 0x000ea8000c1e1d00 */
[----:B------:R-:W3:Y:S04]  /*0760*/  LDG.E.128 R12, desc[UR4][R24.64+0x10] ;  /* 0x00001004180c7981 */ /* 0x000ee8000c1e1d00 */
[----:B------:R-:W4:Y:S04]  /*0770*/  LDG.E.128 R4, desc[UR4][R24.64+0x20] ;  /* 0x0000200418047981 */ /* 0x000f28000c1e1d00 */
[----:B------:R-:W5:Y:S04]  /*0780*/  LDG.E.128 R8, desc[UR4][R24.64+0x30] ;  /* 0x0000300418087981 */ /* 0x000f68000c1e1d00 */
[----:B0-----:R-:W2:Y:S01]  /*0790*/  LDG.E.128 R20, desc[UR4][R20.64] ;  /* 0x0000000414147981 */ /* 0x001ea2000c1e1d00 */
[----:B------:R-:W-:-:S05]  /*07a0*/  IADD3 R26, P0, R26, UR6, RZ ;  /* 0x000000061a1a7c10 */ /* 0x000fca000ff1e0ff */
[----:B------:R-:W-:Y:S01]  /*07b0*/  IMAD.X R27, RZ, RZ, R27, P0 ;  /* 0x000000ffff1b7224 */ /* 0x000fe200000e061b */
[----:B------:R-:W-:-:S04]  /*07c0*/  ISETP.LT.U32.AND P1, PT, R26, 0x4000, PT ;  /* 0x000040001a00780c */ /* 0x000fc80003f21070 */
[----:B------:R-:W-:Y:S01]  /*07d0*/  ISETP.LT.U32.AND.EX P1, PT, R27, RZ, PT, P1 ;  /* 0x000000ff1b00720c */ /* 0x000fe20003f21110 */
[----:B--2---:R-:W-:Y:S02]  /*07e0*/  DMUL R28, R20, UR8 ;  /* 0x00000008141c7c28 */ /* 0x004fe40008000000 */
[----:B------:R-:W-:-:S06]  /*07f0*/  DMUL R30, R22, UR8 ;  /* 0x00000008161e7c28 */ /* 0x000fcc0008000000 */
[----:B------:R-:W-:Y:S02]  /*0800*/  DFMA R28, R22, UR10, R28 ;  /* 0x0000000a161c7c2b */ /* 0x000fe4000800001c */
[----:B------:R-:W-:-:S06]  /*0810*/  DFMA R30, R20, UR10, -R30 ;  /* 0x0000000a141e7c2b */ /* 0x000fcc000800081e */
[C---:B------:R-:W-:Y:S02]  /*0820*/  DMUL R20, R18.reuse, R28 ;  /* 0x0000001c12147228 */ /* 0x040fe40000000000 */
[----:B------:R-:W-:Y:S02]  /*0830*/  DMUL R22, R18, R30 ;  /* 0x0000001e12167228 */ /* 0x000fe40000000000 */
[C---:B---3--:R-:W-:Y:S02]  /*0840*/  DMUL R18, R14.reuse, R28 ;  /* 0x0000001c0e127228 */ /* 0x048fe40000000000 */
[----:B------:R-:W-:Y:S02]  /*0850*/  DMUL R14, R14, R30 ;  /* 0x0000001e0e0e7228 */ /* 0x000fe40000000000 */
[-C--:B----4-:R-:W-:Y:S02]  /*0860*/  DMUL R34, R6, R28.reuse ;  /* 0x0000001c06227228 */ /* 0x090fe40000000000 */
[----:B-----5:R-:W-:-:S02]  /*0870*/  DMUL R36, R10, R28 ;  /* 0x0000001c0a247228 */ /* 0x020fc40000000000 */
[-C--:B------:R-:W-:Y:S02]  /*0880*/  DMUL R6, R6, R30.reuse ;  /* 0x0000001e06067228 */ /* 0x080fe40000000000 */
[-C--:B------:R-:W-:Y:S02]  /*0890*/  DMUL R10, R10, R30.reuse ;  /* 0x0000001e0a0a7228 */ /* 0x080fe40000000000 */
[C---:B------:R-:W-:Y:S02]  /*08a0*/  DFMA R20, R16.reuse, R30, -R20 ;  /* 0x0000001e1014722b */ /* 0x040fe40000000814 */
[----:B------:R-:W-:Y:S02]  /*08b0*/  DFMA R22, R16, R28, R22 ;  /* 0x0000001c1016722b */ /* 0x000fe40000000016 */
[C---:B------:R-:W-:Y:S02]  /*08c0*/  DFMA R16, R12.reuse, R30, -R18 ;  /* 0x0000001e0c10722b */ /* 0x040fe40000000812 */
[----:B------:R-:W-:-:S02]  /*08d0*/  DFMA R18, R12, R28, R14 ;  /* 0x0000001c0c12722b */ /* 0x000fc4000000000e */
[C---:B------:R-:W-:Y:S02]  /*08e0*/  DFMA R12, R4.reuse, R30, -R34 ;  /* 0x0000001e040c722b */ /* 0x040fe40000000822 */
[----:B------:R-:W-:Y:S02]  /*08f0*/  DFMA R14, R4, R28, R6 ;  /* 0x0000001c040e722b */ /* 0x000fe40000000006 */
[C---:B------:R-:W-:Y:S02]  /*0900*/  DFMA R36, R8.reuse, R30, -R36 ;  /* 0x0000001e0824722b */ /* 0x040fe40000000824 */
[----:B------:R-:W-:Y:S01]  /*0910*/  DFMA R38, R8, R28, R10 ;  /* 0x0000001c0826722b */ /* 0x000fe2000000000a */
[----:B------:R-:W-:Y:S01]  /*0920*/  IMAD.SHL.U32 R5, R26, 0x4, RZ ;  /* 0x000000041a057824 */ /* 0x000fe200078e00ff */
[----:B------:R0:W-:Y:S04]  /*0930*/  STG.E.128 desc[UR4][R24.64], R20 ;  /* 0x0000001418007986 */ /* 0x0001e8000c101d04 */
[----:B------:R0:W-:Y:S01]  /*0940*/  STG.E.128 desc[UR4][R24.64+0x10], R16 ;  /* 0x0000101018007986 */ /* 0x0001e2000c101d04 */
[----:B------:R-:W-:-:S02]  /*0950*/  ISETP.GE.U32.AND P0, PT, R5, R0, PT ;  /* 0x000000000500720c */ /* 0x000fc40003f06070 */
[----:B------:R-:W-:Y:S01]  /*0960*/  SHF.L.U64.HI R5, R26, 0x2, R27 ;  /* 0x000000021a057819 */ /* 0x000fe2000001021b */
[----:B------:R0:W-:Y:S04]  /*0970*/  STG.E.128 desc[UR4][R24.64+0x20], R12 ;  /* 0x0000200c18007986 */ /* 0x0001e8000c101d04 */
[----:B------:R0:W-:Y:S01]  /*0980*/  STG.E.128 desc[UR4][R24.64+0x30], R36 ;  /* 0x0000302418007986 */ /* 0x0001e2000c101d04 */
[----:B------:R-:W-:-:S13]  /*0990*/  ISETP.GE.AND.EX P0, PT, R5, R32, PT, P0 ;  /* 0x000000200500720c */ /* 0x000fda0003f06300 */
[----:B------:R-:W-:Y:S05]  /*09a0*/  @!P0 BRA P1, `(.L_x_382) ;  /* 0xfffffffc005c8947 */ /* 0x000fea000083ffff */
[----:B------:R-:W-:Y:S05]  /*09b0*/  EXIT ;  /* 0x000000000000794d */ /* 0x000fea0003800000 */
.L_x_383:
        /* <DEDUP_REMOVED lines=12> */
.L_x_558:


//--------------------- .text._ZN2at6native63_GLOBAL__N__862fb238_30_ForeachBinaryOpScalarTensor_cu_64fe0ca525multi_tensor_apply_kernelINS1_18TensorListMetadataILi1EEENS1_27BinaryOpScalarTensorFunctorIfLi1ELi1ELi0EEEJSt10multipliesIfEPffEEEvT_T0_DpT1_ --------------------------
	.section	.text._ZN2at6native63_GLOBAL__N__862fb238_30_ForeachBinaryOpScalarTensor_cu_64fe0ca525multi_tensor_apply_kernelINS1_18TensorListMetadataILi1EEENS1_27BinaryOpScalarTensorFunctorIfLi1ELi1ELi0EEEJSt10multipliesIfEPffEEEvT_T0_DpT1_,"ax",@progbits
	.align	128
.text._ZN2at6native63_GLOBAL__N__862fb238_30_ForeachBinaryOpScalarTensor_cu_64fe0ca525multi_tensor_apply_kernelINS1_18TensorListMetadataILi1EEENS1_27BinaryOpScalarTensorFunctorIfLi1ELi1ELi0EEEJSt10multipliesIfEPffEEEvT_T0_DpT1_:
        .type           _ZN2at6native63_GLOBAL__N__862fb238_30_ForeachBinaryOpScalarTensor_cu_64fe0ca525multi_tensor_apply_kernelINS1_18TensorListMetadataILi1EEENS1_27BinaryOpScalarTensorFunctorIfLi1ELi1ELi0EEEJSt10multipliesIfEPffEEEvT_T0_DpT1_,@function
        .size           _ZN2at6native63_GLOBAL__N__862fb238_30_ForeachBinaryOpScalarTensor_cu_64fe0ca525multi_tensor_apply_kernelINS1_18TensorListMetadataILi1EEENS1_27BinaryOpScalarTensorFunctorIfLi1ELi1ELi0EEEJSt10multipliesIfEPffEEEvT_T0_DpT1_,(.L_x_559 - _ZN2at6native63_GLOBAL__N__862fb238_30_ForeachBinaryOpScalarTensor_cu_64fe0ca525multi_tensor_apply_kernelINS1_18TensorListMetadataILi1EEENS1_27BinaryOpScalarTensorFunctorIfLi1ELi1ELi0EEEJSt10multipliesIfEPffEEEvT_T0_DpT1_)
        .other          _ZN2at6native63_GLOBAL__N__862fb238_30_ForeachBinaryOpScalarTensor_cu_64fe0ca525multi_tensor_apply_kernelINS1_18TensorListMetadataILi1EEENS1_27BinaryOpScalarTensorFunctorIfLi1ELi1ELi0EEEJSt10multipliesIfEPffEEEvT_T0_DpT1_,@"STO_CUDA_ENTRY STV_DEFAULT"
_ZN2at6native63_GLOBAL__N__862fb238_30_ForeachBinaryOpScalarTensor_cu_64fe0ca525multi_tensor_apply_kernelINS1_18TensorListMetadataILi1EEENS1_27BinaryOpScalarTensorFunctorIfLi1ELi1ELi0EEEJSt10multipliesIfEPffEEEvT_T0_DpT1_:
        /* <DEDUP_REMOVED lines=25> */
.L_x_385:
        /* <DEDUP_REMOVED lines=18> */
[----:B0-----:R-:W2:Y:S01]  /*02b0*/  LDG.E R16, desc[UR4][R16.64] ;  /* 0x0000000410107981 */ /* 0x001ea2000c1e1900 */
        /* <DEDUP_REMOVED lines=12> */
[----:B------:R-:W-:Y:S02]  /*0380*/  LEA R8, P6, R9, R2, 0x2 ;  /* 0x0000000209087211 */ /* 0x000fe400078c10ff */
[----:B------:R-:W-:Y:S02]  /*0390*/  ISETP.LT.AND.EX P2, PT, R15, R4, !P2, P4 ;  /* 0x000000040f00720c */ /* 0x000fe40005741340 */
[-C--:B------:R-:W-:Y:S02]  /*03a0*/  LEA.HI.X R11, R21, R3.reuse, R23, 0x2, P5 ;  /* 0x00000003150b7211 */ /* 0x080fe400028f1417 */
[----:B------:R-:W-:Y:S02]  /*03b0*/  CS2R R20, SRZ ;  /* 0x0000000000147805 */ /* 0x000fe4000001ff00 */
[----:B------:R-:W-:Y:S01]  /*03c0*/  LEA.HI.X R9, R9, R3, R15, 0x2, P6 ;  /* 0x0000000309097211 */ /* 0x000fe200030f140f */
[----:B------:R-:W-:Y:S02]  /*03d0*/  IMAD.MOV.U32 R15, RZ, RZ, RZ ;  /* 0x000000ffff0f7224 */ /* 0x000fe400078e00ff */
[----:B------:R-:W-:Y:S01]  /*03e0*/  IMAD.MOV.U32 R22, RZ, RZ, RZ ;  /* 0x000000ffff167224 */ /* 0x000fe200078e00ff */
[----:B------:R-:W3:Y:S04]  /*03f0*/  @P3 LDG.E R20, desc[UR4][R10.64] ;  /* 0x000000040a143981 */ /* 0x000ee8000c1e1900 */
[----:B------:R-:W4:Y:S04]  /*0400*/  @P0 LDG.E R15, desc[UR4][R12.64] ;  /* 0x000000040c0f0981 */ /* 0x000f28000c1e1900 */
[----:B------:R-:W5:Y:S04]  /*0410*/  @P1 LDG.E R22, desc[UR4][R6.64] ;  /* 0x0000000406161981 */ /* 0x000f68000c1e1900 */
[----:B------:R-:W5:Y:S01]  /*0420*/  @P2 LDG.E R21, desc[UR4][R8.64] ;  /* 0x0000000408152981 */ /* 0x000f62000c1e1900 */
[----:B------:R-:W-:-:S04]  /*0430*/  IMAD.WIDE.U32 R18, R14, 0x4, R18 ;  /* 0x000000040e127825 */ /* 0x000fc800078e0012 */
[----:B--2---:R-:W-:-:S04]  /*0440*/  FMUL.FTZ R23, R16, UR6 ;  /* 0x0000000610177c20 */ /* 0x004fc80008410000 */
        /* <DEDUP_REMOVED lines=14> */
.L_x_384:
        /* <DEDUP_REMOVED lines=10> */
.L_x_386:
[C---:B------:R-:W-:Y:S01]  /*05d0*/  LEA R12, P0, R15.reuse, R2, 0x4 ;  /* 0x000000020f0c7211 */ /* 0x040fe200078020ff */
[----:B0-----:R-:W2:Y:S03]  /*05e0*/  LDG.E R5, desc[UR4][R6.64] ;  /* 0x0000000406057981 */ /* 0x001ea6000c1e1900 */
[----:B------:R-:W-:-:S05]  /*05f0*/  LEA.HI.X R13, R15, R3, R14, 0x4, P0 ;  /* 0x000000030f0d7211 */ /* 0x000fca00000f240e */
[----:B------:R-:W3:Y:S01]  /*0600*/  LDG.E.128 R8, desc[UR4][R12.64] ;  /* 0x000000040c087981 */ /* 0x000ee2000c1e1d00 */
        /* <DEDUP_REMOVED lines=16> */
.L_x_387:
        /* <DEDUP_REMOVED lines=15> */
.L_x_559:


//--------------------- .text._ZN2at6native63_GLOBAL__N__862fb238_30_ForeachBinaryOpScalarTensor_cu_64fe0ca525multi_tensor_apply_kernelINS1_18TensorListMetadataILi1EEENS1_27BinaryOpScalarTensorFunctorIdLi1ELi1ELi0EEEJSt10multipliesIdEPddEEEvT_T0_DpT1_ --------------------------
	.section	.text._ZN2at6native63_GLOBAL__N__862fb238_30_ForeachBinaryOpScalarTensor_cu_64fe0ca525multi_tensor_apply_kernelINS1_18TensorListMetadataILi1EEENS1_27BinaryOpScalarTensorFunctorIdLi1ELi1ELi0EEEJSt10multipliesIdEPddEEEvT_T0_DpT1_,"ax",@progbits
	.align	128
.text._ZN2at6native63_GLOBAL__N__862fb238_30_ForeachBinaryOpScalarTensor_cu_64fe0ca525multi_tensor_apply_kernelINS1_18TensorListMetadataILi1EEENS1_27BinaryOpScalarTensorFunctorIdLi1ELi1ELi0EEEJSt10multipliesIdEPddEEEvT_T0_DpT1_:
        .type           _ZN2at6native63_GLOBAL__N__862fb238_30_ForeachBinaryOpScalarTensor_cu_64fe0ca525multi_tensor_apply_kernelINS1_18TensorListMetadataILi1EEENS1_27BinaryOpScalarTensorFunctorIdLi1ELi1ELi0EEEJSt10multipliesIdEPddEEEvT_T0_DpT1_,@function
        .size           _ZN2at6native63_GLOBAL__N__862fb238_30_ForeachBinaryOpScalarTensor_cu_64fe0ca525multi_tensor_apply_kernelINS1_18TensorListMetadataILi1EEENS1_27BinaryOpScalarTensorFunctorIdLi1ELi1ELi0EEEJSt10multipliesIdEPddEEEvT_T0_DpT1_,(.L_x_560 - _ZN2at6native63_GLOBAL__N__862fb238_30_ForeachBinaryOpScalarTensor_cu_64fe0ca525multi_tensor_apply_kernelINS1_18TensorListMetadataILi1EEENS1_27BinaryOpScalarTensorFunctorIdLi1ELi1ELi0EEEJSt10multipliesIdEPddEEEvT_T0_DpT1_)
        .other          _ZN2at6native63_GLOBAL__N__862fb238_30_ForeachBinaryOpScalarTensor_cu_64fe0ca525multi_tensor_apply_kernelINS1_18TensorListMetadataILi1EEENS1_27BinaryOpScalarTensorFunctorIdLi1ELi1ELi0EEEJSt10multipliesIdEPddEEEvT_T0_DpT1_,@"STO_CUDA_ENTRY STV_DEFAULT"
_ZN2at6native63_GLOBAL__N__862fb238_30_ForeachBinaryOpScalarTensor_cu_64fe0ca525multi_tensor_apply_kernelINS1_18TensorListMetadataILi1EEENS1_27BinaryOpScalarTensorFunctorIdLi1ELi1ELi0EEEJSt10multipliesIdEPddEEEvT_T0_DpT1_:
        /* <DEDUP_REMOVED lines=25> */
.L_x_389:
[----:B0-----:R-:W-:Y:S01]  /*0190*/  IADD3 R19, P0, R3, R26, RZ ;  /* 0x0000001a03137210 */ /* 0x001fe20007f1e0ff */
[----:B------:R-:W0:Y:S01]  /*01a0*/  LDC.64 R28, c[0x0][0xf40] ;  /* 0x0003d000ff1c7b82 */ /* 0x000e220000000a00 */
[C---:B-1----:R-:W-:Y:S02]  /*01b0*/  IMAD R10, R4.reuse, 0x3, RZ ;  /* 0x00000003040a7824 */ /* 0x042fe400078e02ff */
[CC--:B------:R-:W-:Y:S01]  /*01c0*/  IADD3 R9, P1, R4.reuse, R19.reuse, RZ ;  /* 0x0000001304097210 */ /* 0x0c0fe20007f3e0ff */
[----:B------:R-:W-:Y:S01]  /*01d0*/  IMAD.X R21, RZ, RZ, R27, P0 ;  /* 0x000000ffff157224 */ /* 0x000fe200000e061b */
[----:B------:R-:W-:Y:S02]  /*01e0*/  LEA R5, P4, R4, R19, 0x1 ;  /* 0x0000001304057211 */ /* 0x000fe400078808ff */
[-C--:B------:R-:W-:Y:S01]  /*01f0*/  LEA R16, P5, R9, R6.reuse, 0x3 ;  /* 0x0000000609107211 */ /* 0x080fe200078a18ff */
[--C-:B------:R-:W-:Y:S01]  /*0200*/  IMAD.X R13, RZ, RZ, R21.reuse, P1 ;  /* 0x000000ffff0d7224 */ /* 0x100fe200008e0615 */
[C---:B------:R-:W-:Y:S01]  /*0210*/  ISETP.GE.U32.AND P2, PT, R5.reuse, 0x10000, PT ;  /* 0x000100000500780c */ /* 0x040fe20003f46070 */
[----:B------:R-:W-:Y:S01]  /*0220*/  IMAD.X R11, RZ, RZ, R21, P4 ;  /* 0x000000ffff0b7224 */ /* 0x000fe200020e0615 */
[----:B------:R-:W-:-:S02]  /*0230*/  LEA R8, P4, R5, R6, 0x3 ;  /* 0x0000000605087211 */ /* 0x000fc400078818ff */
[C---:B------:R-:W-:Y:S02]  /*0240*/  ISETP.GE.U32.AND P3, PT, R9.reuse, 0x10000, PT ;  /* 0x000100000900780c */ /* 0x040fe40003f66070 */
[CC--:B------:R-:W-:Y:S02]  /*0250*/  ISETP.LT.U32.AND P0, PT, R9.reuse, R0.reuse, PT ;  /* 0x000000000900720c */ /* 0x0c0fe40003f01070 */
[-C--:B------:R-:W-:Y:S02]  /*0260*/  LEA.HI.X R17, R9, R7.reuse, R13, 0x3, P5 ;  /* 0x0000000709117211 */ /* 0x080fe400028f1c0d */
[C---:B------:R-:W-:Y:S02]  /*0270*/  ISETP.LT.U32.AND P1, PT, R5.reuse, R0, PT ;  /* 0x000000000500720c */ /* 0x040fe40003f21070 */
[----:B------:R-:W-:Y:S02]  /*0280*/  LEA.HI.X R9, R5, R7, R11, 0x3, P4 ;  /* 0x0000000705097211 */ /* 0x000fe400020f1c0b */
[----:B------:R-:W-:-:S02]  /*0290*/  ISETP.GE.U32.AND.EX P5, PT, R11, RZ, PT, P2 ;  /* 0x000000ff0b00720c */ /* 0x000fc40003fa6120 */
[----:B------:R-:W-:Y:S02]  /*02a0*/  IADD3 R5, P4, R10, R19, RZ ;  /* 0x000000130a057210 */ /* 0x000fe40007f9e0ff */
[----:B------:R-:W-:Y:S02]  /*02b0*/  ISETP.GE.U32.AND P2, PT, R19, 0x10000, PT ;  /* 0x000100001300780c */ /* 0x000fe40003f46070 */
[----:B------:R-:W-:Y:S01]  /*02c0*/  ISETP.GE.U32.AND.EX P3, PT, R13, RZ, PT, P3 ;  /* 0x000000ff0d00720c */ /* 0x000fe20003f66130 */
[----:B------:R-:W-:Y:S01]  /*02d0*/  IMAD.X R15, RZ, RZ, R21, P4 ;  /* 0x000000ffff0f7224 */ /* 0x000fe200020e0615 */
[----:B------:R-:W-:Y:S02]  /*02e0*/  ISETP.GE.U32.AND.EX P6, PT, R21, RZ, PT, P2 ;  /* 0x000000ff1500720c */ /* 0x000fe40003fc6120 */
[----:B------:R-:W-:Y:S02]  /*02f0*/  ISETP.LT.AND.EX P0, PT, R13, R2, !P3, P0 ;  /* 0x000000020d00720c */ /* 0x000fe40005f01300 */
[----:B------:R-:W-:-:S02]  /*0300*/  ISETP.GE.U32.AND P2, PT, R5, 0x10000, PT ;  /* 0x000100000500780c */ /* 0x000fc40003f46070 */
[----:B------:R-:W-:Y:S02]  /*0310*/  ISETP.LT.U32.AND P3, PT, R19, R0, PT ;  /* 0x000000001300720c */ /* 0x000fe40003f61070 */
[----:B------:R-:W-:Y:S02]  /*0320*/  ISETP.LT.AND.EX P1, PT, R11, R2, !P5, P1 ;  /* 0x000000020b00720c */ /* 0x000fe40006f21310 */
[----:B------:R-:W-:Y:S02]  /*0330*/  ISETP.LT.U32.AND P4, PT, R5, R0, PT ;  /* 0x000000000500720c */ /* 0x000fe40003f81070 */
[----:B------:R-:W-:Y:S02]  /*0340*/  ISETP.GE.U32.AND.EX P2, PT, R15, RZ, PT, P2 ;  /* 0x000000ff0f00720c */ /* 0x000fe40003f46120 */
[----:B------:R-:W-:Y:S02]  /*0350*/  LEA R10, P5, R19, R6, 0x3 ;  /* 0x00000006130a7211 */ /* 0x000fe400078a18ff */
[----:B------:R-:W-:-:S02]  /*0360*/  ISETP.LT.AND.EX P3, PT, R21, R2, !P6, P3 ;  /* 0x000000021500720c */ /* 0x000fc40007761330 */
[----:B------:R-:W-:Y:S02]  /*0370*/  LEA R12, P6, R5, R6, 0x3 ;  /* 0x00000006050c7211 */ /* 0x000fe400078c18ff */
[----:B------:R-:W-:Y:S02]  /*0380*/  ISETP.LT.AND.EX P2, PT, R15, R2, !P2, P4 ;  /* 0x000000020f00720c */ /* 0x000fe40005741340 */
[-C--:B------:R-:W-:Y:S02]  /*0390*/  LEA.HI.X R11, R19, R7.reuse, R21, 0x3, P5 ;  /* 0x00000007130b7211 */ /* 0x080fe400028f1c15 */
[----:B------:R-:W-:Y:S01]  /*03a0*/  CS2R R18, SRZ ;  /* 0x0000000000127805 */ /* 0x000fe2000001ff00 */
[----:B0-----:R-:W2:Y:S01]  /*03b0*/  LDG.E.64 R20, desc[UR4][R28.64] ;  /* 0x000000041c147981 */ /* 0x001ea2000c1e1b00 */
[----:B------:R-:W-:Y:S02]  /*03c0*/  LEA.HI.X R13, R5, R7, R15, 0x3, P6 ;  /* 0x00000007050d7211 */ /* 0x000fe400030f1c0f */
[----:B------:R-:W-:-:S02]  /*03d0*/  CS2R R14, SRZ ;  /* 0x00000000000e7805 */ /* 0x000fc4000001ff00 */
[----:B------:R-:W-:Y:S02]  /*03e0*/  CS2R R24, SRZ ;  /* 0x0000000000187805 */ /* 0x000fe4000001ff00 */
[----:B------:R-:W-:Y:S01]  /*03f0*/  CS2R R22, SRZ ;  /* 0x0000000000167805 */ /* 0x000fe2000001ff00 */
[----:B------:R-:W3:Y:S04]  /*0400*/  @P3 LDG.E.64 R18, desc[UR4][R10.64] ;  /* 0x000000040a123981 */ /* 0x000ee8000c1e1b00 */
[----:B------:R-:W4:Y:S04]  /*0410*/  @P0 LDG.E.64 R14, desc[UR4][R16.64] ;  /* 0x00000004100e0981 */ /* 0x000f28000c1e1b00 */
[----:B------:R-:W5:Y:S04]  /*0420*/  @P1 LDG.E.64 R24, desc[UR4][R8.64] ;  /* 0x0000000408181981 */ /* 0x000f68000c1e1b00 */
[----:B------:R-:W5:Y:S01]  /*0430*/  @P2 LDG.E.64 R22, desc[UR4][R12.64] ;  /* 0x000000040c162981 */ /* 0x000f62000c1e1b00 */
[----:B------:R-:W-:Y:S01]  /*0440*/  IMAD.WIDE.U32 R26, R4, 0x4, R26 ;  /* 0x00000004041a7825 */ /* 0x000fe200078e001a */
[----:B--2---:R-:W-:-:S08]  /*0450*/  DMUL R20, R20, UR6 ;  /* 0x0000000614147c28 */ /* 0x004fd00008000000 */
[C---:B---3--:R-:W-:Y:S02]  /*0460*/  DMUL R18, R20.reuse, R18 ;  /* 0x0000001214127228 */ /* 0x048fe40000000000 */
[C---:B----4-:R-:W-:Y:S02]  /*0470*/  DMUL R14, R20.reuse, R14 ;  /* 0x0000000e140e7228 */ /* 0x050fe40000000000 */
[C---:B-----5:R-:W-:Y:S02]  /*0480*/  DMUL R24, R20.reuse, R24 ;  /* 0x0000001814187228 */ /* 0x060fe40000000000 */
[----:B------:R-:W-:Y:S01]  /*0490*/  DMUL R22, R20, R22 ;  /* 0x0000001614167228 */ /* 0x000fe20000000000 */
[----:B------:R2:W-:Y:S04]  /*04a0*/  @P3 STG.E.64 desc[UR4][R10.64], R18 ;  /* 0x000000120a003986 */ /* 0x0005e8000c101b04 */
[----:B------:R2:W-:Y:S01]  /*04b0*/  @P0 STG.E.64 desc[UR4][R16.64], R14 ;  /* 0x0000000e10000986 */ /* 0x0005e2000c101b04 */
[----:B------:R-:W-:-:S03]  /*04c0*/  ISETP.GE.U32.AND P0, PT, R26, 0x10000, PT ;  /* 0x000100001a00780c */ /* 0x000fc60003f06070 */
[----:B------:R2:W-:Y:S01]  /*04d0*/  @P1 STG.E.64 desc[UR4][R8.64], R24 ;  /* 0x0000001808001986 */ /* 0x0005e2000c101b04 */
[----:B------:R-:W-:-:S03]  /*04e0*/  ISETP.LT.U32.AND P1, PT, R26, R0, PT ;  /* 0x000000001a00720c */ /* 0x000fc60003f21070 */
[----:B------:R2:W-:Y:S01]  /*04f0*/  @P2 STG.E.64 desc[UR4][R12.64], R22 ;  /* 0x000000160c002986 */ /* 0x0005e2000c101b04 */
[C---:B------:R-:W-:Y:S02]  /*0500*/  ISETP.GE.U32.AND.EX P0, PT, R27.reuse, RZ, PT, P0 ;  /* 0x000000ff1b00720c */ /* 0x040fe40003f06100 */
[----:B------:R-:W-:-:S13]  /*0510*/  ISETP.LT.AND.EX P1, PT, R27, R2, PT, P1 ;  /* 0x000000021b00720c */ /* 0x000fda0003f21310 */
[----:B--2---:R-:W-:Y:S05]  /*0520*/  @!P0 BRA P1, `(.L_x_389) ;  /* 0xfffffffc00188947 */ /* 0x004fea000083ffff */
[----:B------:R-:W-:Y:S05]  /*0530*/  EXIT ;  /* 0x000000000000794d */ /* 0x000fea0003800000 */
.L_x_388:
        /* <DEDUP_REMOVED lines=10> */
.L_x_390:
        /* <DEDUP_REMOVED lines=9> */
[----:B--2---:R-:W-:-:S08]  /*0670*/  DMUL R18, R18, UR8 ;  /* 0x0000000812127c28 */ /* 0x004fd00008000000 */
[-C--:B---3--:R-:W-:Y:S02]  /*0680*/  DMUL R14, R14, R18.reuse ;  /* 0x000000120e0e7228 */ /* 0x088fe40000000000 */
[-C--:B------:R-:W-:Y:S02]  /*0690*/  DMUL R12, R12, R18.reuse ;  /* 0x000000120c0c7228 */ /* 0x080fe40000000000 */
[-C--:B----4-:R-:W-:Y:S02]  /*06a0*/  DMUL R10, R10, R18.reuse ;  /* 0x000000120a0a7228 */ /* 0x090fe40000000000 */
[----:B------:R-:W-:Y:S01]  /*06b0*/  DMUL R8, R8, R18 ;  /* 0x0000001208087228 */ /* 0x000fe20000000000 */
[----:B------:R-:W-:Y:S02]  /*06c0*/  IMAD.SHL.U32 R19, R20, 0x4, RZ ;  /* 0x0000000414137824 */ /* 0x000fe400078e00ff */
[----:B------:R1:W-:Y:S04]  /*06d0*/  STG.E.128 desc[UR4][R16.64], R12 ;  /* 0x0000000c10007986 */ /* 0x0003e8000c101d04 */
[----:B------:R1:W-:Y:S01]  /*06e0*/  STG.E.128 desc[UR4][R16.64+0x10], R8 ;  /* 0x0000100810007986 */ /* 0x0003e2000c101d04 */
[----:B------:R-:W-:-:S02]  /*06f0*/  ISETP.GE.U32.AND P0, PT, R19, R0, PT ;  /* 0x000000001300720c */ /* 0x000fc40003f06070 */
[----:B------:R-:W-:-:S04]  /*0700*/  SHF.L.U64.HI R19, R20, 0x2, R3 ;  /* 0x0000000214137819 */ /* 0x000fc80000010203 */
[----:B------:R-:W-:-:S13]  /*0710*/  ISETP.GE.AND.EX P0, PT, R19, R2, PT, P0 ;  /* 0x000000021300720c */ /* 0x000fda0003f06300 */
[----:B-1----:R-:W-:Y:S05]  /*0720*/  @!P0 BRA P1, `(.L_x_390) ;  /* 0xfffffffc00ac8947 */ /* 0x002fea000083ffff */
[----:B------:R-:W-:Y:S05]  /*0730*/  EXIT ;  /* 0x000000000000794d */ /* 0x000fea0003800000 */
.L_x_391:
        /* <DEDUP_REMOVED lines=12> */
.L_x_560:


//--------------------- .text._ZN2at6native63_GLOBAL__N__862fb238_30_ForeachBinaryOpScalarTensor_cu_64fe0ca525multi_tensor_apply_kernelINS1_18TensorListMetadataILi1EEENS1_27BinaryOpScalarTensorFunctorIsLi1ELi1ELi0EEEJSt10multipliesIsEPssEEEvT_T0_DpT1_ --------------------------
	.section	.text._ZN2at6native63_GLOBAL__N__862fb238_30_ForeachBinaryOpScalarTensor_cu_64fe0ca525multi_tensor_apply_kernelINS1_18TensorListMetadataILi1EEENS1_27BinaryOpScalarTensorFunctorIsLi1ELi1ELi0EEEJSt10multipliesIsEPssEEEvT_T0_DpT1_,"ax",@progbits
	.align	128
.text._ZN2at6native63_GLOBAL__N__862fb238_30_ForeachBinaryOpScalarTensor_cu_64fe0ca525multi_tensor_apply_kernelINS1_18TensorListMetadataILi1EEENS1_27BinaryOpScalarTensorFunctorIsLi1ELi1ELi0EEEJSt10multipliesIsEPssEEEvT_T0_DpT1_:
        .type           _ZN2at6native63_GLOBAL__N__862fb238_30_ForeachBinaryOpScalarTensor_cu_64fe0ca525multi_tensor_apply_kernelINS1_18TensorListMetadataILi1EEENS1_27BinaryOpScalarTensorFunctorIsLi1ELi1ELi0EEEJSt10multipliesIsEPssEEEvT_T0_DpT1_,@function
        .size           _ZN2at6native63_GLOBAL__N__862fb238_30_ForeachBinaryOpScalarTensor_cu_64fe0ca525multi_tensor_apply_kernelINS1_18TensorListMetadataILi1EEENS1_27BinaryOpScalarTensorFunctorIsLi1ELi1ELi0EEEJSt10multipliesIsEPssEEEvT_T0_DpT1_,(.L_x_561 - _ZN2at6native63_GLOBAL__N__862fb238_30_ForeachBinaryOpScalarTensor_cu_64fe0ca525multi_tensor_apply_kernelINS1_18TensorListMetadataILi1EEENS1_27BinaryOpScalarTensorFunctorIsLi1ELi1ELi0EEEJSt10multipliesIsEPssEEEvT_T0_DpT1_)
        .other          _ZN2at6native63_GLOBAL__N__862fb238_30_ForeachBinaryOpScalarTensor_cu_64fe0ca525multi_tensor_apply_kernelINS1_18TensorListMetadataILi1EEENS1_27BinaryOpScalarTensorFunctorIsLi1ELi1ELi0EEEJSt10multipliesIsEPssEEEvT_T0_DpT1_,@"STO_CUDA_ENTRY STV_DEFAULT"
_ZN2at6native63_GLOBAL__N__862fb238_30_ForeachBinaryOpScalarTensor_cu_64fe0ca525multi_tensor_apply_kernelINS1_18TensorListMetadataILi1EEENS1_27BinaryOpScalarTensorFunctorIsLi1ELi1ELi0EEEJSt10multipliesIsEPssEEEvT_T0_DpT1_:
        /* <DEDUP_REMOVED lines=25> */
.L_x_393:
[----:B0-----:R-:W-:Y:S01]  /*0190*/  IADD3 R11, P0, R5, R18, RZ ;  /* 0x00000012050b7210 */ /* 0x001fe20007f1e0ff */
[C---:B-1----:R-:W-:Y:S01]  /*01a0*/  IMAD R6, R16.reuse, 0x3, RZ ;  /* 0x0000000310067824 */ /* 0x042fe200078e02ff */
[----:B------:R-:W0:Y:S01]  /*01b0*/  LDC.64 R14, c[0x0][0xf40] ;  /* 0x0003d000ff0e7b82 */ /* 0x000e220000000a00 */
[----:B------:R-:W-:Y:S02]  /*01c0*/  PRMT R20, RZ, 0x7610, R20 ;  /* 0x00007610ff147816 */ /* 0x000fe40000000014 */
[----:B------:R-:W-:Y:S01]  /*01d0*/  IADD3 R7, P1, R16, R11, RZ ;  /* 0x0000000b10077210 */ /* 0x000fe20007f3e0ff */
[----:B------:R-:W-:Y:S01]  /*01e0*/  IMAD.X R17, RZ, RZ, R19, P0 ;  /* 0x000000ffff117224 */ /* 0x000fe200000e0613 */
[----:B------:R-:W-:Y:S02]  /*01f0*/  ISETP.GE.U32.AND P4, PT, R11, 0x10000, PT ;  /* 0x000100000b00780c */ /* 0x000fe40003f86070 */
[C---:B------:R-:W-:Y:S01]  /*0200*/  ISETP.GE.U32.AND P0, PT, R7.reuse, 0x10000, PT ;  /* 0x000100000700780c */ /* 0x040fe20003f06070 */
[----:B------:R-:W-:Y:S01]  /*0210*/  IMAD.X R9, RZ, RZ, R17, P1 ;  /* 0x000000ffff097224 */ /* 0x000fe200008e0611 */
[----:B------:R-:W-:-:S02]  /*0220*/  ISETP.LT.U32.AND P1, PT, R7, R0, PT ;  /* 0x000000000700720c */ /* 0x000fc40003f21070 */
[----:B------:R-:W-:Y:S02]  /*0230*/  LEA R12, P2, R7, R2, 0x1 ;  /* 0x00000002070c7211 */ /* 0x000fe400078408ff */
[----:B------:R-:W-:Y:S02]  /*0240*/  ISETP.GE.U32.AND.EX P0, PT, R9, RZ, PT, P0 ;  /* 0x000000ff0900720c */ /* 0x000fe40003f06100 */
[----:B------:R-:W-:Y:S02]  /*0250*/  LEA.HI.X R13, R7, R3, R9, 0x1, P2 ;  /* 0x00000003070d7211 */ /* 0x000fe400010f0c09 */
[----:B------:R-:W-:Y:S02]  /*0260*/  ISETP.LT.AND.EX P0, PT, R9, R4, !P0, P1 ;  /* 0x000000040900720c */ /* 0x000fe40004701310 */
[----:B------:R-:W-:Y:S02]  /*0270*/  LEA R9, P1, R16, R11, 0x1 ;  /* 0x0000000b10097211 */ /* 0x000fe400078208ff */
[----:B------:R-:W-:-:S02]  /*0280*/  ISETP.LT.U32.AND P2, PT, R11, R0, PT ;  /* 0x000000000b00720c */ /* 0x000fc40003f41070 */
[----:B------:R-:W-:Y:S01]  /*0290*/  IADD3 R7, P5, R6, R11, RZ ;  /* 0x0000000b06077210 */ /* 0x000fe20007fbe0ff */
[--C-:B------:R-:W-:Y:S01]  /*02a0*/  IMAD.X R21, RZ, RZ, R17.reuse, P1 ;  /* 0x000000ffff157224 */ /* 0x100fe200008e0611 */
[----:B------:R-:W-:Y:S01]  /*02b0*/  LEA R10, P6, R11, R2, 0x1 ;  /* 0x000000020b0a7211 */ /* 0x000fe200078c08ff */
[----:B0-----:R-:W2:Y:S01]  /*02c0*/  LDG.E.U16 R14, desc[UR6][R14.64] ;  /* 0x000000060e0e7981 */ /* 0x001ea2000c1e1500 */
[----:B------:R-:W-:Y:S02]  /*02d0*/  ISETP.GE.U32.AND.EX P4, PT, R17, RZ, PT, P4 ;  /* 0x000000ff1100720c */ /* 0x000fe40003f86140 */
[----:B------:R-:W-:Y:S02]  /*02e0*/  ISETP.GE.U32.AND P3, PT, R9, 0x10000, PT ;  /* 0x000100000900780c */ /* 0x000fe40003f66070 */
[--C-:B------:R-:W-:Y:S02]  /*02f0*/  LEA.HI.X R11, R11, R3, R17.reuse, 0x1, P6 ;  /* 0x000000030b0b7211 */ /* 0x100fe400030f0c11 */
[----:B------:R-:W-:Y:S01]  /*0300*/  ISETP.LT.AND.EX P2, PT, R17, R4, !P4, P2 ;  /* 0x000000041100720c */ /* 0x000fe20006741320 */
[----:B------:R-:W-:Y:S01]  /*0310*/  IMAD.X R17, RZ, RZ, R17, P5 ;  /* 0x000000ffff117224 */ /* 0x000fe200028e0611 */
[----:B------:R-:W-:-:S02]  /*0320*/  ISETP.GE.U32.AND P4, PT, R7, 0x10000, PT ;  /* 0x000100000700780c */ /* 0x000fc40003f86070 */
[-C--:B------:R-:W-:Y:S02]  /*0330*/  ISETP.LT.U32.AND P1, PT, R9, R0.reuse, PT ;  /* 0x000000000900720c */ /* 0x080fe40003f21070 */
[----:B------:R-:W-:Y:S02]  /*0340*/  ISETP.GE.U32.AND.EX P5, PT, R21, RZ, PT, P3 ;  /* 0x000000ff1500720c */ /* 0x000fe40003fa6130 */
[----:B------:R-:W-:Y:S02]  /*0350*/  ISETP.LT.U32.AND P3, PT, R7, R0, PT ;  /* 0x000000000700720c */ /* 0x000fe40003f61070 */
[----:B------:R-:W-:Y:S02]  /*0360*/  ISETP.GE.U32.AND.EX P4, PT, R17, RZ, PT, P4 ;  /* 0x000000ff1100720c */ /* 0x000fe40003f86140 */
[----:B------:R-:W-:Y:S01]  /*0370*/  ISETP.LT.AND.EX P1, PT, R21, R4, !P5, P1 ;  /* 0x000000041500720c */ /* 0x000fe20006f21310 */
[----:B------:R-:W3:Y:S01]  /*0380*/  @P2 LDG.E.U16 R20, desc[UR6][R10.64] ;  /* 0x000000060a142981 */ /* 0x000ee2000c1e1500 */
        /* <DEDUP_REMOVED lines=8> */
[----:B------:R-:W4:Y:S04]  /*0410*/  @P0 LDG.E.U16 R17, desc[UR6][R12.64] ;  /* 0x000000060c110981 */ /* 0x000f28000c1e1500 */
[----:B------:R-:W5:Y:S04]  /*0420*/  @P1 LDG.E.U16 R22, desc[UR6][R8.64] ;  /* 0x0000000608161981 */ /* 0x000f68000c1e1500 */
[----:B------:R-:W5:Y:S01]  /*0430*/  @P3 LDG.E.U16 R21, desc[UR6][R6.64] ;  /* 0x0000000606153981 */ /* 0x000f62000c1e1500 */
[----:B------:R-:W-:Y:S01]  /*0440*/  UPRMT UR4, UR5, 0x9910, URZ ;  /* 0x0000991005047896 */ /* 0x000fe2000800003f */
[----:B------:R-:W-:Y:S01]  /*0450*/  IMAD.WIDE.U32 R18, R16, 0x4, R18 ;  /* 0x0000000410127825 */ /* 0x000fe200078e0012 */
[----:B--2---:R-:W-:-:S02]  /*0460*/  PRMT R14, R14, 0x9910, RZ ;  /* 0x000099100e0e7816 */ /* 0x004fc400000000ff */
[----:B---3--:R-:W-:Y:S02]  /*0470*/  PRMT R20, R20, 0x9910, RZ ;  /* 0x0000991014147816 */ /* 0x008fe400000000ff */
[----:B----4-:R-:W-:Y:S02]  /*0480*/  PRMT R17, R17, 0x9910, RZ ;  /* 0x0000991011117816 */ /* 0x010fe400000000ff */
[----:B-----5:R-:W-:Y:S02]  /*0490*/  PRMT R22, R22, 0x9910, RZ ;  /* 0x0000991016167816 */ /* 0x020fe400000000ff */
[----:B------:R-:W-:Y:S01]  /*04a0*/  PRMT R23, R21, 0x9910, RZ ;  /* 0x0000991015177816 */ /* 0x000fe200000000ff */
[----:B------:R-:W-:Y:S02]  /*04b0*/  IMAD.MOV.U32 R21, RZ, RZ, R17 ;  /* 0x000000ffff157224 */ /* 0x000fe400078e0011 */
[----:B------:R-:W-:Y:S02]  /*04c0*/  IMAD R17, R20, UR4, RZ ;  /* 0x0000000414117c24 */ /* 0x000fe4000f8e02ff */
[----:B------:R-:W-:-:S02]  /*04d0*/  IMAD.MOV.U32 R20, RZ, RZ, R22 ;  /* 0x000000ffff147224 */ /* 0x000fc400078e0016 */
[----:B------:R-:W-:Y:S02]  /*04e0*/  IMAD.MOV.U32 R22, RZ, RZ, R23 ;  /* 0x000000ffff167224 */ /* 0x000fe400078e0017 */
[----:B------:R-:W-:Y:S01]  /*04f0*/  IMAD R15, R21, UR4, RZ ;  /* 0x00000004150f7c24 */ /* 0x000fe2000f8e02ff */
[----:B------:R-:W-:Y:S01]  /*0500*/  PRMT R21, R17, 0x9910, RZ ;  /* 0x0000991011157816 */ /* 0x000fe200000000ff */
[----:B------:R-:W-:Y:S02]  /*0510*/  IMAD R17, R20, UR4, RZ ;  /* 0x0000000414117c24 */ /* 0x000fe4000f8e02ff */
[----:B------:R-:W-:Y:S01]  /*0520*/  IMAD R20, R22, UR4, RZ ;  /* 0x0000000416147c24 */ /* 0x000fe2000f8e02ff */
[----:B------:R-:W-:Y:S01]  /*0530*/  PRMT R22, R15, 0x9910, RZ ;  /* 0x000099100f167816 */ /* 0x000fe200000000ff */
[----:B------:R-:W-:Y:S01]  /*0540*/  IMAD.MOV.U32 R15, RZ, RZ, R21 ;  /* 0x000000ffff0f7224 */ /* 0x000fe200078e0015 */
[----:B------:R-:W-:Y:S02]  /*0550*/  PRMT R21, R17, 0x9910, RZ ;  /* 0x0000991011157816 */ /* 0x000fe400000000ff */
[----:B------:R-:W-:Y:S01]  /*0560*/  PRMT R23, R20, 0x9910, RZ ;  /* 0x0000991014177816 */ /* 0x000fe200000000ff */
[----:B------:R-:W-:-:S02]  /*0570*/  IMAD.MOV.U32 R17, RZ, RZ, R22 ;  /* 0x000000ffff117224 */ /* 0x000fc400078e0016 */
[C---:B------:R-:W-:Y:S02]  /*0580*/  IMAD R15, R14.reuse, R15, RZ ;  /* 0x0000000f0e0f7224 */ /* 0x040fe400078e02ff */
[C---:B------:R-:W-:Y:S02]  /*0590*/  IMAD R17, R14.reuse, R17, RZ ;  /* 0x000000110e117224 */ /* 0x040fe400078e02ff */
[C---:B------:R-:W-:Y:S02]  /*05a0*/  IMAD R21, R14.reuse, R21, RZ ;  /* 0x000000150e157224 */ /* 0x040fe400078e02ff */
[----:B------:R-:W-:Y:S01]  /*05b0*/  IMAD R23, R14, R23, RZ ;  /* 0x000000170e177224 */ /* 0x000fe200078e02ff */
        /* <DEDUP_REMOVED lines=10> */
.L_x_392:
        /* <DEDUP_REMOVED lines=11> */
.L_x_394:
[C---:B------:R-:W-:Y:S01]  /*0710*/  LEA R8, P0, R10.reuse, R2, 0x3 ;  /* 0x000000020a087211 */ /* 0x040fe200078018ff */
[----:B0-----:R-:W2:Y:S03]  /*0720*/  LDG.E.U16 R11, desc[UR6][R6.64] ;  /* 0x00000006060b7981 */ /* 0x001ea6000c1e1500 */
[----:B------:R-:W-:-:S05]  /*0730*/  LEA.HI.X R9, R10, R3, R5, 0x3, P0 ;  /* 0x000000030a097211 */ /* 0x000fca00000f1c05 */
[----:B------:R-:W3:Y:S01]  /*0740*/  LDG.E.64 R12, desc[UR6][R8.64] ;  /* 0x00000006080c7981 */ /* 0x000ee2000c1e1b00 */
[----:B------:R-:W-:-:S05]  /*0750*/  IADD3 R10, P0, R10, UR5, RZ ;  /* 0x000000050a0a7c10 */ /* 0x000fca000ff1e0ff */
[----:B------:R-:W-:Y:S01]  /*0760*/  IMAD.X R5, RZ, RZ, R5, P0 ;  /* 0x000000ffff057224 */ /* 0x000fe200000e0605 */
[----:B------:R-:W-:-:S04]  /*0770*/  ISETP.LT.U32.AND P1, PT, R10, 0x4000, PT ;  /* 0x000040000a00780c */ /* 0x000fc80003f21070 */
[----:B------:R-:W-:Y:S02]  /*0780*/  ISETP.LT.U32.AND.EX P1, PT, R5, RZ, PT, P1 ;  /* 0x000000ff0500720c */ /* 0x000fe40003f21110 */
[C---:B---3--:R-:W-:Y:S02]  /*0790*/  PRMT R14, R13.reuse, 0xbb32, RZ ;  /* 0x0000bb320d0e7816 */ /* 0x048fe400000000ff */
[----:B------:R-:W-:Y:S02]  /*07a0*/  PRMT R16, R12, 0xbb32, RZ ;  /* 0x0000bb320c107816 */ /* 0x000fe400000000ff */
[----:B------:R-:W-:Y:S01]  /*07b0*/  PRMT R13, R13, 0x9910, RZ ;  /* 0x000099100d0d7816 */ /* 0x000fe200000000ff */
[----:B------:R-:W-:Y:S01]  /*07c0*/  IMAD R14, R14, UR4, RZ ;  /* 0x000000040e0e7c24 */ /* 0x000fe2000f8e02ff */
[----:B------:R-:W-:Y:S01]  /*07d0*/  PRMT R15, R12, 0x9910, RZ ;  /* 0x000099100c0f7816 */ /* 0x000fe200000000ff */
[----:B------:R-:W-:Y:S02]  /*07e0*/  IMAD.MOV.U32 R12, RZ, RZ, R16 ;  /* 0x000000ffff0c7224 */ /* 0x000fe400078e0010 */
[----:B------:R-:W-:Y:S01]  /*07f0*/  IMAD R13, R13, UR4, RZ ;  /* 0x000000040d0d7c24 */ /* 0x000fe2000f8e02ff */
[----:B--2---:R-:W-:Y:S01]  /*0800*/  PRMT R16, R11, 0x9910, RZ ;  /* 0x000099100b107816 */ /* 0x004fe200000000ff */
[----:B------:R-:W-:Y:S01]  /*0810*/  IMAD R12, R12, UR4, RZ ;  /* 0x000000040c0c7c24 */ /* 0x000fe2000f8e02ff */
[----:B------:R-:W-:Y:S01]  /*0820*/  PRMT R14, R14, 0x9910, RZ ;  /* 0x000099100e0e7816 */ /* 0x000fe200000000ff */
[----:B------:R-:W-:Y:S01]  /*0830*/  IMAD R11, R15, UR4, RZ ;  /* 0x000000040f0b7c24 */ /* 0x000fe2000f8e02ff */
[----:B------:R-:W-:Y:S01]  /*0840*/  PRMT R13, R13, 0x9910, RZ ;  /* 0x000099100d0d7816 */ /* 0x000fe200000000ff */
[----:B------:R-:W-:Y:S01]  /*0850*/  IMAD.MOV.U32 R15, RZ, RZ, R16 ;  /* 0x000000ffff0f7224 */ /* 0x000fe200078e0010 */
[----:B------:R-:W-:Y:S01]  /*0860*/  PRMT R16, R12, 0x9910, RZ ;  /* 0x000099100c107816 */ /* 0x000fe200000000ff */
[----:B------:R-:W-:Y:S01]  /*0870*/  IMAD.MOV.U32 R12, RZ, RZ, R14 ;  /* 0x000000ffff0c7224 */ /* 0x000fe200078e000e */
[----:B------:R-:W-:Y:S01]  /*0880*/  PRMT R18, R11, 0x9910, RZ ;  /* 0x000099100b127816 */ /* 0x000fe200000000ff */
[----:B------:R-:W-:-:S02]  /*0890*/  IMAD.MOV.U32 R14, RZ, RZ, R13 ;  /* 0x000000ffff0e7224 */ /* 0x000fc400078e000d */
[C---:B------:R-:W-:Y:S02]  /*08a0*/  IMAD R11, R15.reuse, R12, RZ ;  /* 0x0000000c0f0b7224 */ /* 0x040fe400078e02ff */
[C---:B------:R-:W-:Y:S02]  /*08b0*/  IMAD R12, R15.reuse, R14, RZ ;  /* 0x0000000e0f0c7224 */ /* 0x040fe400078e02ff */
[C---:B------:R-:W-:Y:S02]  /*08c0*/  IMAD R13, R15.reuse, R16, RZ ;  /* 0x000000100f0d7224 */ /* 0x040fe400078e02ff */
[----:B------:R-:W-:Y:S01]  /*08d0*/  IMAD R14, R15, R18, RZ ;  /* 0x000000120f0e7224 */ /* 0x000fe200078e02ff */
[----:B------:R-:W-:Y:S01]  /*08e0*/  PRMT R15, R12, 0x5410, R11 ;  /* 0x000054100c0f7816 */ /* 0x000fe2000000000b */
[----:B------:R-:W-:-:S03]  /*08f0*/  IMAD.SHL.U32 R11, R10, 0x4, RZ ;  /* 0x000000040a0b7824 */ /* 0x000fc600078e00ff */
[----:B------:R-:W-:Y:S02]  /*0900*/  PRMT R14, R14, 0x5410, R13 ;  /* 0x000054100e0e7816 */ /* 0x000fe4000000000d */
[----:B------:R-:W-:Y:S02]  /*0910*/  ISETP.GE.U32.AND P0, PT, R11, R0, PT ;  /* 0x000000000b00720c */ /* 0x000fe40003f06070 */
[----:B------:R-:W-:Y:S01]  /*0920*/  SHF.L.U64.HI R11, R10, 0x2, R5 ;  /* 0x000000020a0b7819 */ /* 0x000fe20000010205 */
[----:B------:R1:W-:Y:S03]  /*0930*/  STG.E.64 desc[UR6][R8.64], R14 ;  /* 0x0000000e08007986 */ /* 0x0003e6000c101b06 */
[----:B------:R-:W-:-:S13]  /*0940*/  ISETP.GE.AND.EX P0, PT, R11, R4, PT, P0 ;  /* 0x000000040b00720c */ /* 0x000fda0003f06300 */
[----:B-1----:R-:W-:Y:S05]  /*0950*/  @!P0 BRA P1, `(.L_x_394) ;  /* 0xfffffffc006c8947 */ /* 0x002fea000083ffff */
[----:B------:R-:W-:Y:S05]  /*0960*/  EXIT ;  /* 0x000000000000794d */ /* 0x000fea0003800000 */
.L_x_395:
        /* <DEDUP_REMOVED lines=9> */
.L_x_561:


//--------------------- .text._ZN2at6native63_GLOBAL__N__862fb238_30_ForeachBinaryOpScalarTensor_cu_64fe0ca525multi_tensor_apply_kernelINS1_18TensorListMetadataILi1EEENS1_27BinaryOpScalarTensorFunctorIlLi1ELi1ELi0EEEJSt10multipliesIlEPllEEEvT_T0_DpT1_ --------------------------
	.section	.text._ZN2at6native63_GLOBAL__N__862fb238_30_ForeachBinaryOpScalarTensor_cu_64fe0ca525multi_tensor_apply_kernelINS1_18TensorListMetadataILi1EEENS1_27BinaryOpScalarTensorFunctorIlLi1ELi1ELi0EEEJSt10multipliesIlEPllEEEvT_T0_DpT1_,"ax",@progbits
	.align	128
.text._ZN2at6native63_GLOBAL__N__862fb238_30_ForeachBinaryOpScalarTensor_cu_64fe0ca525multi_tensor_apply_kernelINS1_18TensorListMetadataILi1EEENS1_27BinaryOpScalarTensorFunctorIlLi1ELi1ELi0EEEJSt10multipliesIlEPllEEEvT_T0_DpT1_:
        .type           _ZN2at6native63_GLOBAL__N__862fb238_30_ForeachBinaryOpScalarTensor_cu_64fe0ca525multi_tensor_apply_kernelINS1_18TensorListMetadataILi1EEENS1_27BinaryOpScalarTensorFunctorIlLi1ELi1ELi0EEEJSt10multipliesIlEPllEEEvT_T0_DpT1_,@function
        .size           _ZN2at6native63_GLOBAL__N__862fb238_30_ForeachBinaryOpScalarTensor_cu_64fe0ca525multi_tensor_apply_kernelINS1_18TensorListMetadataILi1EEENS1_27BinaryOpScalarTensorFunctorIlLi1ELi1ELi0EEEJSt10multipliesIlEPllEEEvT_T0_DpT1_,(.L_x_562 - _ZN2at6native63_GLOBAL__N__862fb238_30_ForeachBinaryOpScalarTensor_cu_64fe0ca525multi_tensor_apply_kernelINS1_18TensorListMetadataILi1EEENS1_27BinaryOpScalarTensorFunctorIlLi1ELi1ELi0EEEJSt10multipliesIlEPllEEEvT_T0_DpT1_)
        .other          _ZN2at6native63_GLOBAL__N__862fb238_30_ForeachBinaryOpScalarTensor_cu_64fe0ca525multi_tensor_apply_kernelINS1_18TensorListMetadataILi1EEENS1_27BinaryOpScalarTensorFunctorIlLi1ELi1ELi0EEEJSt10multipliesIlEPllEEEvT_T0_DpT1_,@"STO_CUDA_ENTRY STV_DEFAULT"
_ZN2at6native63_GLOBAL__N__862fb238_30_ForeachBinaryOpScalarTensor_cu_64fe0ca525multi_tensor_apply_kernelINS1_18TensorListMetadataILi1EEENS1_27BinaryOpScalarTensorFunctorIlLi1ELi1ELi0EEEJSt10multipliesIlEPllEEEvT_T0_DpT1_:
[----:B------:R-:W-:Y:S01]  /*0000*/  LDC R1, c[0x0][0x28] ;  /* 0x00000a00ff017b82 */ /* 0x000fe20000000800 */
[----:B------:R-:W0:Y:S01]  /*0010*/  S2R R10, SR_CTAID.X ;  /* 0x00000000000a7919 */ /* 0x000e220000002500 */
[----:B------:R-:W-:Y:S01]  /*0020*/  IMAD.MOV.U32 R9, RZ, RZ, 0x820 ;  /* 0x00000820ff097424 */ /* 0x000fe200078e00ff */
[----:B------:R-:W-:-:S05]  /*0030*/  ULDC.64 UR4, c[0x0][0x208] ;  /* 0x0000820000047ab9 */ /* 0x000fca0000000a00 */
[----:B0-----:R-:W0:Y:S01]  /*0040*/  LDC.U8 R0, c[0x0][R10+0x8f0] ;  /* 0x00023c000a007b82 */ /* 0x001e220000000000 */
[----:B------:R-:W-:-:S07]  /*0050*/  LEA R9, R10, R9, 0x2 ;  /* 0x000000090a097211 */ /* 0x000fce00078e10ff */
[----:B------:R-:W1:Y:S01]  /*0060*/  LDC R9, c[0x0][R9+0x210] ;  /* 0x0000840009097b82 */ /* 0x000e620000000800 */
[----:B0-----:R-:W-:-:S07]  /*0070*/  IMAD.SHL.U32 R8, R0, 0x8, RZ ;  /* 0x0000000800087824 */ /* 0x001fce00078e00ff */
[----:B------:R-:W0:Y:S01]  /*0080*/  LDC.64 R4, c[0x0][R8+0x580] ;  /* 0x0001600008047b82 */ /* 0x000e220000000a00 */
[----:B-1----:R-:W-:-:S07]  /*0090*/  IMAD.WIDE R2, R9, 0x10000, RZ ;  /* 0x0001000009027825 */ /* 0x002fce00078e02ff */
[----:B------:R-:W1:Y:S01]  /*00a0*/  LDC.64 R6, c[0x0][R8+0x210] ;  /* 0x0000840008067b82 */ /* 0x000e620000000a00 */
[----:B0-----:R-:W-:-:S04]  /*00b0*/  IADD3 R0, P1, -R2, R4, RZ ;  /* 0x0000000402007210 */ /* 0x001fc80007f3e1ff */
[----:B------:R-:W-:Y:S02]  /*00c0*/  LOP3.LUT R11, R0, 0x3, RZ, 0xc0, !PT ;  /* 0x00000003000b7812 */ /* 0x000fe400078ec0ff */
[----:B------:R-:W-:Y:S01]  /*00d0*/  IADD3.X R2, ~R3, R5, RZ, P1, !PT ;  /* 0x0000000503027210 */ /* 0x000fe20000ffe5ff */
        /* <DEDUP_REMOVED lines=11> */
.L_x_397:
[----:B0-----:R-:W-:Y:S01]  /*0190*/  IADD3 R13, P0, R3, R26, RZ ;  /* 0x0000001a030d7210 */ /* 0x001fe20007f1e0ff */
[----:B------:R-:W0:Y:S01]  /*01a0*/  LDC.64 R14, c[0x0][0xf40] ;  /* 0x0003d000ff0e7b82 */ /* 0x000e220000000a00 */
[----:B------:R-:W-:Y:S02]  /*01b0*/  CS2R R24, SRZ ;  /* 0x0000000000187805 */ /* 0x000fe4000001ff00 */
[C---:B------:R-:W-:Y:S01]  /*01c0*/  ISETP.GE.U32.AND P1, PT, R13.reuse, 0x10000, PT ;  /* 0x000100000d00780c */ /* 0x040fe20003f26070 */
[----:B------:R-:W-:Y:S01]  /*01d0*/  IMAD.X R21, RZ, RZ, R27, P0 ;  /* 0x000000ffff157224 */ /* 0x000fe200000e061b */
[----:B------:R-:W-:-:S04]  /*01e0*/  ISETP.LT.U32.AND P0, PT, R13, R0, PT ;  /* 0x000000000d00720c */ /* 0x000fc80003f01070 */
[----:B------:R-:W-:-:S04]  /*01f0*/  ISETP.GE.U32.AND.EX P1, PT, R21, RZ, PT, P1 ;  /* 0x000000ff1500720c */ /* 0x000fc80003f26110 */
[----:B------:R-:W-:Y:S02]  /*0200*/  ISETP.LT.AND.EX P1, PT, R21, R2, !P1, P0 ;  /* 0x000000021500720c */ /* 0x000fe40004f21300 */
[----:B------:R-:W-:-:S04]  /*0210*/  LEA R22, P0, R13, R6, 0x3 ;  /* 0x000000060d167211 */ /* 0x000fc800078018ff */
[----:B------:R-:W-:Y:S02]  /*0220*/  LEA.HI.X R23, R13, R7, R21, 0x3, P0 ;  /* 0x000000070d177211 */ /* 0x000fe400000f1c15 */
[----:B-1----:R-:W-:Y:S01]  /*0230*/  IADD3 R5, P2, R4, R13, RZ ;  /* 0x0000000d04057210 */ /* 0x002fe20007f5e0ff */
[----:B0-----:R-:W2:Y:S03]  /*0240*/  LDG.E.64 R14, desc[UR4][R14.64] ;  /* 0x000000040e0e7981 */ /* 0x001ea6000c1e1b00 */
[C---:B------:R-:W-:Y:S01]  /*0250*/  ISETP.GE.U32.AND P0, PT, R5.reuse, 0x10000, PT ;  /* 0x000100000500780c */ /* 0x040fe20003f06070 */
[----:B------:R-:W3:Y:S01]  /*0260*/  @P1 LDG.E.64 R24, desc[UR4][R22.64] ;  /* 0x0000000416181981 */ /* 0x000ee2000c1e1b00 */
[----:B------:R-:W-:Y:S02]  /*0270*/  IADD3.X R9, RZ, R21, RZ, P2, !PT ;  /* 0x00000015ff097210 */ /* 0x000fe400017fe4ff */
[----:B------:R-:W-:-:S02]  /*0280*/  ISETP.LT.U32.AND P2, PT, R5, R0, PT ;  /* 0x000000000500720c */ /* 0x000fc40003f41070 */
[----:B------:R-:W-:-:S04]  /*0290*/  ISETP.GE.U32.AND.EX P0, PT, R9, RZ, PT, P0 ;  /* 0x000000ff0900720c */ /* 0x000fc80003f06100 */
[----:B------:R-:W-:Y:S02]  /*02a0*/  ISETP.LT.AND.EX P0, PT, R9, R2, !P0, P2 ;  /* 0x000000020900720c */ /* 0x000fe40004701320 */
[C---:B------:R-:W-:Y:S02]  /*02b0*/  LEA R10, P2, R5.reuse, R6, 0x3 ;  /* 0x00000006050a7211 */ /* 0x040fe400078418ff */
[----:B------:R-:W-:Y:S01]  /*02c0*/  CS2R R18, SRZ ;  /* 0x0000000000127805 */ /* 0x000fe2000001ff00 */
[C---:B------:R-:W-:Y:S01]  /*02d0*/  IMAD R8, R4.reuse, 0x3, RZ ;  /* 0x0000000304087824 */ /* 0x040fe200078e02ff */
[----:B------:R-:W-:Y:S02]  /*02e0*/  LEA.HI.X R11, R5, R7, R9, 0x3, P2 ;  /* 0x00000007050b7211 */ /* 0x000fe400010f1c09 */
[-C--:B------:R-:W-:Y:S02]  /*02f0*/  LEA R9, P2, R4, R13.reuse, 0x1 ;  /* 0x0000000d04097211 */ /* 0x080fe400078408ff */
[----:B------:R-:W-:-:S03]  /*0300*/  IADD3 R5, P3, R8, R13, RZ ;  /* 0x0000000d08057210 */ /* 0x000fc60007f7e0ff */
[----:B------:R-:W4:Y:S01]  /*0310*/  @P0 LDG.E.64 R18, desc[UR4][R10.64] ;  /* 0x000000040a120981 */ /* 0x000f22000c1e1b00 */
[----:B------:R-:W-:Y:S01]  /*0320*/  IMAD.X R17, RZ, RZ, R21, P2 ;  /* 0x000000ffff117224 */ /* 0x000fe200010e0615 */
[----:B------:R-:W-:Y:S02]  /*0330*/  ISETP.GE.U32.AND P5, PT, R9, 0x10000, PT ;  /* 0x000100000900780c */ /* 0x000fe40003fa6070 */
[----:B------:R-:W-:Y:S02]  /*0340*/  IADD3.X R13, RZ, R21, RZ, P3, !PT ;  /* 0x00000015ff0d7210 */ /* 0x000fe40001ffe4ff */
[----:B------:R-:W-:Y:S02]  /*0350*/  ISETP.GE.U32.AND P2, PT, R5, 0x10000, PT ;  /* 0x000100000500780c */ /* 0x000fe40003f46070 */
[----:B------:R-:W-:Y:S02]  /*0360*/  ISETP.LT.U32.AND P4, PT, R9, R0, PT ;  /* 0x000000000900720c */ /* 0x000fe40003f81070 */
[----:B------:R-:W-:-:S02]  /*0370*/  ISETP.GE.U32.AND.EX P5, PT, R17, RZ, PT, P5 ;  /* 0x000000ff1100720c */ /* 0x000fc40003fa6150 */
[----:B------:R-:W-:Y:S02]  /*0380*/  ISETP.LT.U32.AND P3, PT, R5, R0, PT ;  /* 0x000000000500720c */ /* 0x000fe40003f61070 */
[----:B------:R-:W-:Y:S02]  /*0390*/  ISETP.GE.U32.AND.EX P2, PT, R13, RZ, PT, P2 ;  /* 0x000000ff0d00720c */ /* 0x000fe40003f46120 */
[-C--:B------:R-:W-:Y:S02]  /*03a0*/  ISETP.LT.AND.EX P4, PT, R17, R2.reuse, !P5, P4 ;  /* 0x000000021100720c */ /* 0x080fe40006f81340 */
[----:B------:R-:W-:Y:S02]  /*03b0*/  ISETP.LT.AND.EX P2, PT, R13, R2, !P2, P3 ;  /* 0x000000020d00720c */ /* 0x000fe40005741330 */
[-C--:B------:R-:W-:Y:S02]  /*03c0*/  LEA R8, P6, R9, R6.reuse, 0x3 ;  /* 0x0000000609087211 */ /* 0x080fe400078c18ff */
[----:B------:R-:W-:-:S02]  /*03d0*/  LEA R12, P3, R5, R6, 0x3 ;  /* 0x00000006050c7211 */ /* 0x000fc400078618ff */
[----:B------:R-:W-:Y:S02]  /*03e0*/  CS2R R20, SRZ ;  /* 0x0000000000147805 */ /* 0x000fe4000001ff00 */
[-C--:B------:R-:W-:Y:S02]  /*03f0*/  LEA.HI.X R9, R9, R7.reuse, R17, 0x3, P6 ;  /* 0x0000000709097211 */ /* 0x080fe400030f1c11 */
[----:B------:R-:W-:Y:S02]  /*0400*/  CS2R R16, SRZ ;  /* 0x0000000000107805 */ /* 0x000fe4000001ff00 */
[----:B------:R-:W-:-:S04]  /*0410*/  LEA.HI.X R13, R5, R7, R13, 0x3, P3 ;  /* 0x00000007050d7211 */ /* 0x000fc800018f1c0d */
[----:B------:R-:W5:Y:S04]  /*0420*/  @P4 LDG.E.64 R16, desc[UR4][R8.64] ;  /* 0x0000000408104981 */ /* 0x000f68000c1e1b00 */
[----:B------:R-:W5:Y:S01]  /*0430*/  @P2 LDG.E.64 R20, desc[UR4][R12.64] ;  /* 0x000000040c142981 */ /* 0x000f62000c1e1b00 */
[----:B------:R-:W-:-:S04]  /*0440*/  IMAD.WIDE.U32 R26, R4, 0x4, R26 ;  /* 0x00000004041a7825 */ /* 0x000fc800078e001a */
[----:B---3--:R-:W-:-:S04]  /*0450*/  IMAD R5, R25, UR6, RZ ;  /* 0x0000000619057c24 */ /* 0x008fc8000f8e02ff */
[C---:B------:R-:W-:Y:S02]  /*0460*/  IMAD R5, R24.reuse, UR7, R5 ;  /* 0x0000000718057c24 */ /* 0x040fe4000f8e0205 */
[----:B------:R-:W-:-:S04]  /*0470*/  IMAD.WIDE.U32 R24, R24, UR6, RZ ;  /* 0x0000000618187c25 */ /* 0x000fc8000f8e00ff */
[----:B------:R-:W-:-:S04]  /*0480*/  IMAD.IADD R5, R25, 0x1, R5 ;  /* 0x0000000119057824 */ /* 0x000fc800078e0205 */
[----:B--2---:R-:W-:-:S04]  /*0490*/  IMAD R5, R5, R14, RZ ;  /* 0x0000000e05057224 */ /* 0x004fc800078e02ff */
[----:B------:R-:W-:Y:S02]  /*04a0*/  IMAD R5, R15, R24, R5 ;  /* 0x000000180f057224 */ /* 0x000fe400078e0205 */
[----:B------:R-:W-:-:S05]  /*04b0*/  IMAD.WIDE.U32 R24, R24, R14, RZ ;  /* 0x0000000e18187225 */ /* 0x000fca00078e00ff */
[----:B------:R-:W-:Y:S01]  /*04c0*/  IADD3 R25, R25, R5, RZ ;  /* 0x0000000519197210 */ /* 0x000fe20007ffe0ff */
[----:B----4-:R-:W-:-:S04]  /*04d0*/  IMAD R5, R19, UR6, RZ ;  /* 0x0000000613057c24 */ /* 0x010fc8000f8e02ff */
[C---:B------:R-:W-:Y:S02]  /*04e0*/  IMAD R5, R18.reuse, UR7, R5 ;  /* 0x0000000712057c24 */ /* 0x040fe4000f8e0205 */
[----:B------:R-:W-:-:S04]  /*04f0*/  IMAD.WIDE.U32 R18, R18, UR6, RZ ;  /* 0x0000000612127c25 */ /* 0x000fc8000f8e00ff */
[----:B------:R-:W-:-:S04]  /*0500*/  IMAD.IADD R5, R19, 0x1, R5 ;  /* 0x0000000113057824 */ /* 0x000fc800078e0205 */
[----:B------:R-:W-:-:S04]  /*0510*/  IMAD R5, R5, R14, RZ ;  /* 0x0000000e05057224 */ /* 0x000fc800078e02ff */
[----:B------:R-:W-:Y:S02]  /*0520*/  IMAD R5, R15, R18, R5 ;  /* 0x000000120f057224 */ /* 0x000fe400078e0205 */
[----:B------:R-:W-:Y:S01]  /*0530*/  IMAD.WIDE.U32 R18, R18, R14, RZ ;  /* 0x0000000e12127225 */ /* 0x000fe200078e00ff */
[----:B------:R0:W-:Y:S04]  /*0540*/  @P1 STG.E.64 desc[UR4][R22.64], R24 ;  /* 0x0000001816001986 */ /* 0x0001e8000c101b04 */
[----:B------:R-:W-:Y:S01]  /*0550*/  IADD3 R19, R19, R5, RZ ;  /* 0x0000000513137210 */ /* 0x000fe20007ffe0ff */
[----:B-----5:R-:W-:Y:S02]  /*0560*/  IMAD R5, R17, UR6, RZ ;  /* 0x0000000611057c24 */ /* 0x020fe4000f8e02ff */
[----:B------:R-:W-:-:S02]  /*0570*/  IMAD R21, R21, UR6, RZ ;  /* 0x0000000615157c24 */ /* 0x000fc4000f8e02ff */
[----:B------:R-:W-:Y:S02]  /*0580*/  IMAD R5, R16, UR7, R5 ;  /* 0x0000000710057c24 */ /* 0x000fe4000f8e0205 */
[----:B0-----:R-:W-:Y:S02]  /*0590*/  IMAD R23, R20, UR7, R21 ;  /* 0x0000000714177c24 */ /* 0x001fe4000f8e0215 */
[----:B------:R-:W-:-:S04]  /*05a0*/  IMAD.WIDE.U32 R16, R16, UR6, RZ ;  /* 0x0000000610107c25 */ /* 0x000fc8000f8e00ff */
[----:B------:R-:W-:-:S04]  /*05b0*/  IMAD.WIDE.U32 R20, R20, UR6, RZ ;  /* 0x0000000614147c25 */ /* 0x000fc8000f8e00ff */
[----:B------:R-:W-:Y:S01]  /*05c0*/  IMAD.IADD R17, R17, 0x1, R5 ;  /* 0x0000000111117824 */ /* 0x000fe200078e0205 */
[----:B------:R-:W-:-:S03]  /*05d0*/  IADD3 R5, R21, R23, RZ ;  /* 0x0000001715057210 */ /* 0x000fc60007ffe0ff */
[-C--:B------:R-:W-:Y:S02]  /*05e0*/  IMAD R17, R17, R14.reuse, RZ ;  /* 0x0000000e11117224 */ /* 0x080fe400078e02ff */
[----:B------:R-:W-:Y:S02]  /*05f0*/  IMAD R21, R5, R14, RZ ;  /* 0x0000000e05157224 */ /* 0x000fe400078e02ff */
[----:B------:R-:W-:Y:S02]  /*0600*/  IMAD R5, R15, R16, R17 ;  /* 0x000000100f057224 */ /* 0x000fe400078e0211 */
[----:B------:R-:W-:-:S04]  /*0610*/  IMAD.WIDE.U32 R16, R16, R14, RZ ;  /* 0x0000000e10107225 */ /* 0x000fc800078e00ff */
[----:B------:R-:W-:Y:S02]  /*0620*/  IMAD R21, R15, R20, R21 ;  /* 0x000000140f157224 */ /* 0x000fe400078e0215 */
[----:B------:R-:W-:-:S04]  /*0630*/  IMAD.WIDE.U32 R14, R20, R14, RZ ;  /* 0x0000000e140e7225 */ /* 0x000fc800078e00ff */
[----:B------:R-:W-:Y:S01]  /*0640*/  IMAD.IADD R17, R17, 0x1, R5 ;  /* 0x0000000111117824 */ /* 0x000fe200078e0205 */
[----:B------:R-:W-:Y:S01]  /*0650*/  IADD3 R15, R15, R21, RZ ;  /* 0x000000150f0f7210 */ /* 0x000fe20007ffe0ff */
        /* <DEDUP_REMOVED lines=9> */
.L_x_396:
        /* <DEDUP_REMOVED lines=10> */
.L_x_398:
[C---:B-1----:R-:W-:Y:S01]  /*0790*/  LEA R16, P0, R18.reuse, R6, 0x5 ;  /* 0x0000000612107211 */ /* 0x042fe200078028ff */
[----:B0-----:R-:W2:Y:S03]  /*07a0*/  LDG.E.64 R20, desc[UR4][R4.64] ;  /* 0x0000000404147981 */ /* 0x001ea6000c1e1b00 */
[----:B------:R-:W-:-:S05]  /*07b0*/  LEA.HI.X R17, R18, R7, R3, 0x5, P0 ;  /* 0x0000000712117211 */ /* 0x000fca00000f2c03 */
[----:B------:R-:W3:Y:S04]  /*07c0*/  LDG.E.128 R8, desc[UR4][R16.64] ;  /* 0x0000000410087981 */ /* 0x000ee8000c1e1d00 */
[----:B------:R-:W4:Y:S01]  /*07d0*/  LDG.E.128 R12, desc[UR4][R16.64+0x10] ;  /* 0x00001004100c7981 */ /* 0x000f22000c1e1d00 */
[----:B------:R-:W-:-:S05]  /*07e0*/  IADD3 R18, P0, R18, UR6, RZ ;  /* 0x0000000612127c10 */ /* 0x000fca000ff1e0ff */
[----:B------:R-:W-:Y:S01]  /*07f0*/  IMAD.X R3, RZ, RZ, R3, P0 ;  /* 0x000000ffff037224 */ /* 0x000fe200000e0603 */
[----:B------:R-:W-:-:S04]  /*0800*/  ISETP.LT.U32.AND P1, PT, R18, 0x4000, PT ;  /* 0x000040001200780c */ /* 0x000fc80003f21070 */
[----:B------:R-:W-:Y:S01]  /*0810*/  ISETP.LT.U32.AND.EX P1, PT, R3, RZ, PT, P1 ;  /* 0x000000ff0300720c */ /* 0x000fe20003f21110 */
[----:B---3--:R-:W-:-:S04]  /*0820*/  IMAD R23, R11, UR8, RZ ;  /* 0x000000080b177c24 */ /* 0x008fc8000f8e02ff */
[C---:B------:R-:W-:Y:S02]  /*0830*/  IMAD R23, R10.reuse, UR9, R23 ;  /* 0x000000090a177c24 */ /* 0x040fe4000f8e0217 */
[----:B------:R-:W-:-:S04]  /*0840*/  IMAD.WIDE.U32 R10, R10, UR8, RZ ;  /* 0x000000080a0a7c25 */ /* 0x000fc8000f8e00ff */
[----:B----4-:R-:W-:Y:S02]  /*0850*/  IMAD R25, R15, UR8, RZ ;  /* 0x000000080f197c24 */ /* 0x010fe4000f8e02ff */
[----:B------:R-:W-:Y:S01]  /*0860*/  IMAD R19, R9, UR8, RZ ;  /* 0x0000000809137c24 */ /* 0x000fe2000f8e02ff */
[----:B------:R-:W-:Y:S01]  /*0870*/  IADD3 R23, R11, R23, RZ ;  /* 0x000000170b177210 */ /* 0x000fe20007ffe0ff */
[----:B------:R-:W-:Y:S02]  /*0880*/  IMAD R13, R13, UR8, RZ ;  /* 0x000000080d0d7c24 */ /* 0x000fe4000f8e02ff */
[C---:B------:R-:W-:Y:S02]  /*0890*/  IMAD R25, R14.reuse, UR9, R25 ;  /* 0x000000090e197c24 */ /* 0x040fe4000f8e0219 */
[----:B------:R-:W-:-:S04]  /*08a0*/  IMAD.WIDE.U32 R14, R14, UR8, RZ ;  /* 0x000000080e0e7c25 */ /* 0x000fc8000f8e00ff */
[C---:B------:R-:W-:Y:S02]  /*08b0*/  IMAD R19, R8.reuse, UR9, R19 ;  /* 0x0000000908137c24 */ /* 0x040fe4000f8e0213 */
[----:B------:R-:W-:Y:S01]  /*08c0*/  IMAD.WIDE.U32 R8, R8, UR8, RZ ;  /* 0x0000000808087c25 */ /* 0x000fe2000f8e00ff */
[----:B------:R-:W-:-:S03]  /*08d0*/  IADD3 R25, R15, R25, RZ ;  /* 0x000000190f197210 */ /* 0x000fc60007ffe0ff */
[C---:B------:R-:W-:Y:S02]  /*08e0*/  IMAD R11, R12.reuse, UR9, R13 ;  /* 0x000000090c0b7c24 */ /* 0x040fe4000f8e020d */
[----:B------:R-:W-:-:S04]  /*08f0*/  IMAD.WIDE.U32 R12, R12, UR8, RZ ;  /* 0x000000080c0c7c25 */ /* 0x000fc8000f8e00ff */
[----:B--2---:R-:W-:Y:S02]  /*0900*/  IMAD R23, R23, R20, RZ ;  /* 0x0000001417177224 */ /* 0x004fe400078e02ff */
[----:B------:R-:W-:Y:S02]  /*0910*/  IMAD.IADD R19, R9, 0x1, R19 ;  /* 0x0000000109137824 */ /* 0x000fe400078e0213 */
[----:B------:R-:W-:Y:S02]  /*0920*/  IMAD.IADD R15, R13, 0x1, R11 ;  /* 0x000000010d0f7824 */ /* 0x000fe400078e020b */
[----:B------:R-:W-:Y:S02]  /*0930*/  IMAD R13, R21, R10, R23 ;  /* 0x0000000a150d7224 */ /* 0x000fe400078e0217 */
[-C--:B------:R-:W-:Y:S02]  /*0940*/  IMAD R19, R19, R20.reuse, RZ ;  /* 0x0000001413137224 */ /* 0x080fe400078e02ff */
[----:B------:R-:W-:-:S02]  /*0950*/  IMAD R23, R25, R20, RZ ;  /* 0x0000001419177224 */ /* 0x000fc400078e02ff */
[----:B------:R-:W-:-:S04]  /*0960*/  IMAD.WIDE.U32 R10, R10, R20, RZ ;  /* 0x000000140a0a7225 */ /* 0x000fc800078e00ff */
[----:B------:R-:W-:Y:S02]  /*0970*/  IMAD R25, R15, R20, RZ ;  /* 0x000000140f197224 */ /* 0x000fe400078e02ff */
[C---:B------:R-:W-:Y:S02]  /*0980*/  IMAD R19, R21.reuse, R8, R19 ;  /* 0x0000000815137224 */ /* 0x040fe400078e0213 */
[----:B------:R-:W-:Y:S01]  /*0990*/  IMAD R23, R21, R14, R23 ;  /* 0x0000000e15177224 */ /* 0x000fe200078e0217 */
[----:B------:R-:W-:Y:S01]  /*09a0*/  IADD3 R11, R11, R13, RZ ;  /* 0x0000000d0b0b7210 */ /* 0x000fe20007ffe0ff */
[----:B------:R-:W-:-:S04]  /*09b0*/  IMAD.WIDE.U32 R8, R8, R20, RZ ;  /* 0x0000001408087225 */ /* 0x000fc800078e00ff */
[----:B------:R-:W-:-:S04]  /*09c0*/  IMAD.WIDE.U32 R14, R14, R20, RZ ;  /* 0x000000140e0e7225 */ /* 0x000fc800078e00ff */
[----:B------:R-:W-:Y:S02]  /*09d0*/  IMAD R21, R21, R12, R25 ;  /* 0x0000000c15157224 */ /* 0x000fe400078e0219 */
[----:B------:R-:W-:Y:S01]  /*09e0*/  IMAD.WIDE.U32 R12, R12, R20, RZ ;  /* 0x000000140c0c7225 */ /* 0x000fe200078e00ff */
[----:B------:R-:W-:-:S03]  /*09f0*/  IADD3 R23, R15, R23, RZ ;  /* 0x000000170f177210 */ /* 0x000fc60007ffe0ff */
[----:B------:R-:W-:Y:S02]  /*0a00*/  IMAD.IADD R9, R9, 0x1, R19 ;  /* 0x0000000109097824 */ /* 0x000fe400078e0213 */
[----:B------:R-:W-:Y:S01]  /*0a10*/  IMAD.IADD R21, R13, 0x1, R21 ;  /* 0x000000010d157824 */ /* 0x000fe200078e0215 */
[C---:B------:R-:W-:Y:S02]  /*0a20*/  SHF.L.U32 R13, R18.reuse, 0x2, RZ ;  /* 0x00000002120d7819 */ /* 0x040fe400000006ff */
[----:B------:R0:W-:Y:S02]  /*0a30*/  STG.E.128 desc[UR4][R16.64], R8 ;  /* 0x0000000810007986 */ /* 0x0001e4000c101d04 */
[----:B------:R-:W-:Y:S02]  /*0a40*/  ISETP.GE.U32.AND P0, PT, R13, R0, PT ;  /* 0x000000000d00720c */ /* 0x000fe40003f06070 */
[----:B------:R-:W-:-:S04]  /*0a50*/  SHF.L.U64.HI R13, R18, 0x2, R3 ;  /* 0x00000002120d7819 */ /* 0x000fc80000010203 */
[----:B------:R-:W-:Y:S02]  /*0a60*/  ISETP.GE.AND.EX P0, PT, R13, R2, PT, P0 ;  /* 0x000000020d00720c */ /* 0x000fe40003f06300 */
[----:B0-----:R-:W-:Y:S01]  /*0a70*/  MOV R10, R14 ;  /* 0x0000000e000a7202 */ /* 0x001fe20000000f00 */
[----:B------:R-:W-:Y:S01]  /*0a80*/  IMAD.MOV.U32 R11, RZ, RZ, R23 ;  /* 0x000000ffff0b7224 */ /* 0x000fe200078e0017 */
[----:B------:R-:W-:Y:S01]  /*0a90*/  MOV R8, R12 ;  /* 0x0000000c00087202 */ /* 0x000fe20000000f00 */
[----:B------:R-:W-:-:S05]  /*0aa0*/  IMAD.MOV.U32 R9, RZ, RZ, R21 ;  /* 0x000000ffff097224 */ /* 0x000fca00078e0015 */
[----:B------:R1:W-:Y:S03]  /*0ab0*/  STG.E.128 desc[UR4][R16.64+0x10], R8 ;  /* 0x0000100810007986 */ /* 0x0003e6000c101d04 */
[----:B------:R-:W-:Y:S05]  /*0ac0*/  @!P0 BRA P1, `(.L_x_398) ;  /* 0xfffffffc00308947 */ /* 0x000fea000083ffff */
[----:B------:R-:W-:Y:S05]  /*0ad0*/  EXIT ;  /* 0x000000000000794d */ /* 0x000fea0003800000 */
.L_x_399:
        /* <DEDUP_REMOVED lines=10> */
.L_x_562:


//--------------------- .text._ZN2at6native63_GLOBAL__N__862fb238_30_ForeachBinaryOpScalarTensor_cu_64fe0ca525multi_tensor_apply_kernelINS1_18TensorListMetadataILi1EEENS1_27BinaryOpScalarTensorFunctorIiLi1ELi1ELi0EEEJSt10multipliesIiEPiiEEEvT_T0_DpT1_ --------------------------
	.section	.text._ZN2at6native63_GLOBAL__N__862fb238_30_ForeachBinaryOpScalarTensor_cu_64fe0ca525multi_tensor_apply_kernelINS1_18TensorListMetadataILi1EEENS1_27BinaryOpScalarTensorFunctorIiLi1ELi1ELi0EEEJSt10multipliesIiEPiiEEEvT_T0_DpT1_,"ax",@progbits
	.align	128
.text._ZN2at6native63_GLOBAL__N__862fb238_30_ForeachBinaryOpScalarTensor_cu_64fe0ca525multi_tensor_apply_kernelINS1_18TensorListMetadataILi1EEENS1_27BinaryOpScalarTensorFunctorIiLi1ELi1ELi0EEEJSt10multipliesIiEPiiEEEvT_T0_DpT1_:
        .type           _ZN2at6native63_GLOBAL__N__862fb238_30_ForeachBinaryOpScalarTensor_cu_64fe0ca525multi_tensor_apply_kernelINS1_18TensorListMetadataILi1EEENS1_27BinaryOpScalarTensorFunctorIiLi1ELi1ELi0EEEJSt10multipliesIiEPiiEEEvT_T0_DpT1_,@function
        .size           _ZN2at6native63_GLOBAL__N__862fb238_30_ForeachBinaryOpScalarTensor_cu_64fe0ca525multi_tensor_apply_kernelINS1_18TensorListMetadataILi1EEENS1_27BinaryOpScalarTensorFunctorIiLi1ELi1ELi0EEEJSt10multipliesIiEPiiEEEvT_T0_DpT1_,(.L_x_563 - _ZN2at6native63_GLOBAL__N__862fb238_30_ForeachBinaryOpScalarTensor_cu_64fe0ca525multi_tensor_apply_kernelINS1_18TensorListMetadataILi1EEENS1_27BinaryOpScalarTensorFunctorIiLi1ELi1ELi0EEEJSt10multipliesIiEPiiEEEvT_T0_DpT1_)
        .other          _ZN2at6native63_GLOBAL__N__862fb238_30_ForeachBinaryOpScalarTensor_cu_64fe0ca525multi_tensor_apply_kernelINS1_18TensorListMetadataILi1EEENS1_27BinaryOpScalarTensorFunctorIiLi1ELi1ELi0EEEJSt10multipliesIiEPiiEEEvT_T0_DpT1_,@"STO_CUDA_ENTRY STV_DEFAULT"
_ZN2at6native63_GLOBAL__N__862fb238_30_ForeachBinaryOpScalarTensor_cu_64fe0ca525multi_tensor_apply_kernelINS1_18TensorListMetadataILi1EEENS1_27BinaryOpScalarTensorFunctorIiLi1ELi1ELi0EEEJSt10multipliesIiEPiiEEEvT_T0_DpT1_:
        /* <DEDUP_REMOVED lines=25> */
.L_x_401:
        /* <DEDUP_REMOVED lines=43> */
[----:B--2---:R-:W-:-:S04]  /*0440*/  IMAD R24, R16, UR6, RZ ;  /* 0x0000000610187c24 */ /* 0x004fc8000f8e02ff */
[-C--:B---3--:R-:W-:Y:S02]  /*0450*/  IMAD R23, R20, R24.reuse, RZ ;  /* 0x0000001814177224 */ /* 0x088fe400078e02ff */
[----:B----4-:R-:W-:-:S03]  /*0460*/  IMAD R15, R15, R24, RZ ;  /* 0x000000180f0f7224 */ /* 0x010fc600078e02ff */
[----:B------:R2:W-:Y:S01]  /*0470*/  @P3 STG.E desc[UR4][R10.64], R23 ;  /* 0x000000170a003986 */ /* 0x0005e2000c101904 */
[----:B-----5:R-:W-:-:S03]  /*0480*/  IMAD R17, R22, R24, RZ ;  /* 0x0000001816117224 */ /* 0x020fc600078e02ff */
[----:B------:R2:W-:Y:S01]  /*0490*/  @P0 STG.E desc[UR4][R12.64], R15 ;  /* 0x0000000f0c000986 */ /* 0x0005e2000c101904 */
[----:B------:R-:W-:-:S03]  /*04a0*/  IMAD R21, R21, R24, RZ ;  /* 0x0000001815157224 */ /* 0x000fc600078e02ff */
        /* <DEDUP_REMOVED lines=8> */
.L_x_400:
        /* <DEDUP_REMOVED lines=10> */
.L_x_402:
        /* <DEDUP_REMOVED lines=20> */
.L_x_403:
        /* <DEDUP_REMOVED lines=15> */
.L_x_563:


//--------------------- .text._ZN2at6native63_GLOBAL__N__862fb238_30_ForeachBinaryOpScalarTensor_cu_64fe0ca525multi_tensor_apply_kernelINS1_18TensorListMetadataILi1EEENS1_27BinaryOpScalarTensorFunctorIaLi1ELi1ELi0EEEJSt10multipliesIaEPaaEEEvT_T0_DpT1_ --------------------------
	.section	.text._ZN2at6native63_GLOBAL__N__862fb238_30_ForeachBinaryOpScalarTensor_cu_64fe0ca525multi_tensor_apply_kernelINS1_18TensorListMetadataILi1EEENS1_27BinaryOpScalarTensorFunctorIaLi1ELi1ELi0EEEJSt10multipliesIaEPaaEEEvT_T0_DpT1_,"ax",@progbits
	.align	128
.text._ZN2at6native63_GLOBAL__N__862fb238_30_ForeachBinaryOpScalarTensor_cu_64fe0ca525multi_tensor_apply_kernelINS1_18TensorListMetadataILi1EEENS1_27BinaryOpScalarTensorFunctorIaLi1ELi1ELi0EEEJSt10multipliesIaEPaaEEEvT_T0_DpT1_:
        .type           _ZN2at6native63_GLOBAL__N__862fb238_30_ForeachBinaryOpScalarTensor_cu_64fe0ca525multi_tensor_apply_kernelINS1_18TensorListMetadataILi1EEENS1_27BinaryOpScalarTensorFunctorIaLi1ELi1ELi0EEEJSt10multipliesIaEPaaEEEvT_T0_DpT1_,@function
        .size           _ZN2at6native63_GLOBAL__N__862fb238_30_ForeachBinaryOpScalarTensor_cu_64fe0ca525multi_tensor_apply_kernelINS1_18TensorListMetadataILi1EEENS1_27BinaryOpScalarTensorFunctorIaLi1ELi1ELi0EEEJSt10multipliesIaEPaaEEEvT_T0_DpT1_,(.L_x_564 - _ZN2at6native63_GLOBAL__N__862fb238_30_ForeachBinaryOpScalarTensor_cu_64fe0ca525multi_tensor_apply_kernelINS1_18TensorListMetadataILi1EEENS1_27BinaryOpScalarTensorFunctorIaLi1ELi1ELi0EEEJSt10multipliesIaEPaaEEEvT_T0_DpT1_)
        .other          _ZN2at6native63_GLOBAL__N__862fb238_30_ForeachBinaryOpScalarTensor_cu_64fe0ca525multi_tensor_apply_kernelINS1_18TensorListMetadataILi1EEENS1_27BinaryOpScalarTensorFunctorIaLi1ELi1ELi0EEEJSt10multipliesIaEPaaEEEvT_T0_DpT1_,@"STO_CUDA_ENTRY STV_DEFAULT"
_ZN2at6native63_GLOBAL__N__862fb238_30_ForeachBinaryOpScalarTensor_cu_64fe0ca525multi_tensor_apply_kernelINS1_18TensorListMetadataILi1EEENS1_27BinaryOpScalarTensorFunctorIaLi1ELi1ELi0EEEJSt10multipliesIaEPaaEEEvT_T0_DpT1_:
        /* <DEDUP_REMOVED lines=24> */
.L_x_405:
[----:B0-----:R-:W-:Y:S01]  /*0180*/  IADD3 R3, P2, R15, R18, RZ ;  /* 0x000000120f037210 */ /* 0x001fe20007f5e0ff */
[C---:B-1----:R-:W-:Y:S01]  /*0190*/  IMAD R8, R16.reuse, 0x3, RZ ;  /* 0x0000000310087824 */ /* 0x042fe200078e02ff */
[----:B------:R-:W-:Y:S02]  /*01a0*/  PRMT R17, RZ, 0x7610, R17 ;  /* 0x00007610ff117816 */ /* 0x000fe40000000011 */
[CC--:B------:R-:W-:Y:S01]  /*01b0*/  IADD3 R4, P3, R16.reuse, R3.reuse, RZ ;  /* 0x0000000310047210 */ /* 0x0c0fe20007f7e0ff */
[----:B------:R-:W-:Y:S01]  /*01c0*/  IMAD.X R11, RZ, RZ, R19, P2 ;  /* 0x000000ffff0b7224 */ /* 0x000fe200010e0613 */
[----:B------:R-:W-:Y:S02]  /*01d0*/  LEA R6, P2, R16, R3, 0x1 ;  /* 0x0000000310067211 */ /* 0x000fe400078408ff */
[C---:B------:R-:W-:Y:S01]  /*01e0*/  ISETP.GE.U32.AND P0, PT, R3.reuse, 0x10000, PT ;  /* 0x000100000300780c */ /* 0x040fe20003f06070 */
[--C-:B------:R-:W-:Y:S01]  /*01f0*/  IMAD.X R5, RZ, RZ, R11.reuse, P3 ;  /* 0x000000ffff057224 */ /* 0x100fe200018e060b */
[----:B------:R-:W-:Y:S01]  /*0200*/  ISETP.GE.U32.AND P5, PT, R4, 0x10000, PT ;  /* 0x000100000400780c */ /* 0x000fe20003fa6070 */
[----:B------:R-:W-:Y:S01]  /*0210*/  IMAD.X R7, RZ, RZ, R11, P2 ;  /* 0x000000ffff077224 */ /* 0x000fe200010e060b */
[----:B------:R-:W-:-:S02]  /*0220*/  ISETP.LT.U32.AND P1, PT, R3, R13, PT ;  /* 0x0000000d0300720c */ /* 0x000fc40003f21070 */
[----:B------:R-:W-:Y:S02]  /*0230*/  IADD3 R8, P6, R8, R3, RZ ;  /* 0x0000000308087210 */ /* 0x000fe40007fde0ff */
[----:B------:R-:W-:Y:S02]  /*0240*/  ISETP.GE.U32.AND.EX P0, PT, R11, RZ, PT, P0 ;  /* 0x000000ff0b00720c */ /* 0x000fe40003f06100 */
[----:B------:R-:W-:Y:S01]  /*0250*/  ISETP.GE.U32.AND P3, PT, R6, 0x10000, PT ;  /* 0x000100000600780c */ /* 0x000fe20003f66070 */
[----:B------:R-:W-:Y:S01]  /*0260*/  IMAD.X R9, RZ, RZ, R11, P6 ;  /* 0x000000ffff097224 */ /* 0x000fe200030e060b */
[----:B------:R-:W-:Y:S02]  /*0270*/  ISETP.LT.U32.AND P4, PT, R4, R13, PT ;  /* 0x0000000d0400720c */ /* 0x000fe40003f81070 */
[----:B------:R-:W-:Y:S02]  /*0280*/  ISETP.GE.U32.AND.EX P5, PT, R5, RZ, PT, P5 ;  /* 0x000000ff0500720c */ /* 0x000fe40003fa6150 */
[----:B------:R-:W-:-:S02]  /*0290*/  ISETP.LT.AND.EX P1, PT, R11, R14, !P0, P1 ;  /* 0x0000000e0b00720c */ /* 0x000fc40004721310 */
[----:B------:R-:W-:Y:S02]  /*02a0*/  ISETP.LT.U32.AND P0, PT, R6, R13, PT ;  /* 0x0000000d0600720c */ /* 0x000fe40003f01070 */
[----:B------:R-:W-:Y:S02]  /*02b0*/  ISETP.GE.U32.AND.EX P3, PT, R7, RZ, PT, P3 ;  /* 0x000000ff0700720c */ /* 0x000fe40003f66130 */
[----:B------:R-:W-:Y:S02]  /*02c0*/  ISETP.GE.U32.AND P2, PT, R8, 0x10000, PT ;  /* 0x000100000800780c */ /* 0x000fe40003f46070 */
[----:B------:R-:W-:Y:S02]  /*02d0*/  ISETP.LT.AND.EX P4, PT, R5, R14, !P5, P4 ;  /* 0x0000000e0500720c */ /* 0x000fe40006f81340 */
[----:B------:R-:W-:Y:S02]  /*02e0*/  IADD3 R2, P6, R3, R0, RZ ;  /* 0x0000000003027210 */ /* 0x000fe40007fde0ff */
[----:B------:R-:W-:-:S02]  /*02f0*/  ISETP.LT.AND.EX P0, PT, R7, R14, !P3, P0 ;  /* 0x0000000e0700720c */ /* 0x000fc40005f01300 */
[----:B------:R-:W-:Y:S01]  /*0300*/  ISETP.LT.U32.AND P5, PT, R8, R13, PT ;  /* 0x0000000d0800720c */ /* 0x000fe20003fa1070 */
[--C-:B------:R-:W-:Y:S01]  /*0310*/  IMAD.X R3, R11, 0x1, R12.reuse, P6 ;  /* 0x000000010b037824 */ /* 0x100fe200030e060c */
[C---:B------:R-:W-:Y:S02]  /*0320*/  ISETP.GE.U32.AND.EX P2, PT, R9.reuse, RZ, PT, P2 ;  /* 0x000000ff0900720c */ /* 0x040fe40003f46120 */
[-C--:B------:R-:W-:Y:S02]  /*0330*/  IADD3 R4, P3, R4, R0.reuse, RZ ;  /* 0x0000000004047210 */ /* 0x080fe40007f7e0ff */
[----:B------:R-:W-:Y:S02]  /*0340*/  IADD3 R6, P6, R6, R0, RZ ;  /* 0x0000000006067210 */ /* 0x000fe40007fde0ff */
[----:B------:R-:W-:Y:S01]  /*0350*/  ISETP.LT.AND.EX P2, PT, R9, R14, !P2, P5 ;  /* 0x0000000e0900720c */ /* 0x000fe20005741350 */
[----:B------:R-:W-:Y:S01]  /*0360*/  IMAD.X R5, R5, 0x1, R12, P3 ;  /* 0x0000000105057824 */ /* 0x000fe200018e060c */
[----:B------:R-:W-:Y:S01]  /*0370*/  PRMT R22, RZ, 0x7610, R22 ;  /* 0x00007610ff167816 */ /* 0x000fe20000000016 */
[----:B------:R-:W-:Y:S01]  /*0380*/  IMAD.X R7, R7, 0x1, R12, P6 ;  /* 0x0000000107077824 */ /* 0x000fe200030e060c */
[----:B------:R-:W-:-:S02]  /*0390*/  PRMT R20, RZ, 0x7610, R20 ;  /* 0x00007610ff147816 */ /* 0x000fc40000000014 */
[----:B------:R-:W-:Y:S01]  /*03a0*/  IADD3 R8, P3, R8, R0, RZ ;  /* 0x0000000008087210 */ /* 0x000fe20007f7e0ff */
[----:B------:R-:W0:Y:S01]  /*03b0*/  LDC.64 R10, c[0x0][0xf40] ;  /* 0x0003d000ff0a7b82 */ /* 0x000e220000000a00 */
[----:B------:R-:W2:Y:S01]  /*03c0*/  @P4 LDG.E.U8 R17, desc[UR6][R4.64] ;  /* 0x0000000604114981 */ /* 0x000ea2000c1e1100 */
[----:B------:R-:W-:Y:S02]  /*03d0*/  PRMT R21, RZ, 0x7610, R21 ;  /* 0x00007610ff157816 */ /* 0x000fe40000000015 */
[----:B------:R-:W-:Y:S01]  /*03e0*/  IMAD.X R9, R9, 0x1, R12, P3 ;  /* 0x0000000109097824 */ /* 0x000fe200018e060c */
[----:B------:R-:W3:Y:S04]  /*03f0*/  @P1 LDG.E.U8 R22, desc[UR6][R2.64] ;  /* 0x0000000602161981 */ /* 0x000ee8000c1e1100 */
[----:B------:R-:W4:Y:S04]  /*0400*/  @P0 LDG.E.U8 R20, desc[UR6][R6.64] ;  /* 0x0000000606140981 */ /* 0x000f28000c1e1100 */
[----:B------:R-:W5:Y:S04]  /*0410*/  @P2 LDG.E.U8 R21, desc[UR6][R8.64] ;  /* 0x0000000608152981 */ /* 0x000f68000c1e1100 */
[----:B0-----:R0:W5:Y:S01]  /*0420*/  LDG.E.U8 R10, desc[UR6][R10.64] ;  /* 0x000000060a0a7981 */ /* 0x001162000c1e1100 */
[----:B------:R-:W-:Y:S01]  /*0430*/  UPRMT UR4, UR5, 0x8880, URZ ;  /* 0x0000888005047896 */ /* 0x000fe2000800003f */
[----:B------:R-:W-:Y:S01]  /*0440*/  IMAD.WIDE.U32 R18, R16, 0x4, R18 ;  /* 0x0000000410127825 */ /* 0x000fe200078e0012 */
[----:B--2---:R-:W-:-:S02]  /*0450*/  PRMT R17, R17, 0x9910, RZ ;  /* 0x0000991011117816 */ /* 0x004fc400000000ff */
[----:B---3--:R-:W-:Y:S02]  /*0460*/  PRMT R22, R22, 0x9910, RZ ;  /* 0x0000991016167816 */ /* 0x008fe400000000ff */
[----:B----4-:R-:W-:Y:S01]  /*0470*/  PRMT R23, R20, 0x9910, RZ ;  /* 0x0000991014177816 */ /* 0x010fe200000000ff */
[----:B------:R-:W-:Y:S02]  /*0480*/  IMAD.MOV.U32 R20, RZ, RZ, R17 ;  /* 0x000000ffff147224 */ /* 0x000fe400078e0011 */
[----:B------:R-:W-:Y:S01]  /*0490*/  IMAD R17, R22, UR4, RZ ;  /* 0x0000000416117c24 */ /* 0x000fe2000f8e02ff */
[----:B-----5:R-:W-:Y:S01]  /*04a0*/  PRMT R24, R21, 0x9910, RZ ;  /* 0x0000991015187816 */ /* 0x020fe200000000ff */
[----:B------:R-:W-:Y:S02]  /*04b0*/  IMAD.MOV.U32 R21, RZ, RZ, R23 ;  /* 0x000000ffff157224 */ /* 0x000fe400078e0017 */
[----:B0-----:R-:W-:Y:S01]  /*04c0*/  IMAD R11, R20, UR4, RZ ;  /* 0x00000004140b7c24 */ /* 0x001fe2000f8e02ff */
[----:B------:R-:W-:Y:S01]  /*04d0*/  PRMT R23, R17, 0x9910, RZ ;  /* 0x0000991011177816 */ /* 0x000fe200000000ff */
[----:B------:R-:W-:-:S02]  /*04e0*/  IMAD.MOV.U32 R22, RZ, RZ, R24 ;  /* 0x000000ffff167224 */ /* 0x000fc400078e0018 */
[----:B------:R-:W-:Y:S01]  /*04f0*/  IMAD R17, R21, UR4, RZ ;  /* 0x0000000415117c24 */ /* 0x000fe2000f8e02ff */
[----:B------:R-:W-:Y:S01]  /*0500*/  PRMT R21, R11, 0x9910, RZ ;  /* 0x000099100b157816 */ /* 0x000fe200000000ff */
[----:B------:R-:W-:-:S03]  /*0510*/  IMAD R20, R22, UR4, RZ ;  /* 0x0000000416147c24 */ /* 0x000fc6000f8e02ff */
[----:B------:R-:W-:Y:S01]  /*0520*/  PRMT R22, R17, 0x9910, RZ ;  /* 0x0000991011167816 */ /* 0x000fe200000000ff */
[----:B------:R-:W-:Y:S01]  /*0530*/  IMAD.MOV.U32 R11, RZ, RZ, R23 ;  /* 0x000000ffff0b7224 */ /* 0x000fe200078e0017 */
[----:B------:R-:W-:Y:S01]  /*0540*/  PRMT R23, R20, 0x9910, RZ ;  /* 0x0000991014177816 */ /* 0x000fe200000000ff */
[----:B------:R-:W-:Y:S02]  /*0550*/  IMAD.MOV.U32 R17, RZ, RZ, R21 ;  /* 0x000000ffff117224 */ /* 0x000fe400078e0015 */
[----:B------:R-:W-:Y:S02]  /*0560*/  IMAD.MOV.U32 R21, RZ, RZ, R22 ;  /* 0x000000ffff157224 */ /* 0x000fe400078e0016 */
[C---:B------:R-:W-:Y:S02]  /*0570*/  IMAD R11, R10.reuse, R11, RZ ;  /* 0x0000000b0a0b7224 */ /* 0x040fe400078e02ff */
[C---:B------:R-:W-:Y:S02]  /*0580*/  IMAD R17, R10.reuse, R17, RZ ;  /* 0x000000110a117224 */ /* 0x040fe400078e02ff */
[----:B------:R-:W-:-:S02]  /*0590*/  IMAD R21, R10, R21, RZ ;  /* 0x000000150a157224 */ /* 0x000fc400078e02ff */
[----:B------:R-:W-:Y:S01]  /*05a0*/  IMAD R23, R10, R23, RZ ;  /* 0x000000170a177224 */ /* 0x000fe200078e02ff */
        /* <DEDUP_REMOVED lines=10> */
.L_x_404:
        /* <DEDUP_REMOVED lines=11> */
.L_x_406:
[C---:B------:R-:W-:Y:S01]  /*0700*/  LEA R4, P0, R6.reuse, R0, 0x2 ;  /* 0x0000000006047211 */ /* 0x040fe200078010ff */
[----:B0-----:R-:W2:Y:S03]  /*0710*/  LDG.E.U8 R8, desc[UR6][R2.64] ;  /* 0x0000000602087981 */ /* 0x001ea6000c1e1100 */
[----:B------:R-:W-:-:S05]  /*0720*/  LEA.HI.X R5, R6, R12, R7, 0x2, P0 ;  /* 0x0000000c06057211 */ /* 0x000fca00000f1407 */
[----:B------:R-:W3:Y:S01]  /*0730*/  LDG.E R9, desc[UR6][R4.64] ;  /* 0x0000000604097981 */ /* 0x000ee2000c1e1900 */
[----:B------:R-:W-:-:S05]  /*0740*/  IADD3 R6, P0, R6, UR5, RZ ;  /* 0x0000000506067c10 */ /* 0x000fca000ff1e0ff */
[----:B------:R-:W-:Y:S01]  /*0750*/  IMAD.X R7, RZ, RZ, R7, P0 ;  /* 0x000000ffff077224 */ /* 0x000fe200000e0607 */
[----:B------:R-:W-:-:S04]  /*0760*/  ISETP.LT.U32.AND P1, PT, R6, 0x4000, PT ;  /* 0x000040000600780c */ /* 0x000fc80003f21070 */
[----:B------:R-:W-:Y:S02]  /*0770*/  ISETP.LT.U32.AND.EX P1, PT, R7, RZ, PT, P1 ;  /* 0x000000ff0700720c */ /* 0x000fe40003f21110 */
[C---:B---3--:R-:W-:Y:S02]  /*0780*/  LOP3.LUT R10, R9.reuse, 0xff, RZ, 0xc0, !PT ;  /* 0x000000ff090a7812 */ /* 0x048fe400078ec0ff */
[C---:B------:R-:W-:Y:S02]  /*0790*/  PRMT R11, R9.reuse, 0x7771, RZ ;  /* 0x00007771090b7816 */ /* 0x040fe400000000ff */
[C---:B------:R-:W-:Y:S02]  /*07a0*/  PRMT R15, R9.reuse, 0x7772, RZ ;  /* 0x00007772090f7816 */ /* 0x040fe400000000ff */
[----:B------:R-:W-:Y:S01]  /*07b0*/  PRMT R16, R9, 0x7773, RZ ;  /* 0x0000777309107816 */ /* 0x000fe200000000ff */
[----:B------:R-:W-:Y:S02]  /*07c0*/  IMAD R9, R10, UR4, RZ ;  /* 0x000000040a097c24 */ /* 0x000fe4000f8e02ff */
[----:B------:R-:W-:-:S02]  /*07d0*/  IMAD R10, R11, UR4, RZ ;  /* 0x000000040b0a7c24 */ /* 0x000fc4000f8e02ff */
[----:B------:R-:W-:Y:S01]  /*07e0*/  IMAD.MOV.U32 R11, RZ, RZ, R16 ;  /* 0x000000ffff0b7224 */ /* 0x000fe200078e0010 */
[----:B------:R-:W-:Y:S01]  /*07f0*/  PRMT R16, R9, 0x9910, RZ ;  /* 0x0000991009107816 */ /* 0x000fe200000000ff */
[----:B------:R-:W-:Y:S01]  /*0800*/  IMAD R9, R15, UR4, RZ ;  /* 0x000000040f097c24 */ /* 0x000fe2000f8e02ff */
[----:B------:R-:W-:Y:S01]  /*0810*/  PRMT R15, R10, 0x9910, RZ ;  /* 0x000099100a0f7816 */ /* 0x000fe200000000ff */
[----:B------:R-:W-:Y:S02]  /*0820*/  IMAD R10, R11, UR4, RZ ;  /* 0x000000040b0a7c24 */ /* 0x000fe4000f8e02ff */
[----:B------:R-:W-:Y:S01]  /*0830*/  IMAD.MOV.U32 R11, RZ, RZ, R16 ;  /* 0x000000ffff0b7224 */ /* 0x000fe200078e0010 */
[----:B------:R-:W-:Y:S02]  /*0840*/  PRMT R9, R9, 0x9910, RZ ;  /* 0x0000991009097816 */ /* 0x000fe400000000ff */
[----:B------:R-:W-:Y:S01]  /*0850*/  PRMT R16, R10, 0x9910, RZ ;  /* 0x000099100a107816 */ /* 0x000fe200000000ff */
[----:B--2---:R-:W-:-:S02]  /*0860*/  IMAD R11, R8, R11, RZ ;  /* 0x0000000b080b7224 */ /* 0x004fc400078e02ff */
[C---:B------:R-:W-:Y:S02]  /*0870*/  IMAD R10, R8.reuse, R15, RZ ;  /* 0x0000000f080a7224 */ /* 0x040fe400078e02ff */
[----:B------:R-:W-:Y:S02]  /*0880*/  IMAD.MOV.U32 R15, RZ, RZ, R16 ;  /* 0x000000ffff0f7224 */ /* 0x000fe400078e0010 */
[----:B------:R-:W-:Y:S01]  /*0890*/  IMAD R9, R8, R9, RZ ;  /* 0x0000000908097224 */ /* 0x000fe200078e02ff */
[----:B------:R-:W-:Y:S01]  /*08a0*/  PRMT R10, R10, 0x7604, R11 ;  /* 0x000076040a0a7816 */ /* 0x000fe2000000000b */
[----:B------:R-:W-:-:S03]  /*08b0*/  IMAD R8, R8, R15, RZ ;  /* 0x0000000f08087224 */ /* 0x000fc600078e02ff */
[----:B------:R-:W-:-:S04]  /*08c0*/  PRMT R9, R9, 0x7054, R10 ;  /* 0x0000705409097816 */ /* 0x000fc8000000000a */
[----:B------:R-:W-:Y:S01]  /*08d0*/  PRMT R9, R8, 0x654, R9 ;  /* 0x0000065408097816 */ /* 0x000fe20000000009 */
[C---:B------:R-:W-:Y:S01]  /*08e0*/  IMAD.SHL.U32 R8, R6.reuse, 0x4, RZ ;  /* 0x0000000406087824 */ /* 0x040fe200078e00ff */
[----:B------:R-:W-:-:S03]  /*08f0*/  SHF.L.U64.HI R11, R6, 0x2, R7 ;  /* 0x00000002060b7819 */ /* 0x000fc60000010207 */
[----:B------:R1:W-:Y:S01]  /*0900*/  STG.E desc[UR6][R4.64], R9 ;  /* 0x0000000904007986 */ /* 0x0003e2000c101906 */
[----:B------:R-:W-:-:S04]  /*0910*/  ISETP.GE.U32.AND P0, PT, R8, R13, PT ;  /* 0x0000000d0800720c */ /* 0x000fc80003f06070 */
[----:B------:R-:W-:-:S13]  /*0920*/  ISETP.GE.AND.EX P0, PT, R11, R14, PT, P0 ;  /* 0x0000000e0b00720c */ /* 0x000fda0003f06300 */
[----:B-1----:R-:W-:Y:S05]  /*0930*/  @!P0 BRA P1, `(.L_x_406) ;  /* 0xfffffffc00708947 */ /* 0x002fea000083ffff */
[----:B------:R-:W-:Y:S05]  /*0940*/  EXIT ;  /* 0x000000000000794d */ /* 0x000fea0003800000 */
.L_x_407:
        /* <DEDUP_REMOVED lines=11> */
.L_x_564:


//--------------------- .text._ZN2at6native63_GLOBAL__N__862fb238_30_ForeachBinaryOpScalarTensor_cu_64fe0ca525multi_tensor_apply_kernelINS1_18TensorListMetadataILi1EEENS1_27BinaryOpScalarTensorFunctorIhLi1ELi1ELi0EEEJSt10multipliesIhEPhhEEEvT_T0_DpT1_ --------------------------
	.section	.text._ZN2at6native63_GLOBAL__N__862fb238_30_ForeachBinaryOpScalarTensor_cu_64fe0ca525multi_tensor_apply_kernelINS1_18TensorListMetadataILi1EEENS1_27BinaryOpScalarTensorFunctorIhLi1ELi1ELi0EEEJSt10multipliesIhEPhhEEEvT_T0_DpT1_,"ax",@progbits
	.align	128
.text._ZN2at6native63_GLOBAL__N__862fb238_30_ForeachBinaryOpScalarTensor_cu_64fe0ca525multi_tensor_apply_kernelINS1_18TensorListMetadataILi1EEENS1_27BinaryOpScalarTensorFunctorIhLi1ELi1ELi0EEEJSt10multipliesIhEPhhEEEvT_T0_DpT1_:
        .type           _ZN2at6native63_GLOBAL__N__862fb238_30_ForeachBinaryOpScalarTensor_cu_64fe0ca525multi_tensor_apply_kernelINS1_18TensorListMetadataILi1EEENS1_27BinaryOpScalarTensorFunctorIhLi1ELi1ELi0EEEJSt10multipliesIhEPhhEEEvT_T0_DpT1_,@function
        .size           _ZN2at6native63_GLOBAL__N__862fb238_30_ForeachBinaryOpScalarTensor_cu_64fe0ca525multi_tensor_apply_kernelINS1_18TensorListMetadataILi1EEENS1_27BinaryOpScalarTensorFunctorIhLi1ELi1ELi0EEEJSt10multipliesIhEPhhEEEvT_T0_DpT1_,(.L_x_565 - _ZN2at6native63_GLOBAL__N__862fb238_30_ForeachBinaryOpScalarTensor_cu_64fe0ca525multi_tensor_apply_kernelINS1_18TensorListMetadataILi1EEENS1_27BinaryOpScalarTensorFunctorIhLi1ELi1ELi0EEEJSt10multipliesIhEPhhEEEvT_T0_DpT1_)
        .other          _ZN2at6native63_GLOBAL__N__862fb238_30_ForeachBinaryOpScalarTensor_cu_64fe0ca525multi_tensor_apply_kernelINS1_18TensorListMetadataILi1EEENS1_27BinaryOpScalarTensorFunctorIhLi1ELi1ELi0EEEJSt10multipliesIhEPhhEEEvT_T0_DpT1_,@"STO_CUDA_ENTRY STV_DEFAULT"
_ZN2at6native63_GLOBAL__N__862fb238_30_ForeachBinaryOpScalarTensor_cu_64fe0ca525multi_tensor_apply_kernelINS1_18TensorListMetadataILi1EEENS1_27BinaryOpScalarTensorFunctorIhLi1ELi1ELi0EEEJSt10multipliesIhEPhhEEEvT_T0_DpT1_:
        /* <DEDUP_REMOVED lines=24> */
.L_x_409:
        /* <DEDUP_REMOVED lines=77> */
.L_x_408:
        /* <DEDUP_REMOVED lines=10> */
.L_x_410:
        /* <DEDUP_REMOVED lines=37> */
.L_x_411:
        /* <DEDUP_REMOVED lines=12> */
.L_x_565:


//--------------------- .text._ZN2at6native63_GLOBAL__N__862fb238_30_ForeachBinaryOpScalarTensor_cu_64fe0ca525multi_tensor_apply_kernelINS1_18TensorListMetadataILi2EEENS1_27BinaryOpScalarTensorFunctorIN3c108BFloat16ELi2ELi1ELi1EEEJSt4plusIfEPS7_fEEEvT_T0_DpT1_ --------------------------
	.section	.text._ZN2at6native63_GLOBAL__N__862fb238_30_ForeachBinaryOpScalarTensor_cu_64fe0ca525multi_tensor_apply_kernelINS1_18TensorListMetadataILi2EEENS1_27BinaryOpScalarTensorFunctorIN3c108BFloat16ELi2ELi1ELi1EEEJSt4plusIfEPS7_fEEEvT_T0_DpT1_,"ax",@progbits
	.align	128
.text._ZN2at6native63_GLOBAL__N__862fb238_30_ForeachBinaryOpScalarTensor_cu_64fe0ca525multi_tensor_apply_kernelINS1_18TensorListMetadataILi2EEENS1_27BinaryOpScalarTensorFunctorIN3c108BFloat16ELi2ELi1ELi1EEEJSt4plusIfEPS7_fEEEvT_T0_DpT1_:
        .type           _ZN2at6native63_GLOBAL__N__862fb238_30_ForeachBinaryOpScalarTensor_cu_64fe0ca525multi_tensor_apply_kernelINS1_18TensorListMetadataILi2EEENS1_27BinaryOpScalarTensorFunctorIN3c108BFloat16ELi2ELi1ELi1EEEJSt4plusIfEPS7_fEEEvT_T0_DpT1_,@function
        .size           _ZN2at6native63_GLOBAL__N__862fb238_30_ForeachBinaryOpScalarTensor_cu_64fe0ca525multi_tensor_apply_kernelINS1_18TensorListMetadataILi2EEENS1_27BinaryOpScalarTensorFunctorIN3c108BFloat16ELi2ELi1ELi1EEEJSt4plusIfEPS7_fEEEvT_T0_DpT1_,(.L_x_566 - _ZN2at6native63_GLOBAL__N__862fb238_30_ForeachBinaryOpScalarTensor_cu_64fe0ca525multi_tensor_apply_kernelINS1_18TensorListMetadataILi2EEENS1_27BinaryOpScalarTensorFunctorIN3c108BFloat16ELi2ELi1ELi1EEEJSt4plusIfEPS7_fEEEvT_T0_DpT1_)
        .other          _ZN2at6native63_GLOBAL__N__862fb238_30_ForeachBinaryOpScalarTensor_cu_64fe0ca525multi_tensor_apply_kernelINS1_18TensorListMetadataILi2EEENS1_27BinaryOpScalarTensorFunctorIN3c108BFloat16ELi2ELi1ELi1EEEJSt4plusIfEPS7_fEEEvT_T0_DpT1_,@"STO_CUDA_ENTRY STV_DEFAULT"
_ZN2at6native63_GLOBAL__N__862fb238_30_ForeachBinaryOpScalarTensor_cu_64fe0ca525multi_tensor_apply_kernelINS1_18TensorListMetadataILi2EEENS1_27BinaryOpScalarTensorFunctorIN3c108BFloat16ELi2ELi1ELi1EEEJSt4plusIfEPS7_fEEEvT_T0_DpT1_:
        /* <DEDUP_REMOVED lines=27> */
.L_x_413:
[----:B0-----:R-:W-:Y:S01]  /*01b0*/  IADD3 R29, P0, R3, R6, RZ ;  /* 0x00000006031d7210 */ /* 0x001fe20007f1e0ff */
[C---:B-1----:R-:W-:Y:S01]  /*01c0*/  IMAD R8, R4.reuse, 0x3, RZ ;  /* 0x0000000304087824 */ /* 0x042fe200078e02ff */
[----:B------:R-:W0:Y:S01]  /*01d0*/  LDC.64 R14, c[0x0][0xe60] ;  /* 0x00039800ff0e7b82 */ /* 0x000e220000000a00 */
[----:B------:R-:W-:Y:S02]  /*01e0*/  PRMT R22, RZ, 0x7610, R22 ;  /* 0x00007610ff167816 */ /* 0x000fe40000000016 */
[----:B------:R-:W-:Y:S01]  /*01f0*/  IMAD.X R27, RZ, RZ, R7, P0 ;  /* 0x000000ffff1b7224 */ /* 0x000fe200000e0607 */
[----:B------:R-:W-:Y:S02]  /*0200*/  IADD3 R25, P3, R4, R29, RZ ;  /* 0x0000001d04197210 */ /* 0x000fe40007f7e0ff */
[C---:B------:R-:W-:Y:S02]  /*0210*/  ISETP.GE.U32.AND P1, PT, R29.reuse, 0x10000, PT ;  /* 0x000100001d00780c */ /* 0x040fe40003f26070 */
[----:B------:R-:W-:Y:S01]  /*0220*/  ISETP.LT.U32.AND P0, PT, R29, R0, PT ;  /* 0x000000001d00720c */ /* 0x000fe20003f01070 */
[----:B------:R-:W-:Y:S01]  /*0230*/  IMAD.X R5, RZ, RZ, R27, P3 ;  /* 0x000000ffff057224 */ /* 0x000fe200018e061b */
[----:B------:R-:W-:-:S02]  /*0240*/  ISETP.GE.U32.AND.EX P1, PT, R27, RZ, PT, P1 ;  /* 0x000000ff1b00720c */ /* 0x000fc40003f26110 */
[----:B------:R-:W-:Y:S02]  /*0250*/  ISETP.GE.U32.AND P2, PT, R25, 0x10000, PT ;  /* 0x000100001900780c */ /* 0x000fe40003f46070 */
[-C--:B------:R-:W-:Y:S02]  /*0260*/  LEA R23, P4, R4, R29.reuse, 0x1 ;  /* 0x0000001d04177211 */ /* 0x080fe400078808ff */
[----:B------:R-:W-:Y:S02]  /*0270*/  ISETP.LT.AND.EX P1, PT, R27, R2, !P1, P0 ;  /* 0x000000021b00720c */ /* 0x000fe40004f21300 */
[----:B------:R-:W-:Y:S01]  /*0280*/  ISETP.LT.U32.AND P0, PT, R25, R0, PT ;  /* 0x000000001900720c */ /* 0x000fe20003f01070 */
[----:B------:R-:W-:Y:S01]  /*0290*/  IMAD.X R21, RZ, RZ, R27, P4 ;  /* 0x000000ffff157224 */ /* 0x000fe200020e061b */
[----:B------:R-:W-:Y:S02]  /*02a0*/  ISETP.GE.U32.AND.EX P2, PT, R5, RZ, PT, P2 ;  /* 0x000000ff0500720c */ /* 0x000fe40003f46120 */
[----:B------:R-:W-:-:S02]  /*02b0*/  IADD3 R8, P5, R8, R29, RZ ;  /* 0x0000001d08087210 */ /* 0x000fc40007fbe0ff */
[----:B------:R-:W-:Y:S02]  /*02c0*/  ISETP.GE.U32.AND P3, PT, R23, 0x10000, PT ;  /* 0x000100001700780c */ /* 0x000fe40003f66070 */
[----:B------:R-:W-:Y:S01]  /*02d0*/  ISETP.LT.AND.EX P0, PT, R5, R2, !P2, P0 ;  /* 0x000000020500720c */ /* 0x000fe20005701300 */
[----:B------:R-:W-:Y:S01]  /*02e0*/  IMAD.X R9, RZ, RZ, R27, P5 ;  /* 0x000000ffff097224 */ /* 0x000fe200028e061b */
[----:B------:R-:W-:Y:S02]  /*02f0*/  ISETP.LT.U32.AND P4, PT, R23, R0, PT ;  /* 0x000000001700720c */ /* 0x000fe40003f81070 */
[C---:B------:R-:W-:Y:S02]  /*0300*/  ISETP.GE.U32.AND.EX P3, PT, R21.reuse, RZ, PT, P3 ;  /* 0x000000ff1500720c */ /* 0x040fe40003f66130 */
[----:B------:R-:W-:Y:S02]  /*0310*/  ISETP.GE.U32.AND P2, PT, R8, 0x10000, PT ;  /* 0x000100000800780c */ /* 0x000fe40003f46070 */
[----:B------:R-:W-:-:S02]  /*0320*/  ISETP.LT.AND.EX P4, PT, R21, R2, !P3, P4 ;  /* 0x000000021500720c */ /* 0x000fc40005f81340 */
[----:B------:R-:W-:Y:S02]  /*0330*/  ISETP.LT.U32.AND P3, PT, R8, R0, PT ;  /* 0x000000000800720c */ /* 0x000fe40003f61070 */
[----:B------:R-:W-:Y:S02]  /*0340*/  ISETP.GE.U32.AND.EX P2, PT, R9, RZ, PT, P2 ;  /* 0x000000ff0900720c */ /* 0x000fe40003f46120 */
[----:B------:R-:W-:Y:S02]  /*0350*/  @P1 LEA R18, P5, R29, R10, 0x1 ;  /* 0x0000000a1d121211 */ /* 0x000fe400078a08ff */
[----:B------:R-:W-:Y:S02]  /*0360*/  ISETP.LT.AND.EX P2, PT, R9, R2, !P2, P3 ;  /* 0x000000020900720c */ /* 0x000fe40005741330 */
[----:B------:R-:W-:Y:S02]  /*0370*/  @P1 LEA.HI.X R19, R29, R11, R27, 0x1, P5 ;  /* 0x0000000b1d131211 */ /* 0x000fe400028f0c1b */
[----:B------:R-:W-:-:S02]  /*0380*/  @P0 LEA R16, P5, R25, R10, 0x1 ;  /* 0x0000000a19100211 */ /* 0x000fc400078a08ff */
[----:B------:R-:W-:Y:S01]  /*0390*/  PRMT R20, RZ, 0x7610, R20 ;  /* 0x00007610ff147816 */ /* 0x000fe20000000014 */
[----:B------:R1:W2:Y:S01]  /*03a0*/  @P1 LDG.E.U16 R22, desc[UR4][R18.64] ;  /* 0x0000000412161981 */ /* 0x0002a2000c1e1500 */
[----:B------:R-:W-:-:S05]  /*03b0*/  @P0 LEA.HI.X R17, R25, R11, R5, 0x1, P5 ;  /* 0x0000000b19110211 */ /* 0x000fca00028f0c05 */
[----:B------:R-:W3:Y:S01]  /*03c0*/  @P0 LDG.E.U16 R20, desc[UR4][R16.64] ;  /* 0x0000000410140981 */ /* 0x000ee2000c1e1500 */
[----:B-1----:R-:W-:-:S04]  /*03d0*/  @P4 LEA R18, P3, R23, R10, 0x1 ;  /* 0x0000000a17124211 */ /* 0x002fc800078608ff */
[----:B------:R-:W-:Y:S01]  /*03e0*/  @P4 LEA.HI.X R19, R23, R11, R21, 0x1, P3 ;  /* 0x0000000b17134211 */ /* 0x000fe200018f0c15 */
[----:B0-----:R0:W4:Y:S01]  /*03f0*/  LDG.E.U16 R16, desc[UR4][R14.64] ;  /* 0x000000040e107981 */ /* 0x001122000c1e1500 */
[----:B------:R-:W-:Y:S02]  /*0400*/  PRMT R24, RZ, 0x7610, R24 ;  /* 0x00007610ff187816 */ /* 0x000fe40000000018 */
[----:B------:R-:W-:-:S04]  /*0410*/  PRMT R28, RZ, 0x7610, R28 ;  /* 0x00007610ff1c7816 */ /* 0x000fc8000000001c */
[----:B------:R-:W5:Y:S01]  /*0420*/  @P4 LDG.E.U16 R24, desc[UR4][R18.64] ;  /* 0x0000000412184981 */ /* 0x000f62000c1e1500 */
[----:B0-----:R-:W-:-:S04]  /*0430*/  @P2 LEA R14, P3, R8, R10, 0x1 ;  /* 0x0000000a080e2211 */ /* 0x001fc800078608ff */
[----:B------:R-:W-:-:S05]  /*0440*/  @P2 LEA.HI.X R15, R8, R11, R9, 0x1, P3 ;  /* 0x0000000b080f2211 */ /* 0x000fca00018f0c09 */
[----:B------:R2:W5:Y:S01]  /*0450*/  @P2 LDG.E.U16 R28, desc[UR4][R14.64] ;  /* 0x000000040e1c2981 */ /* 0x000562000c1e1500 */
[----:B------:R-:W-:-:S04]  /*0460*/  @P1 LEA R26, P5, R29, R12, 0x1 ;  /* 0x0000000c1d1a1211 */ /* 0x000fc800078a08ff */
[----:B------:R-:W-:Y:S01]  /*0470*/  @P1 LEA.HI.X R27, R29, R13, R27, 0x1, P5 ;  /* 0x0000000d1d1b1211 */ /* 0x000fe200028f0c1b */
[----:B------:R-:W-:-:S04]  /*0480*/  IMAD.WIDE.U32 R6, R4, 0x4, R6 ;  /* 0x0000000404067825 */ /* 0x000fc800078e0006 */
[----:B--2---:R-:W-:Y:S01]  /*0490*/  IMAD.U32 R15, R22, 0x10000, RZ ;  /* 0x00010000160f7824 */ /* 0x004fe200078e00ff */
[----:B------:R-:W-:-:S04]  /*04a0*/  @P4 LEA R22, P5, R23, R12, 0x1 ;  /* 0x0000000c17164211 */ /* 0x000fc800078a08ff */
[----:B------:R-:W-:Y:S01]  /*04b0*/  @P4 LEA.HI.X R23, R23, R13, R21, 0x1, P5 ;  /* 0x0000000d17174211 */ /* 0x000fe200028f0c15 */
[----:B---3--:R-:W-:Y:S02]  /*04c0*/  IMAD.U32 R19, R20, 0x10000, RZ ;  /* 0x0001000014137824 */ /* 0x008fe400078e00ff */
[----:B----4-:R-:W-:Y:S01]  /*04d0*/  IMAD.U32 R18, R16, 0x10000, RZ ;  /* 0x0001000010127824 */ /* 0x010fe200078e00ff */
[----:B------:R-:W-:-:S04]  /*04e0*/  @P0 LEA R16, P3, R25, R12, 0x1 ;  /* 0x0000000c19100211 */ /* 0x000fc800078608ff */
[----:B------:R-:W-:Y:S01]  /*04f0*/  @P0 LEA.HI.X R17, R25, R13, R5, 0x1, P3 ;  /* 0x0000000d19110211 */ /* 0x000fe200018f0c05 */
[----:B------:R-:W-:Y:S01]  /*0500*/  FFMA.FTZ R5, R18, UR6, R15 ;  /* 0x0000000612057c23 */ /* 0x000fe2000801000f */
[----:B-----5:R-:W-:Y:S02]  /*0510*/  IMAD.U32 R15, R24, 0x10000, RZ ;  /* 0x00010000180f7824 */ /* 0x020fe400078e00ff */
[C---:B------:R-:W-:Y:S02]  /*0520*/  FFMA.FTZ R19, R18.reuse, UR6, R19 ;  /* 0x0000000612137c23 */ /* 0x040fe40008010013 */
[----:B------:R-:W-:Y:S01]  /*0530*/  F2FP.BF16.F32.PACK_AB R20, RZ, R5 ;  /* 0x00000005ff14723e */ /* 0x000fe200000010ff */
[----:B------:R-:W-:Y:S01]  /*0540*/  FFMA.FTZ R5, R18, UR6, R15 ;  /* 0x0000000612057c23 */ /* 0x000fe2000801000f */
[----:B------:R-:W-:Y:S01]  /*0550*/  @P2 LEA R14, P3, R8, R12, 0x1 ;  /* 0x0000000c080e2211 */ /* 0x000fe200078608ff */
[----:B------:R-:W-:Y:S01]  /*0560*/  IMAD.U32 R21, R28, 0x10000, RZ ;  /* 0x000100001c157824 */ /* 0x000fe200078e00ff */
[----:B------:R-:W-:-:S03]  /*0570*/  F2FP.BF16.F32.PACK_AB R19, RZ, R19 ;  /* 0x00000013ff13723e */ /* 0x000fc600000010ff */
[----:B------:R-:W-:Y:S01]  /*0580*/  FFMA.FTZ R21, R18, UR6, R21 ;  /* 0x0000000612157c23 */ /* 0x000fe20008010015 */
        /* <DEDUP_REMOVED lines=13> */
.L_x_412:
        /* <DEDUP_REMOVED lines=10> */
.L_x_414:
[C---:B------:R-:W-:Y:S01]  /*0700*/  IMAD.SHL.U32 R19, R3.reuse, 0x8, RZ ;  /* 0x0000000803137824 */ /* 0x040fe200078e00ff */
[----:B------:R-:W-:Y:S01]  /*0710*/  SHF.L.U64.HI R7, R3, 0x3, R6 ;  /* 0x0000000303077819 */ /* 0x000fe20000010206 */
[----:B0-----:R-:W2:Y:S03]  /*0720*/  LDG.E.U16 R14, desc[UR4][R4.64] ;  /* 0x00000004040e7981 */ /* 0x001ea6000c1e1500 */
[----:B------:R-:W-:-:S05]  /*0730*/  IADD3 R8, P0, R10, R19, RZ ;  /* 0x000000130a087210 */ /* 0x000fca0007f1e0ff */
[----:B------:R-:W-:-:S06]  /*0740*/  IMAD.X R9, R11, 0x1, R7, P0 ;  /* 0x000000010b097824 */ /* 0x000fcc00000e0607 */
[----:B------:R-:W3:Y:S01]  /*0750*/  LDG.E.64 R8, desc[UR4][R8.64] ;  /* 0x0000000408087981 */ /* 0x000ee2000c1e1b00 */
[----:B--2---:R-:W-:Y:S01]  /*0760*/  IMAD.U32 R17, R14, 0x10000, RZ ;  /* 0x000100000e117824 */ /* 0x004fe200078e00ff */
[C---:B---3--:R-:W-:Y:S02]  /*0770*/  PRMT R14, R8.reuse, 0x7632, R14 ;  /* 0x00007632080e7816 */ /* 0x048fe4000000000e */
[C---:B------:R-:W-:Y:S01]  /*0780*/  PRMT R15, R9.reuse, 0x7632, R15 ;  /* 0x00007632090f7816 */ /* 0x040fe2000000000f */
[----:B------:R-:W-:Y:S01]  /*0790*/  IMAD.U32 R16, R8, 0x10000, RZ ;  /* 0x0001000008107824 */ /* 0x000fe200078e00ff */
[----:B------:R-:W-:Y:S01]  /*07a0*/  IADD3 R8, P0, R12, R19, RZ ;  /* 0x000000130c087210 */ /* 0x000fe20007f1e0ff */
[----:B------:R-:W-:Y:S02]  /*07b0*/  IMAD.U32 R18, R9, 0x10000, RZ ;  /* 0x0001000009127824 */ /* 0x000fe400078e00ff */
[----:B------:R-:W-:Y:S02]  /*07c0*/  IMAD.U32 R14, R14, 0x10000, RZ ;  /* 0x000100000e0e7824 */ /* 0x000fe400078e00ff */
[----:B------:R-:W-:-:S02]  /*07d0*/  IMAD.U32 R20, R15, 0x10000, RZ ;  /* 0x000100000f147824 */ /* 0x000fc400078e00ff */
[C---:B------:R-:W-:Y:S01]  /*07e0*/  FFMA.FTZ R16, R17.reuse, UR7, R16 ;  /* 0x0000000711107c23 */ /* 0x040fe20008010010 */
[C---:B------:R-:W-:Y:S01]  /*07f0*/  FFMA.FTZ R18, R17.reuse, UR7, R18 ;  /* 0x0000000711127c23 */ /* 0x040fe20008010012 */
[----:B------:R-:W-:Y:S01]  /*0800*/  FFMA.FTZ R15, R17, UR7, R14 ;  /* 0x00000007110f7c23 */ /* 0x000fe2000801000e */
[----:B------:R-:W-:Y:S02]  /*0810*/  IMAD.X R9, R13, 0x1, R7, P0 ;  /* 0x000000010d097824 */ /* 0x000fe400000e0607 */
[----:B------:R-:W-:Y:S01]  /*0820*/  FFMA.FTZ R17, R17, UR7, R20 ;  /* 0x0000000711117c23 */ /* 0x000fe20008010014 */
[----:B------:R-:W-:Y:S02]  /*0830*/  IADD3 R3, P0, R3, UR6, RZ ;  /* 0x0000000603037c10 */ /* 0x000fe4000ff1e0ff */
[----:B------:R-:W-:Y:S02]  /*0840*/  F2FP.BF16.F32.PACK_AB R16, R15, R16 ;  /* 0x000000100f10723e */ /* 0x000fe400000010ff */
[----:B------:R-:W-:Y:S01]  /*0850*/  F2FP.BF16.F32.PACK_AB R17, R17, R18 ;  /* 0x000000121111723e */ /* 0x000fe200000010ff */
[----:B------:R-:W-:-:S02]  /*0860*/  IMAD.SHL.U32 R7, R3, 0x4, RZ ;  /* 0x0000000403077824 */ /* 0x000fc400078e00ff */
[----:B------:R-:W-:Y:S01]  /*0870*/  IMAD.X R6, RZ, RZ, R6, P0 ;  /* 0x000000ffff067224 */ /* 0x000fe200000e0606 */
[----:B------:R-:W-:Y:S01]  /*0880*/  ISETP.LT.U32.AND P1, PT, R3, 0x4000, PT ;  /* 0x000040000300780c */ /* 0x000fe20003f21070 */
[----:B------:R1:W-:Y:S01]  /*0890*/  STG.E.64 desc[UR4][R8.64], R16 ;  /* 0x0000001008007986 */ /* 0x0003e2000c101b04 */
[----:B------:R-:W-:Y:S02]  /*08a0*/  ISETP.GE.U32.AND P0, PT, R7, R0, PT ;  /* 0x000000000700720c */ /* 0x000fe40003f06070 */
[----:B------:R-:W-:Y:S02]  /*08b0*/  SHF.L.U64.HI R7, R3, 0x2, R6 ;  /* 0x0000000203077819 */ /* 0x000fe40000010206 */
[----:B------:R-:W-:Y:S02]  /*08c0*/  ISETP.LT.U32.AND.EX P1, PT, R6, RZ, PT, P1 ;  /* 0x000000ff0600720c */ /* 0x000fe40003f21110 */
[----:B------:R-:W-:-:S13]  /*08d0*/  ISETP.GE.AND.EX P0, PT, R7, R2, PT, P0 ;  /* 0x000000020700720c */ /* 0x000fda0003f06300 */
[----:B-1----:R-:W-:Y:S05]  /*08e0*/  @!P0 BRA P1, `(.L_x_414) ;  /* 0xfffffffc00848947 */ /* 0x002fea000083ffff */
[----:B------:R-:W-:Y:S05]  /*08f0*/  EXIT ;  /* 0x000000000000794d */ /* 0x000fea0003800000 */
.L_x_415:
        /* <DEDUP_REMOVED lines=16> */
.L_x_566:


//--------------------- .text._ZN2at6native63_GLOBAL__N__862fb238_30_ForeachBinaryOpScalarTensor_cu_64fe0ca525multi_tensor_apply_kernelINS1_18TensorListMetadataILi2EEENS1_27BinaryOpScalarTensorFunctorIN3c104HalfELi2ELi1ELi1EEEJSt4plusIfEPS7_fEEEvT_T0_DpT1_ --------------------------
	.section	.text._ZN2at6native63_GLOBAL__N__862fb238_30_ForeachBinaryOpScalarTensor_cu_64fe0ca525multi_tensor_apply_kernelINS1_18TensorListMetadataILi2EEENS1_27BinaryOpScalarTensorFunctorIN3c104HalfELi2ELi1ELi1EEEJSt4plusIfEPS7_fEEEvT_T0_DpT1_,"ax",@progbits
	.align	128
.text._ZN2at6native63_GLOBAL__N__862fb238_30_ForeachBinaryOpScalarTensor_cu_64fe0ca525multi_tensor_apply_kernelINS1_18TensorListMetadataILi2EEENS1_27BinaryOpScalarTensorFunctorIN3c104HalfELi2ELi1ELi1EEEJSt4plusIfEPS7_fEEEvT_T0_DpT1_:
        .type           _ZN2at6native63_GLOBAL__N__862fb238_30_ForeachBinaryOpScalarTensor_cu_64fe0ca525multi_tensor_apply_kernelINS1_18TensorListMetadataILi2EEENS1_27BinaryOpScalarTensorFunctorIN3c104HalfELi2ELi1ELi1EEEJSt4plusIfEPS7_fEEEvT_T0_DpT1_,@function
        .size           _ZN2at6native63_GLOBAL__N__862fb238_30_ForeachBinaryOpScalarTensor_cu_64fe0ca525multi_tensor_apply_kernelINS1_18TensorListMetadataILi2EEENS1_27BinaryOpScalarTensorFunctorIN3c104HalfELi2ELi1ELi1EEEJSt4plusIfEPS7_fEEEvT_T0_DpT1_,(.L_x_567 - _ZN2at6native63_GLOBAL__N__862fb238_30_ForeachBinaryOpScalarTensor_cu_64fe0ca525multi_tensor_apply_kernelINS1_18TensorListMetadataILi2EEENS1_27BinaryOpScalarTensorFunctorIN3c104HalfELi2ELi1ELi1EEEJSt4plusIfEPS7_fEEEvT_T0_DpT1_)
        .other          _ZN2at6native63_GLOBAL__N__862fb238_30_ForeachBinaryOpScalarTensor_cu_64fe0ca525multi_tensor_apply_kernelINS1_18TensorListMetadataILi2EEENS1_27BinaryOpScalarTensorFunctorIN3c104HalfELi2ELi1ELi1EEEJSt4plusIfEPS7_fEEEvT_T0_DpT1_,@"STO_CUDA_ENTRY STV_DEFAULT"
_ZN2at6native63_GLOBAL__N__862fb238_30_ForeachBinaryOpScalarTensor_cu_64fe0ca525multi_tensor_apply_kernelINS1_18TensorListMetadataILi2EEENS1_27BinaryOpScalarTensorFunctorIN3c104HalfELi2ELi1ELi1EEEJSt4plusIfEPS7_fEEEvT_T0_DpT1_:
        /* <DEDUP_REMOVED lines=27> */
.L_x_417:
        /* <DEDUP_REMOVED lines=46> */
[----:B--2---:R-:W-:Y:S01]  /*0490*/  HADD2.F32 R15, -RZ, R22.H0_H0 ;  /* 0x20000016ff0f7230 */ /* 0x004fe20000004100 */
[----:B------:R-:W-:-:S04]  /*04a0*/  @P4 LEA R22, P5, R23, R12, 0x1 ;  /* 0x0000000c17164211 */ /* 0x000fc800078a08ff */
[----:B------:R-:W-:Y:S01]  /*04b0*/  @P4 LEA.HI.X R23, R23, R13, R21, 0x1, P5 ;  /* 0x0000000d17174211 */ /* 0x000fe200028f0c15 */
[----:B---3--:R-:W-:Y:S02]  /*04c0*/  HADD2.F32 R19, -RZ, R20.H0_H0 ;  /* 0x20000014ff137230 */ /* 0x008fe40000004100 */
[----:B----4-:R-:W-:Y:S01]  /*04d0*/  HADD2.F32 R18, -RZ, R16.H0_H0 ;  /* 0x20000010ff127230 */ /* 0x010fe20000004100 */
[----:B------:R-:W-:-:S04]  /*04e0*/  @P0 LEA R16, P3, R25, R12, 0x1 ;  /* 0x0000000c19100211 */ /* 0x000fc800078608ff */
[----:B------:R-:W-:Y:S01]  /*04f0*/  @P0 LEA.HI.X R17, R25, R13, R5, 0x1, P3 ;  /* 0x0000000d19110211 */ /* 0x000fe200018f0c05 */
[C---:B------:R-:W-:Y:S01]  /*0500*/  FFMA.FTZ R5, R18.reuse, UR6, R15 ;  /* 0x0000000612057c23 */ /* 0x040fe2000801000f */
[----:B-----5:R-:W-:Y:S02]  /*0510*/  HADD2.F32 R15, -RZ, R24.H0_H0 ;  /* 0x20000018ff0f7230 */ /* 0x020fe40000004100 */
[C---:B------:R-:W-:Y:S02]  /*0520*/  FFMA.FTZ R19, R18.reuse, UR6, R19 ;  /* 0x0000000612137c23 */ /* 0x040fe40008010013 */
[----:B------:R-:W-:Y:S01]  /*0530*/  F2FP.F16.F32.PACK_AB R20, RZ, R5 ;  /* 0x00000005ff14723e */ /* 0x000fe200000000ff */
[----:B------:R-:W-:Y:S01]  /*0540*/  FFMA.FTZ R5, R18, UR6, R15 ;  /* 0x0000000612057c23 */ /* 0x000fe2000801000f */
[----:B------:R-:W-:Y:S01]  /*0550*/  @P2 LEA R14, P3, R8, R12, 0x1 ;  /* 0x0000000c080e2211 */ /* 0x000fe200078608ff */
[----:B------:R-:W-:Y:S01]  /*0560*/  HADD2.F32 R21, -RZ, R28.H0_H0 ;  /* 0x2000001cff157230 */ /* 0x000fe20000004100 */
[----:B------:R-:W-:-:S04]  /*0570*/  F2FP.F16.F32.PACK_AB R19, RZ, R19 ;  /* 0x00000013ff13723e */ /* 0x000fc800000000ff */
[----:B------:R-:W-:Y:S01]  /*0580*/  FFMA.FTZ R21, R18, UR6, R21 ;  /* 0x0000000612157c23 */ /* 0x000fe20008010015 */
        /* <DEDUP_REMOVED lines=13> */
.L_x_416:
        /* <DEDUP_REMOVED lines=10> */
.L_x_418:
[C---:B------:R-:W-:Y:S01]  /*0700*/  IMAD.SHL.U32 R21, R3.reuse, 0x8, RZ ;  /* 0x0000000803157824 */ /* 0x040fe200078e00ff */
[----:B------:R-:W-:Y:S01]  /*0710*/  SHF.L.U64.HI R23, R3, 0x3, R6 ;  /* 0x0000000303177819 */ /* 0x000fe20000010206 */
[----:B0-----:R-:W2:Y:S03]  /*0720*/  LDG.E.U16 R7, desc[UR4][R4.64] ;  /* 0x0000000404077981 */ /* 0x001ea6000c1e1500 */
[----:B------:R-:W-:-:S05]  /*0730*/  IADD3 R8, P0, R10, R21, RZ ;  /* 0x000000150a087210 */ /* 0x000fca0007f1e0ff */
[----:B------:R-:W-:-:S06]  /*0740*/  IMAD.X R9, R11, 0x1, R23, P0 ;  /* 0x000000010b097824 */ /* 0x000fcc00000e0617 */
[----:B------:R-:W3:Y:S01]  /*0750*/  LDG.E.64 R8, desc[UR4][R8.64] ;  /* 0x0000000408087981 */ /* 0x000ee2000c1e1b00 */
[----:B--2---:R-:W-:Y:S02]  /*0760*/  HADD2.F32 R14, -RZ, R7.H0_H0 ;  /* 0x20000007ff0e7230 */ /* 0x004fe40000004100 */
[--C-:B---3--:R-:W-:Y:S02]  /*0770*/  HADD2.F32 R7, -RZ, R8.reuse.H0_H0 ;  /* 0x20000008ff077230 */ /* 0x108fe40000004100 */
[----:B------:R-:W-:Y:S02]  /*0780*/  HADD2.F32 R15, -RZ, R8.H1_H1 ;  /* 0x30000008ff0f7230 */ /* 0x000fe40000004100 */
[--C-:B------:R-:W-:Y:S02]  /*0790*/  HADD2.F32 R17, -RZ, R9.reuse.H0_H0 ;  /* 0x20000009ff117230 */ /* 0x100fe40000004100 */
[----:B------:R-:W-:Y:S02]  /*07a0*/  HADD2.F32 R19, -RZ, R9.H1_H1 ;  /* 0x30000009ff137230 */ /* 0x000fe40000004100 */
[C---:B------:R-:W-:Y:S01]  /*07b0*/  FFMA.FTZ R7, R14.reuse, UR7, R7 ;  /* 0x000000070e077c23 */ /* 0x040fe20008010007 */
[C---:B------:R-:W-:Y:S01]  /*07c0*/  FFMA.FTZ R16, R14.reuse, UR7, R15 ;  /* 0x000000070e107c23 */ /* 0x040fe2000801000f */
[C---:B------:R-:W-:Y:S01]  /*07d0*/  FFMA.FTZ R17, R14.reuse, UR7, R17 ;  /* 0x000000070e117c23 */ /* 0x040fe20008010011 */
[----:B------:R-:W-:Y:S01]  /*07e0*/  FFMA.FTZ R18, R14, UR7, R19 ;  /* 0x000000070e127c23 */ /* 0x000fe20008010013 */
[----:B------:R-:W-:-:S05]  /*07f0*/  IADD3 R14, P0, R12, R21, RZ ;  /* 0x000000150c0e7210 */ /* 0x000fca0007f1e0ff */
[----:B------:R-:W-:Y:S01]  /*0800*/  IMAD.X R15, R13, 0x1, R23, P0 ;  /* 0x000000010d0f7824 */ /* 0x000fe200000e0617 */
        /* <DEDUP_REMOVED lines=13> */
.L_x_419:
        /* <DEDUP_REMOVED lines=10> */
.L_x_567:


//--------------------- .text._ZN2at6native63_GLOBAL__N__862fb238_30_ForeachBinaryOpScalarTensor_cu_64fe0ca525multi_tensor_apply_kernelINS1_18TensorListMetadataILi2EEENS1_27BinaryOpScalarTensorFunctorIbLi2ELi1ELi1EEEJSt4plusIbEPbbEEEvT_T0_DpT1_ --------------------------
	.section	.text._ZN2at6native63_GLOBAL__N__862fb238_30_ForeachBinaryOpScalarTensor_cu_64fe0ca525multi_tensor_apply_kernelINS1_18TensorListMetadataILi2EEENS1_27BinaryOpScalarTensorFunctorIbLi2ELi1ELi1EEEJSt4plusIbEPbbEEEvT_T0_DpT1_,"ax",@progbits
	.align	128
.text._ZN2at6native63_GLOBAL__N__862fb238_30_ForeachBinaryOpScalarTensor_cu_64fe0ca525multi_tensor_apply_kernelINS1_18TensorListMetadataILi2EEENS1_27BinaryOpScalarTensorFunctorIbLi2ELi1ELi1EEEJSt4plusIbEPbbEEEvT_T0_DpT1_:
        .type           _ZN2at6native63_GLOBAL__N__862fb238_30_ForeachBinaryOpScalarTensor_cu_64fe0ca525multi_tensor_apply_kernelINS1_18TensorListMetadataILi2EEENS1_27BinaryOpScalarTensorFunctorIbLi2ELi1ELi1EEEJSt4plusIbEPbbEEEvT_T0_DpT1_,@function
        .size           _ZN2at6native63_GLOBAL__N__862fb238_30_ForeachBinaryOpScalarTensor_cu_64fe0ca525multi_tensor_apply_kernelINS1_18TensorListMetadataILi2EEENS1_27BinaryOpScalarTensorFunctorIbLi2ELi1ELi1EEEJSt4plusIbEPbbEEEvT_T0_DpT1_,(.L_x_568 - _ZN2at6native63_GLOBAL__N__862fb238_30_ForeachBinaryOpScalarTensor_cu_64fe0ca525multi_tensor_apply_kernelINS1_18TensorListMetadataILi2EEENS1_27BinaryOpScalarTensorFunctorIbLi2ELi1ELi1EEEJSt4plusIbEPbbEEEvT_T0_DpT1_)
        .other          _ZN2at6native63_GLOBAL__N__862fb238_30_ForeachBinaryOpScalarTensor_cu_64fe0ca525multi_tensor_apply_kernelINS1_18TensorListMetadataILi2EEENS1_27BinaryOpScalarTensorFunctorIbLi2ELi1ELi1EEEJSt4plusIbEPbbEEEvT_T0_DpT1_,@"STO_CUDA_ENTRY STV_DEFAULT"
_ZN2at6native63_GLOBAL__N__862fb238_30_ForeachBinaryOpScalarTensor_cu_64fe0ca525multi_tensor_apply_kernelINS1_18TensorListMetadataILi2EEENS1_27BinaryOpScalarTensorFunctorIbLi2ELi1ELi1EEEJSt4plusIbEPbbEEEvT_T0_DpT1_:
        /* <DEDUP_REMOVED lines=14> */
[C---:B-1----:R-:W-:Y:S02]  /*00e0*/  IADD3 R3, P2, -R14.reuse, R8, RZ ;  /* 0x000000080e037210 */ /* 0x042fe40007f5e1ff */
[----:B--2---:R-:W-:-:S04]  /*00f0*/  IADD3 R5, P3, R14, R12, RZ ;  /* 0x0000000c0e057210 */ /* 0x004fc80007f7e0ff */
[----:B------:R-:W-:-:S04]  /*0100*/  LOP3.LUT R4, R3, R5, R0, 0xfe, !PT ;  /* 0x0000000503047212 */ /* 0x000fc800078efe00 */
[----:B------:R-:W-:Y:S01]  /*0110*/  LOP3.LUT P0, RZ, R4, 0x3, RZ, 0xc0, !PT ;  /* 0x0000000304ff7812 */ /* 0x000fe2000780c0ff */
[----:B------:R-:W-:-:S12]  /*0120*/  IMAD.X R4, R9, 0x1, ~R15, P2 ;  /* 0x0000000109047824 */ /* 0x000fd800010e0e0f */
        /* <DEDUP_REMOVED lines=8> */
.L_x_421:
[----:B------:R-:W2:Y:S02]  /*01b0*/  LDC.64 R26, c[0x0][0xe60] ;  /* 0x00039800ff1a7b82 */ /* 0x000ea40000000a00 */
[----:B--2---:R2:W3:Y:S01]  /*01c0*/  LDG.E.U8 R26, desc[UR6][R26.64] ;  /* 0x000000061a1a7981 */ /* 0x0044e2000c1e1100 */
[----:B0-----:R-:W-:Y:S02]  /*01d0*/  IADD3 R19, P1, R5, R8, RZ ;  /* 0x0000000805137210 */ /* 0x001fe40007f3e0ff */
[----:B------:R-:W-:Y:S02]  /*01e0*/  PRMT R24, RZ, 0x7610, R24 ;  /* 0x00007610ff187816 */ /* 0x000fe40000000018 */
[----:B-1----:R-:W-:Y:S01]  /*01f0*/  IADD3 R18, P3, R6, R19, RZ ;  /* 0x0000001306127210 */ /* 0x002fe20007f7e0ff */
        /* <DEDUP_REMOVED lines=12> */
[----:B------:R-:W-:Y:S02]  /*02c0*/  ISETP.LT.AND.EX P1, PT, R25, R4, !P1, P3 ;  /* 0x000000041900720c */ /* 0x000fe40004f21330 */
[----:B------:R-:W-:Y:S02]  /*02d0*/  ISETP.LT.U32.AND P3, PT, R23, R3, PT ;  /* 0x000000031700720c */ /* 0x000fe40003f61070 */
[----:B------:R-:W-:Y:S01]  /*02e0*/  ISETP.GE.U32.AND.EX P2, PT, R9, RZ, PT, P2 ;  /* 0x000000ff0900720c */ /* 0x000fe20003f46120 */
[----:B--2---:R-:W-:Y:S01]  /*02f0*/  IMAD R27, R6, 0x3, RZ ;  /* 0x00000003061b7824 */ /* 0x004fe200078e02ff */
[----:B------:R-:W-:Y:S02]  /*0300*/  @P0 IADD3 R28, P4, R19, R0, RZ ;  /* 0x00000000131c0210 */ /* 0x000fe40007f9e0ff */
[----:B------:R-:W-:-:S03]  /*0310*/  ISETP.LT.AND.EX P2, PT, R9, R4, !P2, P3 ;  /* 0x000000040900720c */ /* 0x000fc60005741330 */
[----:B------:R-:W-:Y:S02]  /*0320*/  @P0 IMAD.X R29, R7, 0x1, R2, P4 ;  /* 0x00000001071d0824 */ /* 0x000fe400020e0602 */
[----:B------:R-:W-:Y:S02]  /*0330*/  @P1 IADD3 R20, P3, R18, R0, RZ ;  /* 0x0000000012141210 */ /* 0x000fe40007f7e0ff */
[----:B------:R-:W-:Y:S01]  /*0340*/  IADD3 R27, P4, R27, R19, RZ ;  /* 0x000000131b1b7210 */ /* 0x000fe20007f9e0ff */
[----:B------:R0:W2:Y:S01]  /*0350*/  @P0 LDG.E.U8 R24, desc[UR6][R28.64] ;  /* 0x000000061c180981 */ /* 0x0000a2000c1e1100 */
[----:B------:R-:W-:Y:S01]  /*0360*/  PRMT R22, RZ, 0x7610, R22 ;  /* 0x00007610ff167816 */ /* 0x000fe20000000016 */
[----:B------:R-:W-:-:S03]  /*0370*/  @P1 IMAD.X R21, R25, 0x1, R2, P3 ;  /* 0x0000000119151824 */ /* 0x000fc600018e0602 */
[----:B------:R-:W-:Y:S02]  /*0380*/  @P2 IADD3 R16, P3, R23, R0, RZ ;  /* 0x0000000017102210 */ /* 0x000fe40007f7e0ff */
[----:B------:R-:W4:Y:S01]  /*0390*/  @P1 LDG.E.U8 R22, desc[UR6][R20.64] ;  /* 0x0000000614161981 */ /* 0x000f22000c1e1100 */
[----:B------:R-:W-:Y:S02]  /*03a0*/  PRMT R10, RZ, 0x7610, R10 ;  /* 0x00007610ff0a7816 */ /* 0x000fe4000000000a */
[----:B------:R-:W-:Y:S01]  /*03b0*/  @P2 IMAD.X R17, R9, 0x1, R2, P3 ;  /* 0x0000000109112824 */ /* 0x000fe200018e0602 */
[C---:B------:R-:W-:Y:S01]  /*03c0*/  ISETP.GE.U32.AND P3, PT, R27.reuse, 0x10000, PT ;  /* 0x000100001b00780c */ /* 0x040fe20003f66070 */
[----:B0-----:R-:W-:Y:S01]  /*03d0*/  IMAD.X R29, RZ, RZ, R7, P4 ;  /* 0x000000ffff1d7224 */ /* 0x001fe200020e0607 */
[----:B------:R-:W-:Y:S02]  /*03e0*/  ISETP.LT.U32.AND P4, PT, R27, R3, PT ;  /* 0x000000031b00720c */ /* 0x000fe40003f81070 */
[----:B------:R0:W5:Y:S02]  /*03f0*/  @P2 LDG.E.U8 R10, desc[UR6][R16.64] ;  /* 0x00000006100a2981 */ /* 0x000164000c1e1100 */
[----:B------:R-:W-:-:S04]  /*0400*/  ISETP.GE.U32.AND.EX P3, PT, R29, RZ, PT, P3 ;  /* 0x000000ff1d00720c */ /* 0x000fc80003f66130 */
[----:B------:R-:W-:Y:S01]  /*0410*/  ISETP.LT.AND.EX P3, PT, R29, R4, !P3, P4 ;  /* 0x000000041d00720c */ /* 0x000fe20005f61340 */
[----:B0-----:R-:W0:-:S12]  /*0420*/  LDC.U8 R16, c[0x0][0xe68] ;  /* 0x00039a00ff107b82 */ /* 0x001e180000000000 */
[----:B------:R-:W-:-:S05]  /*0430*/  @P3 IADD3 R20, P5, R27, R0, RZ ;  /* 0x000000001b143210 */ /* 0x000fca0007fbe0ff */
[----:B------:R-:W-:Y:S01]  /*0440*/  @P3 IMAD.X R21, R29, 0x1, R2, P5 ;  /* 0x000000011d153824 */ /* 0x000fe200028e0602 */
[----:B0-----:R-:W-:Y:S02]  /*0450*/  PRMT R16, R16, 0x8880, RZ ;  /* 0x0000888010107816 */ /* 0x001fe400000000ff */
[----:B---3--:R-:W-:Y:S02]  /*0460*/  ISETP.NE.AND P4, PT, R26, RZ, PT ;  /* 0x000000ff1a00720c */ /* 0x008fe40003f85270 */
[----:B------:R-:W-:Y:S02]  /*0470*/  PRMT R26, RZ, 0x7610, R26 ;  /* 0x00007610ff1a7816 */ /* 0x000fe4000000001a */
[----:B------:R-:W-:-:S04]  /*0480*/  ISETP.NE.AND P4, PT, R16, RZ, P4 ;  /* 0x000000ff1000720c */ /* 0x000fc80002785270 */
[----:B------:R0:W3:Y:S01]  /*0490*/  @P3 LDG.E.U8 R26, desc[UR6][R20.64] ;  /* 0x00000006141a3981 */ /* 0x0000e2000c1e1100 */
[----:B------:R-:W-:-:S04]  /*04a0*/  @P1 IADD3 R16, P5, P6, R18, R12, R14 ;  /* 0x0000000c12101210 */ /* 0x000fc80007ebe00e */
[----:B------:R-:W-:Y:S02]  /*04b0*/  @P1 IADD3.X R17, R25, R13, R15, P5, P6 ;  /* 0x0000000d19111210 */ /* 0x000fe40002fec40f */
[----:B------:R-:W-:-:S04]  /*04c0*/  @P0 IADD3 R18, P5, P6, R19, R12, R14 ;  /* 0x0000000c13120210 */ /* 0x000fc80007ebe00e */
[----:B------:R-:W-:Y:S02]  /*04d0*/  @P0 IADD3.X R19, R7, R13, R15, P5, P6 ;  /* 0x0000000d07130210 */ /* 0x000fe40002fec40f */
[----:B------:R-:W-:Y:S02]  /*04e0*/  SEL R7, RZ, 0xffffffff, !P4 ;  /* 0xffffffffff077807 */ /* 0x000fe40006000000 */
[----:B--2---:R-:W-:-:S04]  /*04f0*/  @P0 LOP3.LUT P6, RZ, R24, 0xff, RZ, 0xc0, !PT ;  /* 0x000000ff18ff0812 */ /* 0x004fc800078cc0ff */
[----:B------:R-:W-:Y:S02]  /*0500*/  @P0 SEL R24, RZ, 0x1, !P6 ;  /* 0x00000001ff180807 */ /* 0x000fe40007000000 */
[----:B----4-:R-:W-:Y:S02]  /*0510*/  LOP3.LUT P5, RZ, R22, 0xff, RZ, 0xc0, !PT ;  /* 0x000000ff16ff7812 */ /* 0x010fe400078ac0ff */
[----:B------:R-:W-:Y:S02]  /*0520*/  @P2 IADD3 R22, P4, P6, R23, R12, R14 ;  /* 0x0000000c17162210 */ /* 0x000fe40007e9e00e */
[----:B0-----:R-:W-:Y:S02]  /*0530*/  SEL R20, RZ, 0x1, !P5 ;  /* 0x00000001ff147807 */ /* 0x001fe40006800000 */
[----:B------:R-:W-:Y:S01]  /*0540*/  @P2 IADD3.X R23, R9, R13, R15, P4, P6 ;  /* 0x0000000d09172210 */ /* 0x000fe200027ec40f */
[----:B------:R-:W-:Y:S01]  /*0550*/  IMAD.MOV.U32 R9, RZ, RZ, R11 ;  /* 0x000000ffff097224 */ /* 0x000fe200078e000b */
[----:B-----5:R-:W-:-:S02]  /*0560*/  LOP3.LUT P6, RZ, R10, 0xff, RZ, 0xc0, !PT ;  /* 0x000000ff0aff7812 */ /* 0x020fc400078cc0ff */
[-C--:B------:R-:W-:Y:S01]  /*0570*/  @P0 ISETP.NE.AND P4, PT, R24, R7.reuse, PT ;  /* 0x000000071800020c */ /* 0x080fe20003f85270 */
[----:B------:R-:W-:Y:S01]  /*0580*/  IMAD.WIDE.U32 R8, R6, 0x4, R8 ;  /* 0x0000000406087825 */ /* 0x000fe200078e0008 */
[----:B------:R-:W-:Y:S02]  /*0590*/  SEL R10, RZ, 0x1, !P6 ;  /* 0x00000001ff0a7807 */ /* 0x000fe40007000000 */
[----:B------:R-:W-:Y:S01]  /*05a0*/  @P0 SEL R25, RZ, 0x1, !P4 ;  /* 0x00000001ff190807 */ /* 0x000fe20006000000 */
[----:B------:R-:W-:Y:S01]  /*05b0*/  IMAD.MOV.U32 R11, RZ, RZ, R9 ;  /* 0x000000ffff0b7224 */ /* 0x000fe200078e0009 */
[----:B------:R-:W-:-:S03]  /*05c0*/  ISETP.NE.AND P5, PT, R10, R7, PT ;  /* 0x000000070a00720c */ /* 0x000fc60003fa5270 */
[----:B------:R2:W-:Y:S01]  /*05d0*/  @P0 STG.E.U8 desc[UR6][R18.64], R25 ;  /* 0x0000001912000986 */ /* 0x0005e2000c101106 */
[----:B------:R-:W-:-:S04]  /*05e0*/  ISETP.GE.U32.AND P0, PT, R8, 0x10000, PT ;  /* 0x000100000800780c */ /* 0x000fc80003f06070 */
[----:B------:R-:W-:Y:S02]  /*05f0*/  ISETP.GE.U32.AND.EX P0, PT, R9, RZ, PT, P0 ;  /* 0x000000ff0900720c */ /* 0x000fe40003f06100 */
[----:B---3--:R-:W-:-:S04]  /*0600*/  LOP3.LUT P6, RZ, R26, 0xff, RZ, 0xc0, !PT ;  /* 0x000000ff1aff7812 */ /* 0x008fc800078cc0ff */
[----:B------:R-:W-:Y:S02]  /*0610*/  SEL R10, RZ, 0x1, !P6 ;  /* 0x00000001ff0a7807 */ /* 0x000fe40007000000 */
[-C--:B------:R-:W-:Y:S02]  /*0620*/  ISETP.NE.AND P6, PT, R20, R7.reuse, PT ;  /* 0x000000071400720c */ /* 0x080fe40003fc5270 */
[----:B------:R-:W-:Y:S02]  /*0630*/  ISETP.NE.AND P4, PT, R10, R7, PT ;  /* 0x000000070a00720c */ /* 0x000fe40003f85270 */
[----:B------:R-:W-:Y:S02]  /*0640*/  @P2 SEL R10, RZ, 0x1, !P5 ;  /* 0x00000001ff0a2807 */ /* 0x000fe40006800000 */
[----:B------:R-:W-:Y:S02]  /*0650*/  @P1 SEL R7, RZ, 0x1, !P6 ;  /* 0x00000001ff071807 */ /* 0x000fe40007000000 */
[----:B------:R-:W-:-:S02]  /*0660*/  @P3 IADD3 R20, P5, P6, R27, R12, R14 ;  /* 0x0000000c1b143210 */ /* 0x000fc40007ebe00e */
[----:B------:R-:W-:Y:S01]  /*0670*/  @P3 SEL R27, RZ, 0x1, !P4 ;  /* 0x00000001ff1b3807 */ /* 0x000fe20006000000 */
[----:B------:R2:W-:Y:S01]  /*0680*/  @P1 STG.E.U8 desc[UR6][R16.64], R7 ;  /* 0x0000000710001986 */ /* 0x0005e2000c101106 */
[----:B------:R-:W-:Y:S02]  /*0690*/  @P3 IADD3.X R21, R29, R13, R15, P5, P6 ;  /* 0x0000000d1d153210 */ /* 0x000fe40002fec40f */
[----:B------:R-:W-:Y:S01]  /*06a0*/  ISETP.LT.U32.AND P1, PT, R8, R3, PT ;  /* 0x000000030800720c */ /* 0x000fe20003f21070 */
[----:B------:R2:W-:Y:S03]  /*06b0*/  @P2 STG.E.U8 desc[UR6][R22.64], R10 ;  /* 0x0000000a16002986 */ /* 0x0005e6000c101106 */
[----:B------:R-:W-:Y:S01]  /*06c0*/  ISETP.LT.AND.EX P1, PT, R9, R4, PT, P1 ;  /* 0x000000040900720c */ /* 0x000fe20003f21310 */
[----:B------:R2:W-:-:S12]  /*06d0*/  @P3 STG.E.U8 desc[UR6][R20.64], R27 ;  /* 0x0000001b14003986 */ /* 0x0005d8000c101106 */
[----:B--2---:R-:W-:Y:S05]  /*06e0*/  @!P0 BRA P1, `(.L_x_421) ;  /* 0xfffffff800b08947 */ /* 0x004fea000083ffff */
[----:B------:R-:W-:Y:S05]  /*06f0*/  EXIT ;  /* 0x000000000000794d */ /* 0x000fea0003800000 */
.L_x_420:
[----:B------:R-:W0:Y:S02]  /*0700*/  S2R R9, SR_TID.X ;  /* 0x0000000000097919 */ /* 0x000e240000002100 */
[----:B0-----:R-:W-:-:S03]  /*0710*/  IMAD.WIDE.U32 R6, R9, 0x4, RZ ;  /* 0x0000000409067825 */ /* 0x001fc600078e00ff */
[----:B------:R-:W-:-:S04]  /*0720*/  ISETP.GE.U32.AND P0, PT, R6, R3, PT ;  /* 0x000000030600720c */ /* 0x000fc80003f06070 */
[----:B------:R-:W-:-:S04]  /*0730*/  ISETP.GE.AND.EX P0, PT, R7, R4, PT, P0 ;  /* 0x000000040700720c */ /* 0x000fc80003f06300 */
[----:B------:R-:W-:-:S13]  /*0740*/  ISETP.GT.U32.OR P0, PT, R9, 0x3fff, P0 ;  /* 0x00003fff0900780c */ /* 0x000fda0000704470 */
[----:B------:R-:W-:Y:S05]  /*0750*/  @P0 EXIT ;  /* 0x000000000000094d */ /* 0x000fea0003800000 */
[----:B------:R-:W0:Y:S01]  /*0760*/  LDC.64 R6, c[0x0][0xe60] ;  /* 0x00039800ff067b82 */ /* 0x000e220000000a00 */
[----:B------:R-:W-:Y:S01]  /*0770*/  IMAD.X R12, R15, 0x1, R13, P3 ;  /* 0x000000010f0c7824 */ /* 0x000fe200018e060d */
[----:B------:R-:W-:Y:S01]  /*0780*/  ULDC.U8 UR4, c[0x0][0xe68] ;  /* 0x00039a0000047ab9 */ /* 0x000fe20000000000 */
[----:B------:R-:W-:Y:S01]  /*0790*/  IMAD.MOV.U32 R8, RZ, RZ, RZ ;  /* 0x000000ffff087224 */ /* 0x000fe200078e00ff */
[----:B------:R-:W-:Y:S01]  /*07a0*/  UPRMT UR4, UR4, 0x8880, URZ ;  /* 0x0000888004047896 */ /* 0x000fe2000800003f */
[----:B------:R-:W-:-:S11]  /*07b0*/  ULDC UR5, c[0x0][0x0] ;  /* 0x0000000000057ab9 */ /* 0x000fd60000000800 */
.L_x_422:
        /* <DEDUP_REMOVED lines=17> */
[----:B------:R-:W-:Y:S02]  /*08d0*/  SEL R16, RZ, 0x1, !P2 ;  /* 0x00000001ff107807 */ /* 0x000fe40005000000 */
[----:B------:R-:W-:-:S02]  /*08e0*/  SEL R18, RZ, 0x1, !P3 ;  /* 0x00000001ff127807 */ /* 0x000fc40005800000 */
[----:B------:R-:W-:Y:S02]  /*08f0*/  ISETP.NE.AND P3, PT, R10, RZ, PT ;  /* 0x000000ff0a00720c */ /* 0x000fe40003f65270 */
[-C--:B------:R-:W-:Y:S02]  /*0900*/  ISETP.NE.AND P0, PT, R14, R13.reuse, PT ;  /* 0x0000000d0e00720c */ /* 0x080fe40003f05270 */
[-C--:B------:R-:W-:Y:S02]  /*0910*/  ISETP.NE.AND P1, PT, R16, R13.reuse, PT ;  /* 0x0000000d1000720c */ /* 0x080fe40003f25270 */
[----:B------:R-:W-:Y:S02]  /*0920*/  SEL R14, RZ, 0x1, !P3 ;  /* 0x00000001ff0e7807 */ /* 0x000fe40005800000 */
[----:B------:R-:W-:Y:S02]  /*0930*/  ISETP.NE.AND P2, PT, R18, R13, PT ;  /* 0x0000000d1200720c */ /* 0x000fe40003f45270 */
[----:B------:R-:W-:-:S02]  /*0940*/  SEL R10, RZ, 0x1, !P0 ;  /* 0x00000001ff0a7807 */ /* 0x000fc40004000000 */
[----:B------:R-:W-:Y:S02]  /*0950*/  SEL R15, RZ, 0x1, !P1 ;  /* 0x00000001ff0f7807 */ /* 0x000fe40004800000 */
[----:B------:R-:W-:Y:S02]  /*0960*/  ISETP.NE.AND P0, PT, R14, R13, PT ;  /* 0x0000000d0e00720c */ /* 0x000fe40003f05270 */
[----:B------:R-:W-:Y:S02]  /*0970*/  SEL R13, RZ, 0x1, !P2 ;  /* 0x00000001ff0d7807 */ /* 0x000fe40005000000 */
[----:B------:R-:W-:Y:S02]  /*0980*/  PRMT R16, R15, 0x7604, R10 ;  /* 0x000076040f107816 */ /* 0x000fe4000000000a */
[----:B------:R-:W-:Y:S02]  /*0990*/  IADD3 R10, P1, R17, R5, RZ ;  /* 0x00000005110a7210 */ /* 0x000fe40007f3e0ff */
[----:B------:R-:W-:-:S02]  /*09a0*/  SEL R14, RZ, 0x1, !P0 ;  /* 0x00000001ff0e7807 */ /* 0x000fc40004000000 */
[----:B------:R-:W-:Y:S02]  /*09b0*/  PRMT R13, R13, 0x7054, R16 ;  /* 0x000070540d0d7816 */ /* 0x000fe40000000010 */
[----:B------:R-:W-:Y:S01]  /*09c0*/  IADD3 R9, P0, R9, UR5, RZ ;  /* 0x0000000509097c10 */ /* 0x000fe2000ff1e0ff */
[----:B------:R-:W-:Y:S01]  /*09d0*/  IMAD.X R11, R11, 0x1, R12, P1 ;  /* 0x000000010b0b7824 */ /* 0x000fe200008e060c */
        /* <DEDUP_REMOVED lines=11> */
.L_x_423:
        /* <DEDUP_REMOVED lines=15> */
.L_x_568:


//--------------------- .text._ZN2at6native63_GLOBAL__N__862fb238_30_ForeachBinaryOpScalarTensor_cu_64fe0ca525multi_tensor_apply_kernelINS1_18TensorListMetadataILi2EEENS1_27BinaryOpScalarTensorFunctorIN3c107complexIfEELi2ELi1ELi1EEEJSt4plusIS8_EPS8_S8_EEEvT_T0_DpT1_ --------------------------
	.section	.text._ZN2at6native63_GLOBAL__N__862fb238_30_ForeachBinaryOpScalarTensor_cu_64fe0ca525multi_tensor_apply_kernelINS1_18TensorListMetadataILi2EEENS1_27BinaryOpScalarTensorFunctorIN3c107complexIfEELi2ELi1ELi1EEEJSt4plusIS8_EPS8_S8_EEEvT_T0_DpT1_,"ax",@progbits
	.align	128
.text._ZN2at6native63_GLOBAL__N__862fb238_30_ForeachBinaryOpScalarTensor_cu_64fe0ca525multi_tensor_apply_kernelINS1_18TensorListMetadataILi2EEENS1_27BinaryOpScalarTensorFunctorIN3c107complexIfEELi2ELi1ELi1EEEJSt4plusIS8_EPS8_S8_EEEvT_T0_DpT1_:
        .type           _ZN2at6native63_GLOBAL__N__862fb238_30_ForeachBinaryOpScalarTensor_cu_64fe0ca525multi_tensor_apply_kernelINS1_18TensorListMetadataILi2EEENS1_27BinaryOpScalarTensorFunctorIN3c107complexIfEELi2ELi1ELi1EEEJSt4plusIS8_EPS8_S8_EEEvT_T0_DpT1_,@function
        .size           _ZN2at6native63_GLOBAL__N__862fb238_30_ForeachBinaryOpScalarTensor_cu_64fe0ca525multi_tensor_apply_kernelINS1_18TensorListMetadataILi2EEENS1_27BinaryOpScalarTensorFunctorIN3c107complexIfEELi2ELi1ELi1EEEJSt4plusIS8_EPS8_S8_EEEvT_T0_DpT1_,(.L_x_569 - _ZN2at6native63_GLOBAL__N__862fb238_30_ForeachBinaryOpScalarTensor_cu_64fe0ca525multi_tensor_apply_kernelINS1_18TensorListMetadataILi2EEENS1_27BinaryOpScalarTensorFunctorIN3c107complexIfEELi2ELi1ELi1EEEJSt4plusIS8_EPS8_S8_EEEvT_T0_DpT1_)
        .other          _ZN2at6native63_GLOBAL__N__862fb238_30_ForeachBinaryOpScalarTensor_cu_64fe0ca525multi_tensor_apply_kernelINS1_18TensorListMetadataILi2EEENS1_27BinaryOpScalarTensorFunctorIN3c107complexIfEELi2ELi1ELi1EEEJSt4plusIS8_EPS8_S8_EEEvT_T0_DpT1_,@"STO_CUDA_ENTRY STV_DEFAULT"
_ZN2at6native63_GLOBAL__N__862fb238_30_ForeachBinaryOpScalarTensor_cu_64fe0ca525multi_tensor_apply_kernelINS1_18TensorListMetadataILi2EEENS1_27BinaryOpScalarTensorFunctorIN3c107complexIfEELi2ELi1ELi1EEEJSt4plusIS8_EPS8_S8_EEEvT_T0_DpT1_:
        /* <DEDUP_REMOVED lines=29> */
.L_x_425:
[----:B0-----:R-:W-:Y:S01]  /*01d0*/  IADD3 R25, P1, R0, R4, RZ ;  /* 0x0000000400197210 */ /* 0x001fe20007f3e0ff */
[C---:B-1----:R-:W-:Y:S01]  /*01e0*/  IMAD R22, R2.reuse, 0x3, RZ ;  /* 0x0000000302167824 */ /* 0x042fe200078e02ff */
[----:B------:R-:W0:Y:S01]  /*01f0*/  LDC.64 R8, c[0x0][0xe60] ;  /* 0x00039800ff087b82 */ /* 0x000e220000000a00 */
[----:B------:R-:W-:Y:S02]  /*0200*/  CS2R R18, SRZ ;  /* 0x0000000000127805 */ /* 0x000fe4000001ff00 */
[C---:B------:R-:W-:Y:S01]  /*0210*/  ISETP.GE.U32.AND P0, PT, R25.reuse, 0x10000, PT ;  /* 0x000100001900780c */ /* 0x040fe20003f06070 */
[----:B------:R-:W-:Y:S01]  /*0220*/  IMAD.X R17, RZ, RZ, R5, P1 ;  /* 0x000000ffff117224 */ /* 0x000fe200008e0605 */
[----:B------:R-:W-:Y:S02]  /*0230*/  ISETP.LT.U32.AND P1, PT, R25, UR12, PT ;  /* 0x0000000c19007c0c */ /* 0x000fe4000bf21070 */
[----:B------:R-:W-:Y:S02]  /*0240*/  IADD3 R6, P2, R2, R25, RZ ;  /* 0x0000001902067210 */ /* 0x000fe40007f5e0ff */
[----:B------:R-:W-:-:S02]  /*0250*/  ISETP.GE.U32.AND.EX P0, PT, R17, RZ, PT, P0 ;  /* 0x000000ff1100720c */ /* 0x000fc40003f06100 */
[-C--:B------:R-:W-:Y:S01]  /*0260*/  IADD3 R22, P6, R22, R25.reuse, RZ ;  /* 0x0000001916167210 */ /* 0x080fe20007fde0ff */
[--C-:B------:R-:W-:Y:S01]  /*0270*/  IMAD.X R7, RZ, RZ, R17.reuse, P2 ;  /* 0x000000ffff077224 */ /* 0x100fe200010e0611 */
[----:B------:R-:W-:Y:S02]  /*0280*/  ISETP.LT.AND.EX P0, PT, R17, UR4, !P0, P1 ;  /* 0x0000000411007c0c */ /* 0x000fe4000c701310 */
[----:B------:R-:W-:Y:S01]  /*0290*/  LEA R24, P1, R2, R25, 0x1 ;  /* 0x0000001902187211 */ /* 0x000fe200078208ff */
[--C-:B------:R-:W-:Y:S01]  /*02a0*/  IMAD.X R23, RZ, RZ, R17.reuse, P6 ;  /* 0x000000ffff177224 */ /* 0x100fe200030e0611 */
[----:B------:R-:W-:Y:S02]  /*02b0*/  ISETP.GE.U32.AND P5, PT, R6, 0x10000, PT ;  /* 0x000100000600780c */ /* 0x000fe40003fa6070 */
[----:B------:R-:W-:Y:S01]  /*02c0*/  ISETP.GE.U32.AND P3, PT, R24, 0x10000, PT ;  /* 0x000100001800780c */ /* 0x000fe20003f66070 */
[----:B------:R-:W-:Y:S01]  /*02d0*/  IMAD.X R3, RZ, RZ, R17, P1 ;  /* 0x000000ffff037224 */ /* 0x000fe200008e0611 */
[----:B------:R-:W-:-:S02]  /*02e0*/  ISETP.LT.U32.AND P4, PT, R6, UR12, PT ;  /* 0x0000000c06007c0c */ /* 0x000fc4000bf81070 */
[----:B------:R-:W-:Y:S02]  /*02f0*/  ISETP.GE.U32.AND.EX P5, PT, R7, RZ, PT, P5 ;  /* 0x000000ff0700720c */ /* 0x000fe40003fa6150 */
[----:B------:R-:W-:Y:S01]  /*0300*/  ISETP.LT.U32.AND P2, PT, R24, UR12, PT ;  /* 0x0000000c18007c0c */ /* 0x000fe2000bf41070 */
[----:B0-----:R-:W2:Y:S01]  /*0310*/  LDG.E.64 R8, desc[UR10][R8.64] ;  /* 0x0000000a08087981 */ /* 0x001ea2000c1e1b00 */
[----:B------:R-:W-:Y:S02]  /*0320*/  ISETP.GE.U32.AND.EX P3, PT, R3, RZ, PT, P3 ;  /* 0x000000ff0300720c */ /* 0x000fe40003f66130 */
[----:B------:R-:W-:Y:S02]  /*0330*/  ISETP.GE.U32.AND P1, PT, R22, 0x10000, PT ;  /* 0x000100001600780c */ /* 0x000fe40003f26070 */
[----:B------:R-:W-:Y:S02]  /*0340*/  ISETP.LT.AND.EX P4, PT, R7, UR4, !P5, P4 ;  /* 0x0000000407007c0c */ /* 0x000fe4000ef81340 */
[----:B------:R-:W-:-:S02]  /*0350*/  ISETP.LT.AND.EX P2, PT, R3, UR4, !P3, P2 ;  /* 0x0000000403007c0c */ /* 0x000fc4000df41320 */
[----:B------:R-:W-:Y:S02]  /*0360*/  ISETP.LT.U32.AND P3, PT, R22, UR12, PT ;  /* 0x0000000c16007c0c */ /* 0x000fe4000bf61070 */
[----:B------:R-:W-:Y:S02]  /*0370*/  ISETP.GE.U32.AND.EX P1, PT, R23, RZ, PT, P1 ;  /* 0x000000ff1700720c */ /* 0x000fe40003f26110 */
[----:B------:R-:W-:Y:S02]  /*0380*/  @P0 LEA R12, P5, R25, UR6, 0x3 ;  /* 0x00000006190c0c11 */ /* 0x000fe4000f8a18ff */
[----:B------:R-:W-:Y:S02]  /*0390*/  ISETP.LT.AND.EX P1, PT, R23, UR4, !P1, P3 ;  /* 0x0000000417007c0c */ /* 0x000fe4000cf21330 */
[----:B------:R-:W-:Y:S02]  /*03a0*/  @P0 LEA.HI.X R13, R25, UR7, R17, 0x3, P5 ;  /* 0x00000007190d0c11 */ /* 0x000fe4000a8f1c11 */
[----:B------:R-:W-:-:S02]  /*03b0*/  @P4 LEA R26, P3, R6, UR6, 0x3 ;  /* 0x00000006061a4c11 */ /* 0x000fc4000f8618ff */
[----:B------:R-:W-:Y:S02]  /*03c0*/  @P2 LEA R28, P5, R24, UR6, 0x3 ;  /* 0x00000006181c2c11 */ /* 0x000fe4000f8a18ff */
[----:B------:R-:W-:Y:S02]  /*03d0*/  CS2R R14, SRZ ;  /* 0x00000000000e7805 */ /* 0x000fe4000001ff00 */
[----:B------:R-:W-:Y:S01]  /*03e0*/  @P4 LEA.HI.X R27, R6, UR7, R7, 0x3, P3 ;  /* 0x00000007061b4c11 */ /* 0x000fe200098f1c07 */
[----:B------:R0:W3:Y:S01]  /*03f0*/  @P0 LDG.E.64 R18, desc[UR10][R12.64] ;  /* 0x0000000a0c120981 */ /* 0x0000e2000c1e1b00 */
[----:B------:R-:W-:Y:S02]  /*0400*/  CS2R R10, SRZ ;  /* 0x00000000000a7805 */ /* 0x000fe4000001ff00 */
[----:B------:R-:W-:Y:S01]  /*0410*/  @P1 LEA R20, P3, R22, UR6, 0x3 ;  /* 0x0000000616141c11 */ /* 0x000fe2000f8618ff */
[----:B------:R-:W4:Y:S01]  /*0420*/  @P4 LDG.E.64 R14, desc[UR10][R26.64] ;  /* 0x0000000a1a0e4981 */ /* 0x000f22000c1e1b00 */
[----:B------:R-:W-:-:S02]  /*0430*/  @P2 LEA.HI.X R29, R24, UR7, R3, 0x3, P5 ;  /* 0x00000007181d2c11 */ /* 0x000fc4000a8f1c03 */
[----:B------:R-:W-:Y:S02]  /*0440*/  @P1 LEA.HI.X R21, R22, UR7, R23, 0x3, P3 ;  /* 0x0000000716151c11 */ /* 0x000fe400098f1c17 */
[----:B0-----:R-:W-:Y:S01]  /*0450*/  CS2R R12, SRZ ;  /* 0x00000000000c7805 */ /* 0x001fe2000001ff00 */
[----:B------:R0:W5:Y:S05]  /*0460*/  @P2 LDG.E.64 R10, desc[UR10][R28.64] ;  /* 0x0000000a1c0a2981 */ /* 0x00016a000c1e1b00 */
[----:B------:R2:W5:Y:S01]  /*0470*/  @P1 LDG.E.64 R12, desc[UR10][R20.64] ;  /* 0x0000000a140c1981 */ /* 0x000562000c1e1b00 */
[----:B------:R-:W-:-:S04]  /*0480*/  @P0 LEA R16, P3, R25, UR8, 0x3 ;  /* 0x0000000819100c11 */ /* 0x000fc8000f8618ff */
[----:B------:R-:W-:Y:S02]  /*0490*/  @P0 LEA.HI.X R17, R25, UR9, R17, 0x3, P3 ;  /* 0x0000000919110c11 */ /* 0x000fe400098f1c11 */
[----:B0-----:R-:W-:Y:S01]  /*04a0*/  @P4 LEA R28, P3, R6, UR8, 0x3 ;  /* 0x00000008061c4c11 */ /* 0x001fe2000f8618ff */
[----:B------:R-:W-:-:S03]  /*04b0*/  IMAD.WIDE.U32 R4, R2, 0x4, R4 ;  /* 0x0000000402047825 */ /* 0x000fc600078e0004 */
[----:B------:R-:W-:Y:S01]  /*04c0*/  @P4 LEA.HI.X R29, R6, UR9, R7, 0x3, P3 ;  /* 0x00000009061d4c11 */ /* 0x000fe200098f1c07 */
[----:B--2---:R-:W-:Y:S01]  /*04d0*/  FMUL.FTZ R21, R9, UR15 ;  /* 0x0000000f09157c20 */ /* 0x004fe20008410000 */
[----:B------:R-:W-:-:S03]  /*04e0*/  FMUL.FTZ R26, R8, UR15 ;  /* 0x0000000f081a7c20 */ /* 0x000fc60008410000 */
[----:B------:R-:W-:Y:S01]  /*04f0*/  FFMA.FTZ R25, R8, UR14, -R21 ;  /* 0x0000000e08197c23 */ /* 0x000fe20008010815 */
[----:B------:R-:W-:Y:S01]  /*0500*/  FFMA.FTZ R26, R9, UR14, R26 ;  /* 0x0000000e091a7c23 */ /* 0x000fe2000801001a */
[----:B------:R-:W-:-:S04]  /*0510*/  @P2 LEA R8, P5, R24, UR8, 0x3 ;  /* 0x0000000818082c11 */ /* 0x000fc8000f8a18ff */
[----:B------:R-:W-:Y:S01]  /*0520*/  @P2 LEA.HI.X R9, R24, UR9, R3, 0x3, P5 ;  /* 0x0000000918092c11 */ /* 0x000fe2000a8f1c03 */
[C---:B---3--:R-:W-:Y:S01]  /*0530*/  FADD.FTZ R20, R25.reuse, R18 ;  /* 0x0000001219147221 */ /* 0x048fe20000010000 */
[----:B------:R-:W-:Y:S01]  /*0540*/  @P1 LEA R18, P6, R22, UR8, 0x3 ;  /* 0x0000000816121c11 */ /* 0x000fe2000f8c18ff */
[C---:B------:R-:W-:Y:S01]  /*0550*/  FADD.FTZ R21, R26.reuse, R19 ;  /* 0x000000131a157221 */ /* 0x040fe20000010000 */
[C---:B----4-:R-:W-:Y:S01]  /*0560*/  FADD.FTZ R14, R25.reuse, R14 ;  /* 0x0000000e190e7221 */ /* 0x050fe20000010000 */
[----:B------:R-:W-:Y:S01]  /*0570*/  FADD.FTZ R15, R26, R15 ;  /* 0x0000000f1a0f7221 */ /* 0x000fe20000010000 */
[----:B------:R-:W-:Y:S02]  /*0580*/  @P1 LEA.HI.X R19, R22, UR9, R23, 0x3, P6 ;  /* 0x0000000916131c11 */ /* 0x000fe4000b0f1c17 */
[----:B------:R2:W-:Y:S01]  /*0590*/  @P0 STG.E.64 desc[UR10][R16.64], R20 ;  /* 0x0000001410000986 */ /* 0x0005e2000c101b0a */
[----:B-----5:R-:W-:Y:S01]  /*05a0*/  FADD.FTZ R10, R25, R10 ;  /* 0x0000000a190a7221 */ /* 0x020fe20000010000 */
[----:B------:R-:W-:-:S02]  /*05b0*/  FADD.FTZ R11, R26, R11 ;  /* 0x0000000b1a0b7221 */ /* 0x000fc40000010000 */
[----:B------:R2:W-:Y:S01]  /*05c0*/  @P4 STG.E.64 desc[UR10][R28.64], R14 ;  /* 0x0000000e1c004986 */ /* 0x0005e2000c101b0a */
[----:B------:R-:W-:Y:S01]  /*05d0*/  FADD.FTZ R12, R25, R12 ;  /* 0x0000000c190c7221 */ /* 0x000fe20000010000 */
[----:B------:R-:W-:Y:S02]  /*05e0*/  FADD.FTZ R13, R26, R13 ;  /* 0x0000000d1a0d7221 */ /* 0x000fe40000010000 */
[----:B------:R2:W-:Y:S01]  /*05f0*/  @P2 STG.E.64 desc[UR10][R8.64], R10 ;  /* 0x0000000a08002986 */ /* 0x0005e2000c101b0a */
[----:B------:R-:W-:-:S03]  /*0600*/  ISETP.GE.U32.AND P0, PT, R4, 0x10000, PT ;  /* 0x000100000400780c */ /* 0x000fc60003f06070 */
[----:B------:R2:W-:Y:S01]  /*0610*/  @P1 STG.E.64 desc[UR10][R18.64], R12 ;  /* 0x0000000c12001986 */ /* 0x0005e2000c101b0a */
[----:B------:R-:W-:Y:S02]  /*0620*/  ISETP.LT.U32.AND P1, PT, R4, UR12, PT ;  /* 0x0000000c04007c0c */ /* 0x000fe4000bf21070 */
[C---:B------:R-:W-:Y:S02]  /*0630*/  ISETP.GE.U32.AND.EX P0, PT, R5.reuse, RZ, PT, P0 ;  /* 0x000000ff0500720c */ /* 0x040fe40003f06100 */
[----:B------:R-:W-:-:S13]  /*0640*/  ISETP.LT.AND.EX P1, PT, R5, UR4, PT, P1 ;  /* 0x0000000405007c0c */ /* 0x000fda000bf21310 */
[----:B--2---:R-:W-:Y:S05]  /*0650*/  @!P0 BRA P1, `(.L_x_425) ;  /* 0xfffffff800dc8947 */ /* 0x004fea000083ffff */
[----:B------:R-:W-:Y:S05]  /*0660*/  EXIT ;  /* 0x000000000000794d */ /* 0x000fea0003800000 */
.L_x_424:
        /* <DEDUP_REMOVED lines=10> */
.L_x_426:
[C---:B------:R-:W-:Y:S01]  /*0710*/  IMAD.SHL.U32 R18, R13.reuse, 0x20, RZ ;  /* 0x000000200d127824 */ /* 0x040fe200078e00ff */
[----:B0-----:R-:W2:Y:S01]  /*0720*/  LDG.E.64 R14, desc[UR10][R2.64] ;  /* 0x0000000a020e7981 */ /* 0x001ea2000c1e1b00 */
[----:B------:R-:W-:-:S03]  /*0730*/  SHF.L.U64.HI R20, R13, 0x5, R0 ;  /* 0x000000050d147819 */ /* 0x000fc60000010200 */
[----:B------:R-:W-:-:S04]  /*0740*/  IADD3 R16, P0, R18, UR6, RZ ;  /* 0x0000000612107c10 */ /* 0x000fc8000ff1e0ff */
[----:B------:R-:W-:-:S05]  /*0750*/  IADD3.X R17, R20, UR7, RZ, P0, !PT ;  /* 0x0000000714117c10 */ /* 0x000fca00087fe4ff */
[----:B------:R-:W3:Y:S04]  /*0760*/  LDG.E.128 R8, desc[UR10][R16.64] ;  /* 0x0000000a10087981 */ /* 0x000ee8000c1e1d00 */
[----:B------:R-:W4:Y:S01]  /*0770*/  LDG.E.128 R4, desc[UR10][R16.64+0x10] ;  /* 0x0000100a10047981 */ /* 0x000f22000c1e1d00 */
[----:B--2---:R-:W-:Y:S01]  /*0780*/  FMUL.FTZ R19, R15, UR15 ;  /* 0x0000000f0f137c20 */ /* 0x004fe20008410000 */
[----:B------:R-:W-:-:S03]  /*0790*/  FMUL.FTZ R12, R14, UR15 ;  /* 0x0000000f0e0c7c20 */ /* 0x000fc60008410000 */
[----:B------:R-:W-:Y:S01]  /*07a0*/  FFMA.FTZ R19, R14, UR14, -R19 ;  /* 0x0000000e0e137c23 */ /* 0x000fe20008010813 */
[----:B------:R-:W-:Y:S01]  /*07b0*/  IADD3 R14, P0, R18, UR8, RZ ;  /* 0x00000008120e7c10 */ /* 0x000fe2000ff1e0ff */
[----:B------:R-:W-:-:S03]  /*07c0*/  FFMA.FTZ R12, R15, UR14, R12 ;  /* 0x0000000e0f0c7c23 */ /* 0x000fc6000801000c */
[----:B------:R-:W-:Y:S02]  /*07d0*/  IADD3.X R15, R20, UR9, RZ, P0, !PT ;  /* 0x00000009140f7c10 */ /* 0x000fe400087fe4ff */
[----:B------:R-:W-:Y:S01]  /*07e0*/  IADD3 R13, P0, R13, UR5, RZ ;  /* 0x000000050d0d7c10 */ /* 0x000fe2000ff1e0ff */
[--C-:B---3--:R-:W-:Y:S01]  /*07f0*/  FADD.FTZ R11, R11, R12.reuse ;  /* 0x0000000c0b0b7221 */ /* 0x108fe20000010000 */
[--C-:B------:R-:W-:Y:S01]  /*0800*/  FADD.FTZ R9, R9, R12.reuse ;  /* 0x0000000c09097221 */ /* 0x100fe20000010000 */
[--C-:B------:R-:W-:Y:S01]  /*0810*/  FADD.FTZ R10, R10, R19.reuse ;  /* 0x000000130a0a7221 */ /* 0x100fe20000010000 */
[--C-:B------:R-:W-:Y:S01]  /*0820*/  FADD.FTZ R8, R8, R19.reuse ;  /* 0x0000001308087221 */ /* 0x100fe20000010000 */
[--C-:B----4-:R-:W-:Y:S01]  /*0830*/  FADD.FTZ R7, R7, R12.reuse ;  /* 0x0000000c07077221 */ /* 0x110fe20000010000 */
[----:B------:R-:W-:Y:S01]  /*0840*/  FADD.FTZ R5, R5, R12 ;  /* 0x0000000c05057221 */ /* 0x000fe20000010000 */
[--C-:B------:R-:W-:Y:S01]  /*0850*/  FADD.FTZ R6, R6, R19.reuse ;  /* 0x0000001306067221 */ /* 0x100fe20000010000 */
[----:B------:R-:W-:Y:S01]  /*0860*/  FADD.FTZ R4, R4, R19 ;  /* 0x0000001304047221 */ /* 0x000fe20000010000 */
[----:B------:R-:W-:-:S02]  /*0870*/  IMAD.SHL.U32 R12, R13, 0x4, RZ ;  /* 0x000000040d0c7824 */ /* 0x000fc400078e00ff */
[----:B------:R-:W-:Y:S01]  /*0880*/  IMAD.X R0, RZ, RZ, R0, P0 ;  /* 0x000000ffff007224 */ /* 0x000fe200000e0600 */
[----:B------:R1:W-:Y:S01]  /*0890*/  STG.E.128 desc[UR10][R14.64], R8 ;  /* 0x000000080e007986 */ /* 0x0003e2000c101d0a */
[C---:B------:R-:W-:Y:S02]  /*08a0*/  ISETP.LT.U32.AND P1, PT, R13.reuse, 0x4000, PT ;  /* 0x000040000d00780c */ /* 0x040fe40003f21070 */
[----:B------:R-:W-:Y:S01]  /*08b0*/  ISETP.GE.U32.AND P0, PT, R12, UR12, PT ;  /* 0x0000000c0c007c0c */ /* 0x000fe2000bf06070 */
[----:B------:R1:W-:Y:S01]  /*08c0*/  STG.E.128 desc[UR10][R14.64+0x10], R4 ;  /* 0x000010040e007986 */ /* 0x0003e2000c101d0a */
[----:B------:R-:W-:Y:S02]  /*08d0*/  SHF.L.U64.HI R12, R13, 0x2, R0 ;  /* 0x000000020d0c7819 */ /* 0x000fe40000010200 */
[----:B------:R-:W-:Y:S02]  /*08e0*/  ISETP.LT.U32.AND.EX P1, PT, R0, RZ, PT, P1 ;  /* 0x000000ff0000720c */ /* 0x000fe40003f21110 */
[----:B------:R-:W-:-:S13]  /*08f0*/  ISETP.GE.AND.EX P0, PT, R12, UR4, PT, P0 ;  /* 0x000000040c007c0c */ /* 0x000fda000bf06300 */
[----:B-1----:R-:W-:Y:S05]  /*0900*/  @!P0 BRA P1, `(.L_x_426) ;  /* 0xfffffffc00808947 */ /* 0x002fea000083ffff */
[----:B------:R-:W-:Y:S05]  /*0910*/  EXIT ;  /* 0x000000000000794d */ /* 0x000fea0003800000 */
.L_x_427:
        /* <DEDUP_REMOVED lines=14> */
.L_x_569:


//--------------------- .text._ZN2at6native63_GLOBAL__N__862fb238_30_ForeachBinaryOpScalarTensor_cu_64fe0ca525multi_tensor_apply_kernelINS1_18TensorListMetadataILi2EEENS1_27BinaryOpScalarTensorFunctorIN3c107complexIdEELi2ELi1ELi1EEEJSt4plusIS8_EPS8_S8_EEEvT_T0_DpT1_ --------------------------
	.section	.text._ZN2at6native63_GLOBAL__N__862fb238_30_ForeachBinaryOpScalarTensor_cu_64fe0ca525multi_tensor_apply_kernelINS1_18TensorListMetadataILi2EEENS1_27BinaryOpScalarTensorFunctorIN3c107complexIdEELi2ELi1ELi1EEEJSt4plusIS8_EPS8_S8_EEEvT_T0_DpT1_,"ax",@progbits
	.align	128
.text._ZN2at6native63_GLOBAL__N__862fb238_30_ForeachBinaryOpScalarTensor_cu_64fe0ca525multi_tensor_apply_kernelINS1_18TensorListMetadataILi2EEENS1_27BinaryOpScalarTensorFunctorIN3c107complexIdEELi2ELi1ELi1EEEJSt4plusIS8_EPS8_S8_EEEvT_T0_DpT1_:
        .type           _ZN2at6native63_GLOBAL__N__862fb238_30_ForeachBinaryOpScalarTensor_cu_64fe0ca525multi_tensor_apply_kernelINS1_18TensorListMetadataILi2EEENS1_27BinaryOpScalarTensorFunctorIN3c107complexIdEELi2ELi1ELi1EEEJSt4plusIS8_EPS8_S8_EEEvT_T0_DpT1_,@function
        .size           _ZN2at6native63_GLOBAL__N__862fb238_30_ForeachBinaryOpScalarTensor_cu_64fe0ca525multi_tensor_apply_kernelINS1_18TensorListMetadataILi2EEENS1_27BinaryOpScalarTensorFunctorIN3c107complexIdEELi2ELi1ELi1EEEJSt4plusIS8_EPS8_S8_EEEvT_T0_DpT1_,(.L_x_570 - _ZN2at6native63_GLOBAL__N__862fb238_30_ForeachBinaryOpScalarTensor_cu_64fe0ca525multi_tensor_apply_kernelINS1_18TensorListMetadataILi2EEENS1_27BinaryOpScalarTensorFunctorIN3c107complexIdEELi2ELi1ELi1EEEJSt4plusIS8_EPS8_S8_EEEvT_T0_DpT1_)
        .other          _ZN2at6native63_GLOBAL__N__862fb238_30_ForeachBinaryOpScalarTensor_cu_64fe0ca525multi_tensor_apply_kernelINS1_18TensorListMetadataILi2EEENS1_27BinaryOpScalarTensorFunctorIN3c107complexIdEELi2ELi1ELi1EEEJSt4plusIS8_EPS8_S8_EEEvT_T0_DpT1_,@"STO_CUDA_ENTRY STV_DEFAULT"
_ZN2at6native63_GLOBAL__N__862fb238_30_ForeachBinaryOpScalarTensor_cu_64fe0ca525multi_tensor_apply_kernelINS1_18TensorListMetadataILi2EEENS1_27BinaryOpScalarTensorFunctorIN3c107complexIdEELi2ELi1ELi1EEEJSt4plusIS8_EPS8_S8_EEEvT_T0_DpT1_:
        /* <DEDUP_REMOVED lines=31> */
.L_x_429:
[----:B0-----:R-:W-:Y:S01]  /*01f0*/  IADD3 R3, P1, R0, UR4, RZ ;  /* 0x0000000400037c10 */ /* 0x001fe2000ff3e0ff */
[----:B-1----:R-:W0:Y:S01]  /*0200*/  LDC.64 R4, c[0x0][0xe60] ;  /* 0x00039800ff047b82 */ /* 0x002e220000000a00 */
[----:B------:R-:W-:Y:S02]  /*0210*/  IMAD.U32 R2, RZ, RZ, UR11 ;  /* 0x0000000bff027e24 */ /* 0x000fe4000f8e00ff */
[C---:B------:R-:W-:Y:S01]  /*0220*/  ISETP.GE.U32.AND P0, PT, R3.reuse, 0x10000, PT ;  /* 0x000100000300780c */ /* 0x040fe20003f06070 */
[----:B------:R-:W-:Y:S01]  /*0230*/  IMAD.X R8, RZ, RZ, UR5, P1 ;  /* 0x00000005ff087e24 */ /* 0x000fe200088e06ff */
[C---:B------:R-:W-:Y:S01]  /*0240*/  ISETP.LT.U32.AND P1, PT, R3.reuse, UR14, PT ;  /* 0x0000000e03007c0c */ /* 0x040fe2000bf21070 */
[----:B------:R-:W-:Y:S01]  /*0250*/  IMAD.U32 R6, RZ, RZ, UR11 ;  /* 0x0000000bff067e24 */ /* 0x000fe2000f8e00ff */
[----:B------:R-:W-:Y:S02]  /*0260*/  LEA R13, P6, R2, R3, 0x1 ;  /* 0x00000003020d7211 */ /* 0x000fe400078c08ff */
[----:B------:R-:W-:Y:S01]  /*0270*/  ISETP.GE.U32.AND.EX P0, PT, R8, RZ, PT, P0 ;  /* 0x000000ff0800720c */ /* 0x000fe20003f06100 */
[----:B------:R-:W-:Y:S01]  /*0280*/  IMAD R2, R6, 0x3, RZ ;  /* 0x0000000306027824 */ /* 0x000fe200078e02ff */
[----:B------:R-:W-:-:S02]  /*0290*/  IADD3 R15, P3, R3, UR11, RZ ;  /* 0x0000000b030f7c10 */ /* 0x000fc4000ff7e0ff */
[----:B------:R-:W-:Y:S02]  /*02a0*/  ISETP.LT.AND.EX P0, PT, R8, UR10, !P0, P1 ;  /* 0x0000000a08007c0c */ /* 0x000fe4000c701310 */
[----:B------:R-:W-:Y:S01]  /*02b0*/  IADD3 R2, P2, R2, R3, RZ ;  /* 0x0000000302027210 */ /* 0x000fe20007f5e0ff */
[--C-:B------:R-:W-:Y:S01]  /*02c0*/  IMAD.X R28, RZ, RZ, R8.reuse, P3 ;  /* 0x000000ffff1c7224 */ /* 0x100fe200018e0608 */
[----:B------:R-:W-:Y:S01]  /*02d0*/  ISETP.GE.U32.AND P5, PT, R15, 0x10000, PT ;  /* 0x000100000f00780c */ /* 0x000fe20003fa6070 */
[----:B------:R-:W-:Y:S01]  /*02e0*/  IMAD.X R24, RZ, RZ, R8, P6 ;  /* 0x000000ffff187224 */ /* 0x000fe200030e0608 */
[----:B------:R-:W-:Y:S02]  /*02f0*/  ISETP.GE.U32.AND P3, PT, R13, 0x10000, PT ;  /* 0x000100000d00780c */ /* 0x000fe40003f66070 */
[----:B------:R-:W-:Y:S01]  /*0300*/  ISETP.LT.U32.AND P4, PT, R15, UR14, PT ;  /* 0x0000000e0f007c0c */ /* 0x000fe2000bf81070 */
[----:B0-----:R-:W2:Y:S01]  /*0310*/  LDG.E.128 R4, desc[UR12][R4.64] ;  /* 0x0000000c04047981 */ /* 0x001ea2000c1e1d00 */
[----:B------:R-:W-:-:S02]  /*0320*/  ISETP.GE.U32.AND.EX P5, PT, R28, RZ, PT, P5 ;  /* 0x000000ff1c00720c */ /* 0x000fc40003fa6150 */
[----:B------:R-:W-:Y:S02]  /*0330*/  CS2R R18, SRZ ;  /* 0x0000000000127805 */ /* 0x000fe4000001ff00 */
[C---:B------:R-:W-:Y:S02]  /*0340*/  @P0 LEA R26, P1, R3.reuse, UR6, 0x4 ;  /* 0x00000006031a0c11 */ /* 0x040fe4000f8220ff */
[----:B------:R-:W-:Y:S02]  /*0350*/  CS2R R16, SRZ ;  /* 0x0000000000107805 */ /* 0x000fe4000001ff00 */
[----:B------:R-:W-:Y:S02]  /*0360*/  ISETP.GE.U32.AND.EX P3, PT, R24, RZ, PT, P3 ;  /* 0x000000ff1800720c */ /* 0x000fe40003f66130 */
[--C-:B------:R-:W-:Y:S01]  /*0370*/  @P0 LEA.HI.X R27, R3, UR7, R8.reuse, 0x4, P1 ;  /* 0x00000007031b0c11 */ /* 0x100fe200088f2408 */
[----:B------:R-:W-:Y:S01]  /*0380*/  IMAD.X R3, RZ, RZ, R8, P2 ;  /* 0x000000ffff037224 */ /* 0x000fe200010e0608 */
[----:B------:R-:W-:-:S02]  /*0390*/  ISETP.GE.U32.AND P2, PT, R2, 0x10000, PT ;  /* 0x000100000200780c */ /* 0x000fc40003f46070 */
[----:B------:R-:W-:Y:S02]  /*03a0*/  ISETP.LT.U32.AND P1, PT, R13, UR14, PT ;  /* 0x0000000e0d007c0c */ /* 0x000fe4000bf21070 */
[----:B------:R-:W-:Y:S02]  /*03b0*/  CS2R R22, SRZ ;  /* 0x0000000000167805 */ /* 0x000fe4000001ff00 */
[----:B------:R-:W-:Y:S02]  /*03c0*/  ISETP.LT.AND.EX P4, PT, R28, UR10, !P5, P4 ;  /* 0x0000000a1c007c0c */ /* 0x000fe4000ef81340 */
[----:B------:R-:W-:Y:S02]  /*03d0*/  CS2R R20, SRZ ;  /* 0x0000000000147805 */ /* 0x000fe4000001ff00 */
[----:B------:R-:W-:Y:S02]  /*03e0*/  ISETP.LT.U32.AND P5, PT, R2, UR14, PT ;  /* 0x0000000e02007c0c */ /* 0x000fe4000bfa1070 */
[----:B------:R-:W-:-:S02]  /*03f0*/  CS2R R10, SRZ ;  /* 0x00000000000a7805 */ /* 0x000fc4000001ff00 */
[C---:B------:R-:W-:Y:S01]  /*0400*/  ISETP.GE.U32.AND.EX P2, PT, R3.reuse, RZ, PT, P2 ;  /* 0x000000ff0300720c */ /* 0x040fe20003f46120 */
[----:B------:R0:W3:Y:S01]  /*0410*/  @P0 LDG.E.128 R16, desc[UR12][R26.64] ;  /* 0x0000000c1a100981 */ /* 0x0000e2000c1e1d00 */
[----:B------:R-:W-:Y:S02]  /*0420*/  ISETP.LT.AND.EX P1, PT, R24, UR10, !P3, P1 ;  /* 0x0000000a18007c0c */ /* 0x000fe4000df21310 */
[----:B------:R-:W-:Y:S02]  /*0430*/  ISETP.LT.AND.EX P5, PT, R3, UR10, !P2, P5 ;  /* 0x0000000a03007c0c */ /* 0x000fe4000d7a1350 */
[C---:B------:R-:W-:Y:S02]  /*0440*/  @P4 LEA R30, P2, R15.reuse, UR6, 0x4 ;  /* 0x000000060f1e4c11 */ /* 0x040fe4000f8420ff */
[----:B------:R-:W-:Y:S02]  /*0450*/  CS2R R8, SRZ ;  /* 0x0000000000087805 */ /* 0x000fe4000001ff00 */
[----:B------:R-:W-:-:S05]  /*0460*/  @P4 LEA.HI.X R31, R15, UR7, R28, 0x4, P2 ;  /* 0x000000070f1f4c11 */ /* 0x000fca00090f241c */
[C---:B------:R-:W-:Y:S02]  /*0470*/  @P1 LEA R34, P3, R13.reuse, UR6, 0x4 ;  /* 0x000000060d221c11 */ /* 0x040fe4000f8620ff */
[C---:B------:R-:W-:Y:S02]  /*0480*/  @P5 LEA R36, P2, R2.reuse, UR6, 0x4 ;  /* 0x0000000602245c11 */ /* 0x040fe4000f8420ff */
[----:B------:R-:W-:Y:S02]  /*0490*/  CS2R R14, SRZ ;  /* 0x00000000000e7805 */ /* 0x000fe4000001ff00 */
[----:B------:R-:W-:Y:S02]  /*04a0*/  @P1 LEA.HI.X R35, R13, UR7, R24, 0x4, P3 ;  /* 0x000000070d231c11 */ /* 0x000fe400098f2418 */
[----:B------:R-:W-:Y:S02]  /*04b0*/  CS2R R12, SRZ ;  /* 0x00000000000c7805 */ /* 0x000fe4000001ff00 */
[----:B------:R-:W-:Y:S01]  /*04c0*/  @P5 LEA.HI.X R37, R2, UR7, R3, 0x4, P2 ;  /* 0x0000000702255c11 */ /* 0x000fe200090f2403 */
[----:B------:R1:W4:Y:S04]  /*04d0*/  @P4 LDG.E.128 R20, desc[UR12][R30.64] ;  /* 0x0000000c1e144981 */ /* 0x000328000c1e1d00 */
[----:B------:R-:W5:Y:S04]  /*04e0*/  @P1 LDG.E.128 R8, desc[UR12][R34.64] ;  /* 0x0000000c22081981 */ /* 0x000f68000c1e1d00 */
[----:B------:R-:W5:Y:S01]  /*04f0*/  @P5 LDG.E.128 R12, desc[UR12][R36.64] ;  /* 0x0000000c240c5981 */ /* 0x000f62000c1e1d00 */
[----:B------:R-:W-:Y:S01]  /*0500*/  IMAD.U32 R25, RZ, RZ, UR11 ;  /* 0x0000000bff197e24 */ /* 0x000fe2000f8e00ff */
[----:B--2---:R-:W-:-:S02]  /*0510*/  DMUL R32, R6, UR16 ;  /* 0x0000001006207c28 */ /* 0x004fc40008000000 */
[----:B0-----:R-:W-:-:S06]  /*0520*/  DMUL R26, R4, UR16 ;  /* 0x00000010041a7c28 */ /* 0x001fcc0008000000 */
[----:B------:R-:W-:Y:S01]  /*0530*/  DFMA R32, R4, UR18, -R32 ;  /* 0x0000001204207c2b */ /* 0x000fe20008000820 */
[----:B------:R-:W-:Y:S01]  /*0540*/  IADD3 R5, P2, R0, UR4, RZ ;  /* 0x0000000400057c10 */ /* 0x000fe2000ff5e0ff */
[----:B------:R-:W-:-:S04]  /*0550*/  DFMA R26, R6, UR18, R26 ;  /* 0x00000012061a7c2b */ /* 0x000fc8000800001a */
[C---:B------:R-:W-:Y:S02]  /*0560*/  VIADD R29, R5.reuse, UR11 ;  /* 0x0000000b051d7c36 */ /* 0x040fe40008000000 */
[----:B------:R-:W-:Y:S01]  /*0570*/  IMAD.X R7, RZ, RZ, UR5, P2 ;  /* 0x00000005ff077e24 */ /* 0x000fe200090e06ff */
[----:B------:R-:W-:Y:S01]  /*0580*/  @P0 LEA R6, P2, R5, UR8, 0x4 ;  /* 0x0000000805060c11 */ /* 0x000fe2000f8420ff */
[----:B------:R-:W-:Y:S01]  /*0590*/  IMAD R25, R25, 0x2, R5 ;  /* 0x0000000219197824 */ /* 0x000fe200078e0205 */
[----:B------:R-:W-:Y:S02]  /*05a0*/  @P4 LEA R4, P3, R29, UR8, 0x4 ;  /* 0x000000081d044c11 */ /* 0x000fe4000f8620ff */
[----:B------:R-:W-:Y:S01]  /*05b0*/  @P0 LEA.HI.X R7, R5, UR9, R7, 0x4, P2 ;  /* 0x0000000905070c11 */ /* 0x000fe200090f2407 */
[----:B---3--:R-:W-:Y:S01]  /*05c0*/  DADD R16, R32, R16 ;  /* 0x0000000020107229 */ /* 0x008fe20000000010 */
[----:B------:R-:W-:Y:S01]  /*05d0*/  @P4 LEA.HI.X R5, R29, UR9, R28, 0x4, P3 ;  /* 0x000000091d054c11 */ /* 0x000fe200098f241c */
[----:B------:R-:W-:Y:S01]  /*05e0*/  DADD R18, R26, R18 ;  /* 0x000000001a127229 */ /* 0x000fe20000000012 */
[----:B------:R-:W-:Y:S01]  /*05f0*/  @P1 LEA R28, P2, R25, UR8, 0x4 ;  /* 0x00000008191c1c11 */ /* 0x000fe2000f8420ff */
[----:B------:R-:W-:Y:S01]  /*0600*/  UIMAD.WIDE.U32 UR4, UR11, 0x4, UR4 ;  /* 0x000000040b0478a5 */ /* 0x000fe2000f8e0004 */
[----:B-1----:R-:W-:-:S02]  /*0610*/  @P5 LEA R30, P3, R2, UR8, 0x4 ;  /* 0x00000008021e5c11 */ /* 0x002fc4000f8620ff */
[----:B------:R-:W-:Y:S01]  /*0620*/  @P1 LEA.HI.X R29, R25, UR9, R24, 0x4, P2 ;  /* 0x00000009191d1c11 */ /* 0x000fe200090f2418 */
[----:B------:R-:W-:Y:S01]  /*0630*/  UISETP.LT.U32.AND UP1, UPT, UR4, UR14, UPT ;  /* 0x0000000e0400728c */ /* 0x000fe2000bf21070 */
[----:B------:R-:W-:Y:S01]  /*0640*/  @P5 LEA.HI.X R31, R2, UR9, R3, 0x4, P3 ;  /* 0x00000009021f5c11 */ /* 0x000fe200098f2403 */
[----:B------:R-:W-:Y:S01]  /*0650*/  UISETP.GE.U32.AND UP0, UPT, UR4, 0x10000, UPT ;  /* 0x000100000400788c */ /* 0x000fe2000bf06070 */
[----:B----4-:R-:W-:Y:S02]  /*0660*/  DADD R20, R32, R20 ;  /* 0x0000000020147229 */ /* 0x010fe40000000014 */
[----:B------:R-:W-:Y:S02]  /*0670*/  DADD R22, R26, R22 ;  /* 0x000000001a167229 */ /* 0x000fe40000000016 */
[----:B-----5:R-:W-:Y:S02]  /*0680*/  DADD R8, R32, R8 ;  /* 0x0000000020087229 */ /* 0x020fe40000000008 */
[----:B------:R-:W-:-:S02]  /*0690*/  DADD R10, R26, R10 ;  /* 0x000000001a0a7229 */ /* 0x000fc4000000000a */
[----:B------:R-:W-:Y:S02]  /*06a0*/  DADD R12, R32, R12 ;  /* 0x00000000200c7229 */ /* 0x000fe4000000000c */
[----:B------:R-:W-:Y:S01]  /*06b0*/  DADD R14, R26, R14 ;  /* 0x000000001a0e7229 */ /* 0x000fe2000000000e */
[----:B------:R1:W-:Y:S01]  /*06c0*/  @P0 STG.E.128 desc[UR12][R6.64], R16 ;  /* 0x0000001006000986 */ /* 0x0003e2000c101d0c */
[----:B------:R-:W-:Y:S02]  /*06d0*/  UISETP.GE.U32.AND.EX UP0, UPT, UR5, URZ, UPT, UP0 ;  /* 0x0000003f0500728c */ /* 0x000fe4000bf06100 */
[----:B------:R-:W-:Y:S01]  /*06e0*/  IMAD.U32 R3, RZ, RZ, UR5 ;  /* 0x00000005ff037e24 */ /* 0x000fe2000f8e00ff */
[----:B------:R1:W-:Y:S01]  /*06f0*/  @P4 STG.E.128 desc[UR12][R4.64], R20 ;  /* 0x0000001404004986 */ /* 0x0003e2000c101d0c */
[----:B------:R-:W-:-:S03]  /*0700*/  PLOP3.LUT P0, PT, PT, PT, UP1, 0x80, 0x0 ;  /* 0x000000000000781c */ /* 0x000fc60003f0f018 */
[----:B------:R1:W-:Y:S04]  /*0710*/  @P1 STG.E.128 desc[UR12][R28.64], R8 ;  /* 0x000000081c001986 */ /* 0x0003e8000c101d0c */
[----:B------:R1:W-:Y:S01]  /*0720*/  @P5 STG.E.128 desc[UR12][R30.64], R12 ;  /* 0x0000000c1e005986 */ /* 0x0003e2000c101d0c */
[----:B------:R-:W-:Y:S02]  /*0730*/  ISETP.LT.AND.EX P0, PT, R3, UR10, PT, P0 ;  /* 0x0000000a03007c0c */ /* 0x000fe4000bf01300 */
[----:B------:R-:W-:Y:S01]  /*0740*/  PLOP3.LUT P1, PT, PT, PT, UP0, 0x80, 0x0 ;  /* 0x000000000000781c */ /* 0x000fe20003f2f008 */
[----:B------:R-:W-:-:S12]  /*0750*/  IMAD.U32 R2, RZ, RZ, UR4 ;  /* 0x00000004ff027e24 */ /* 0x000fd8000f8e00ff */
[----:B------:R-:W-:Y:S05]  /*0760*/  @!P1 BRA P0, `(.L_x_429) ;  /* 0xfffffff800a09947 */ /* 0x000fea000003ffff */
[----:B------:R-:W-:Y:S05]  /*0770*/  EXIT ;  /* 0x000000000000794d */ /* 0x000fea0003800000 */
.L_x_428:
        /* <DEDUP_REMOVED lines=10> */
.L_x_430:
[----:B0-----:R-:W0:Y:S01]  /*0820*/  LDC.64 R24, c[0x0][0xe60] ;  /* 0x00039800ff187b82 */ /* 0x001e220000000a00 */
[C---:B------:R-:W-:Y:S01]  /*0830*/  IMAD.SHL.U32 R22, R0.reuse, 0x40, RZ ;  /* 0x0000004000167824 */ /* 0x040fe200078e00ff */
[----:B------:R-:W-:-:S04]  /*0840*/  SHF.L.U64.HI R20, R0, 0x6, R21 ;  /* 0x0000000600147819 */ /* 0x000fc80000010215 */
[----:B------:R-:W-:-:S04]  /*0850*/  IADD3 R28, P0, R22, UR6, RZ ;  /* 0x00000006161c7c10 */ /* 0x000fc8000ff1e0ff */
[----:B------:R-:W-:-:S05]  /*0860*/  IADD3.X R29, R20, UR7, RZ, P0, !PT ;  /* 0x00000007141d7c10 */ /* 0x000fca00087fe4ff */
[----:B------:R-:W2:Y:S04]  /*0870*/  LDG.E.128 R4, desc[UR12][R28.64] ;  /* 0x0000000c1c047981 */ /* 0x000ea8000c1e1d00 */
[----:B------:R-:W3:Y:S04]  /*0880*/  LDG.E.128 R16, desc[UR12][R28.64+0x10] ;  /* 0x0000100c1c107981 */ /* 0x000ee8000c1e1d00 */
[----:B------:R-:W4:Y:S04]  /*0890*/  LDG.E.128 R12, desc[UR12][R28.64+0x20] ;  /* 0x0000200c1c0c7981 */ /* 0x000f28000c1e1d00 */
[----:B0-----:R-:W5:Y:S04]  /*08a0*/  LDG.E.128 R24, desc[UR12][R24.64] ;  /* 0x0000000c18187981 */ /* 0x001f68000c1e1d00 */
[----:B------:R-:W4:Y:S01]  /*08b0*/  LDG.E.128 R8, desc[UR12][R28.64+0x30] ;  /* 0x0000300c1c087981 */ /* 0x000f22000c1e1d00 */
[----:B------:R-:W-:-:S04]  /*08c0*/  IADD3 R22, P0, R22, UR8, RZ ;  /* 0x0000000816167c10 */ /* 0x000fc8000ff1e0ff */
[----:B------:R-:W-:Y:S02]  /*08d0*/  IADD3.X R23, R20, UR9, RZ, P0, !PT ;  /* 0x0000000914177c10 */ /* 0x000fe400087fe4ff */
[----:B------:R-:W-:-:S05]  /*08e0*/  IADD3 R0, P0, R0, UR4, RZ ;  /* 0x0000000400007c10 */ /* 0x000fca000ff1e0ff */
[----:B------:R-:W-:Y:S01]  /*08f0*/  IMAD.X R21, RZ, RZ, R21, P0 ;  /* 0x000000ffff157224 */ /* 0x000fe200000e0615 */
[----:B------:R-:W-:-:S04]  /*0900*/  ISETP.LT.U32.AND P1, PT, R0, 0x4000, PT ;  /* 0x000040000000780c */ /* 0x000fc80003f21070 */
[----:B------:R-:W-:Y:S01]  /*0910*/  ISETP.LT.U32.AND.EX P1, PT, R21, RZ, PT, P1 ;  /* 0x000000ff1500720c */ /* 0x000fe20003f21110 */
[----:B-----5:R-:W-:Y:S02]  /*0920*/  DMUL R30, R24, UR16 ;  /* 0x00000010181e7c28 */ /* 0x020fe40008000000 */
[----:B------:R-:W-:-:S06]  /*0930*/  DMUL R2, R26, UR16 ;  /* 0x000000101a027c28 */ /* 0x000fcc0008000000 */
[----:B------:R-:W-:Y:S02]  /*0940*/  DFMA R26, R26, UR18, R30 ;  /* 0x000000121a1a7c2b */ /* 0x000fe4000800001e */
[----:B------:R-:W-:-:S06]  /*0950*/  DFMA R2, R24, UR18, -R2 ;  /* 0x0000001218027c2b */ /* 0x000fcc0008000802 */
[--C-:B--2---:R-:W-:Y:S02]  /*0960*/  DADD R6, R6, R26.reuse ;  /* 0x0000000006067229 */ /* 0x104fe4000000001a */
[--C-:B---3--:R-:W-:Y:S02]  /*0970*/  DADD R18, R18, R26.reuse ;  /* 0x0000000012127229 */ /* 0x108fe4000000001a */
[--C-:B----4-:R-:W-:Y:S02]  /*0980*/  DADD R14, R14, R26.reuse ;  /* 0x000000000e0e7229 */ /* 0x110fe4000000001a */
[----:B------:R-:W-:Y:S02]  /*0990*/  DADD R10, R10, R26 ;  /* 0x000000000a0a7229 */ /* 0x000fe4000000001a */
[--C-:B------:R-:W-:Y:S02]  /*09a0*/  DADD R4, R4, R2.reuse ;  /* 0x0000000004047229 */ /* 0x100fe40000000002 */
[----:B------:R-:W-:-:S02]  /*09b0*/  DADD R16, R16, R2 ;  /* 0x0000000010107229 */ /* 0x000fc40000000002 */
[--C-:B------:R-:W-:Y:S02]  /*09c0*/  DADD R12, R12, R2.reuse ;  /* 0x000000000c0c7229 */ /* 0x100fe40000000002 */
[----:B------:R-:W-:Y:S01]  /*09d0*/  DADD R8, R8, R2 ;  /* 0x0000000008087229 */ /* 0x000fe20000000002 */
[----:B------:R-:W-:Y:S01]  /*09e0*/  IMAD.SHL.U32 R2, R0, 0x4, RZ ;  /* 0x0000000400027824 */ /* 0x000fe200078e00ff */
[----:B------:R0:W-:Y:S04]  /*09f0*/  STG.E.128 desc[UR12][R22.64], R4 ;  /* 0x0000000416007986 */ /* 0x0001e8000c101d0c */
[----:B------:R0:W-:Y:S01]  /*0a00*/  STG.E.128 desc[UR12][R22.64+0x10], R16 ;  /* 0x0000101016007986 */ /* 0x0001e2000c101d0c */
[----:B------:R-:W-:Y:S02]  /*0a10*/  ISETP.GE.U32.AND P0, PT, R2, UR14, PT ;  /* 0x0000000e02007c0c */ /* 0x000fe4000bf06070 */
[----:B------:R-:W-:Y:S01]  /*0a20*/  SHF.L.U64.HI R2, R0, 0x2, R21 ;  /* 0x0000000200027819 */ /* 0x000fe20000010215 */
[----:B------:R0:W-:Y:S04]  /*0a30*/  STG.E.128 desc[UR12][R22.64+0x20], R12 ;  /* 0x0000200c16007986 */ /* 0x0001e8000c101d0c */
[----:B------:R0:W-:Y:S01]  /*0a40*/  STG.E.128 desc[UR12][R22.64+0x30], R8 ;  /* 0x0000300816007986 */ /* 0x0001e2000c101d0c */
[----:B------:R-:W-:-:S13]  /*0a50*/  ISETP.GE.AND.EX P0, PT, R2, UR10, PT, P0 ;  /* 0x0000000a02007c0c */ /* 0x000fda000bf06300 */
[----:B------:R-:W-:Y:S05]  /*0a60*/  @!P0 BRA P1, `(.L_x_430) ;  /* 0xfffffffc006c8947 */ /* 0x000fea000083ffff */
[----:B------:R-:W-:Y:S05]  /*0a70*/  EXIT ;  /* 0x000000000000794d */ /* 0x000fea0003800000 */
.L_x_431:
        /* <DEDUP_REMOVED lines=16> */
.L_x_570:


//--------------------- .text._ZN2at6native63_GLOBAL__N__862fb238_30_ForeachBinaryOpScalarTensor_cu_64fe0ca525multi_tensor_apply_kernelINS1_18TensorListMetadataILi2EEENS1_27BinaryOpScalarTensorFunctorIfLi2ELi1ELi1EEEJSt4plusIfEPffEEEvT_T0_DpT1_ --------------------------
	.section	.text._ZN2at6native63_GLOBAL__N__862fb238_30_ForeachBinaryOpScalarTensor_cu_64fe0ca525multi_tensor_apply_kernelINS1_18TensorListMetadataILi2EEENS1_27BinaryOpScalarTensorFunctorIfLi2ELi1ELi1EEEJSt4plusIfEPffEEEvT_T0_DpT1_,"ax",@progbits
	.align	128
.text._ZN2at6native63_GLOBAL__N__862fb238_30_ForeachBinaryOpScalarTensor_cu_64fe0ca525multi_tensor_apply_kernelINS1_18TensorListMetadataILi2EEENS1_27BinaryOpScalarTensorFunctorIfLi2ELi1ELi1EEEJSt4plusIfEPffEEEvT_T0_DpT1_:
        .type           _ZN2at6native63_GLOBAL__N__862fb238_30_ForeachBinaryOpScalarTensor_cu_64fe0ca525multi_tensor_apply_kernelINS1_18TensorListMetadataILi2EEENS1_27BinaryOpScalarTensorFunctorIfLi2ELi1ELi1EEEJSt4plusIfEPffEEEvT_T0_DpT1_,@function
        .size           _ZN2at6native63_GLOBAL__N__862fb238_30_ForeachBinaryOpScalarTensor_cu_64fe0ca525multi_tensor_apply_kernelINS1_18TensorListMetadataILi2EEENS1_27BinaryOpScalarTensorFunctorIfLi2ELi1ELi1EEEJSt4plusIfEPffEEEvT_T0_DpT1_,(.L_x_571 - _ZN2at6native63_GLOBAL__N__862fb238_30_ForeachBinaryOpScalarTensor_cu_64fe0ca525multi_tensor_apply_kernelINS1_18TensorListMetadataILi2EEENS1_27BinaryOpScalarTensorFunctorIfLi2ELi1ELi1EEEJSt4plusIfEPffEEEvT_T0_DpT1_)
        .other          _ZN2at6native63_GLOBAL__N__862fb238_30_ForeachBinaryOpScalarTensor_cu_64fe0ca525multi_tensor_apply_kernelINS1_18TensorListMetadataILi2EEENS1_27BinaryOpScalarTensorFunctorIfLi2ELi1ELi1EEEJSt4plusIfEPffEEEvT_T0_DpT1_,@"STO_CUDA_ENTRY STV_DEFAULT"
_ZN2at6native63_GLOBAL__N__862fb238_30_ForeachBinaryOpScalarTensor_cu_64fe0ca525multi_tensor_apply_kernelINS1_18TensorListMetadataILi2EEENS1_27BinaryOpScalarTensorFunctorIfLi2ELi1ELi1EEEJSt4plusIfEPffEEEvT_T0_DpT1_:
        /* <DEDUP_REMOVED lines=28> */
.L_x_433:
[----:B0-2---:R-:W-:Y:S01]  /*01c0*/  IADD3 R18, P1, R3, R5, RZ ;  /* 0x0000000503127210 */ /* 0x005fe20007f3e0ff */
        /* <DEDUP_REMOVED lines=9> */
[----:B------:R-:W-:Y:S02]  /*0260*/  LEA R7, P5, R4, R18, 0x1 ;  /* 0x0000001204077211 */ /* 0x000fe400078a08ff */
[C---:B------:R-:W-:Y:S02]  /*0270*/  ISETP.GE.U32.AND P2, PT, R26.reuse, 0x10000, PT ;  /* 0x000100001a00780c */ /* 0x040fe40003f46070 */
[----:B------:R-:W-:Y:S01]  /*0280*/  ISETP.LT.AND.EX P0, PT, R17, R2, !P0, P1 ;  /* 0x000000021100720c */ /* 0x000fe20004701310 */
[----:B------:R-:W-:Y:S01]  /*0290*/  IMAD.X R8, RZ, RZ, R17, P5 ;  /* 0x000000ffff087224 */ /* 0x000fe200028e0611 */
[----:B------:R-:W-:Y:S02]  /*02a0*/  ISETP.LT.U32.AND P4, PT, R26, R0, PT ;  /* 0x000000001a00720c */ /* 0x000fe40003f81070 */
[----:B------:R-:W-:Y:S02]  /*02b0*/  ISETP.GE.U32.AND.EX P1, PT, R20, RZ, PT, P2 ;  /* 0x000000ff1400720c */ /* 0x000fe40003f26120 */
[----:B------:R-:W-:-:S02]  /*02c0*/  ISETP.GE.U32.AND P3, PT, R7, 0x10000, PT ;  /* 0x000100000700780c */ /* 0x000fc40003f66070 */
[----:B------:R-:W-:Y:S02]  /*02d0*/  ISETP.LT.AND.EX P1, PT, R20, R2, !P1, P4 ;  /* 0x000000021400720c */ /* 0x000fe40004f21340 */
[----:B------:R-:W-:Y:S02]  /*02e0*/  IADD3 R9, P4, R9, R18, RZ ;  /* 0x0000001209097210 */ /* 0x000fe40007f9e0ff */
[----:B------:R-:W-:Y:S02]  /*02f0*/  CS2R R22, SRZ ;  /* 0x0000000000167805 */ /* 0x000fe4000001ff00 */
[----:B------:R-:W-:Y:S01]  /*0300*/  ISETP.LT.U32.AND P2, PT, R7, R0, PT ;  /* 0x000000000700720c */ /* 0x000fe20003f41070 */
[----:B0-----:R0:W2:Y:S01]  /*0310*/  LDG.E R24, desc[UR4][R24.64] ;  /* 0x0000000418187981 */ /* 0x0010a2000c1e1900 */
[----:B------:R-:W-:Y:S01]  /*0320*/  ISETP.GE.U32.AND.EX P6, PT, R8, RZ, PT, P3 ;  /* 0x000000ff0800720c */ /* 0x000fe20003fc6130 */
[----:B------:R-:W-:Y:S01]  /*0330*/  IMAD.X R21, RZ, RZ, R17, P4 ;  /* 0x000000ffff157224 */ /* 0x000fe200020e0611 */
[----:B------:R-:W-:-:S02]  /*0340*/  ISETP.GE.U32.AND P3, PT, R9, 0x10000, PT ;  /* 0x000100000900780c */ /* 0x000fc40003f66070 */
[----:B------:R-:W-:Y:S02]  /*0350*/  ISETP.LT.AND.EX P2, PT, R8, R2, !P6, P2 ;  /* 0x000000020800720c */ /* 0x000fe40007741320 */
[C---:B------:R-:W-:Y:S02]  /*0360*/  @P0 LEA R14, P5, R18.reuse, R10, 0x2 ;  /* 0x0000000a120e0211 */ /* 0x040fe400078a10ff */
[----:B------:R-:W-:Y:S02]  /*0370*/  ISETP.LT.U32.AND P4, PT, R9, R0, PT ;  /* 0x000000000900720c */ /* 0x000fe40003f81070 */
[C---:B------:R-:W-:Y:S02]  /*0380*/  ISETP.GE.U32.AND.EX P3, PT, R21.reuse, RZ, PT, P3 ;  /* 0x000000ff1500720c */ /* 0x040fe40003f66130 */
[----:B------:R-:W-:Y:S02]  /*0390*/  @P0 LEA.HI.X R15, R18, R11, R17, 0x2, P5 ;  /* 0x0000000b120f0211 */ /* 0x000fe400028f1411 */
[----:B------:R-:W-:-:S02]  /*03a0*/  ISETP.LT.AND.EX P3, PT, R21, R2, !P3, P4 ;  /* 0x000000021500720c */ /* 0x000fc40005f61340 */
[C---:B------:R-:W-:Y:S01]  /*03b0*/  @P1 LEA R28, P5, R26.reuse, R10, 0x2 ;  /* 0x0000000a1a1c1211 */ /* 0x040fe200078a10ff */
[----:B------:R1:W2:Y:S01]  /*03c0*/  @P0 LDG.E R19, desc[UR4][R14.64] ;  /* 0x000000040e130981 */ /* 0x0002a2000c1e1900 */
[----:B0-----:R-:W-:Y:S02]  /*03d0*/  IMAD.MOV.U32 R25, RZ, RZ, RZ ;  /* 0x000000ffff197224 */ /* 0x001fe400078e00ff */
[----:B------:R-:W-:-:S05]  /*03e0*/  @P1 LEA.HI.X R29, R26, R11, R20, 0x2, P5 ;  /* 0x0000000b1a1d1211 */ /* 0x000fca00028f1414 */
[----:B------:R-:W3:Y:S01]  /*03f0*/  @P1 LDG.E R22, desc[UR4][R28.64] ;  /* 0x000000041c161981 */ /* 0x000ee2000c1e1900 */
[----:B-1----:R-:W-:-:S04]  /*0400*/  @P2 LEA R14, P4, R7, R10, 0x2 ;  /* 0x0000000a070e2211 */ /* 0x002fc800078810ff */
[----:B------:R-:W-:-:S05]  /*0410*/  @P2 LEA.HI.X R15, R7, R11, R8, 0x2, P4 ;  /* 0x0000000b070f2211 */ /* 0x000fca00020f1408 */
[----:B------:R0:W4:Y:S02]  /*0420*/  @P2 LDG.E R23, desc[UR4][R14.64] ;  /* 0x000000040e172981 */ /* 0x000124000c1e1900 */
[----:B0-----:R-:W-:-:S04]  /*0430*/  @P3 LEA R14, P4, R9, R10, 0x2 ;  /* 0x0000000a090e3211 */ /* 0x001fc800078810ff */
[----:B------:R-:W-:-:S05]  /*0440*/  @P3 LEA.HI.X R15, R9, R11, R21, 0x2, P4 ;  /* 0x0000000b090f3211 */ /* 0x000fca00020f1415 */
[----:B------:R0:W5:Y:S01]  /*0450*/  @P3 LDG.E R25, desc[UR4][R14.64] ;  /* 0x000000040e193981 */ /* 0x000162000c1e1900 */
[-C--:B------:R-:W-:Y:S02]  /*0460*/  @P1 LEA R16, P5, R26, R12.reuse, 0x2 ;  /* 0x0000000c1a101211 */ /* 0x080fe400078a10ff */
[----:B0-----:R-:W-:-:S04]  /*0470*/  @P0 LEA R14, P4, R18, R12, 0x2 ;  /* 0x0000000c120e0211 */ /* 0x001fc800078810ff */
[-C--:B------:R-:W-:Y:S02]  /*0480*/  @P0 LEA.HI.X R15, R18, R13.reuse, R17, 0x2, P4 ;  /* 0x0000000d120f0211 */ /* 0x080fe400020f1411 */
[-C--:B------:R-:W-:Y:S02]  /*0490*/  @P2 LEA R18, P4, R7, R12.reuse, 0x2 ;  /* 0x0000000c07122211 */ /* 0x080fe400078810ff */
[----:B------:R-:W-:Y:S02]  /*04a0*/  @P1 LEA.HI.X R17, R26, R13, R20, 0x2, P5 ;  /* 0x0000000d1a111211 */ /* 0x000fe400028f1414 */
[----:B------:R-:W-:-:S04]  /*04b0*/  @P3 LEA R20, P5, R9, R12, 0x2 ;  /* 0x0000000c09143211 */ /* 0x000fc800078a10ff */
[-C--:B------:R-:W-:Y:S01]  /*04c0*/  @P3 LEA.HI.X R21, R9, R13.reuse, R21, 0x2, P5 ;  /* 0x0000000d09153211 */ /* 0x080fe200028f1415 */
[C---:B--2---:R-:W-:Y:S01]  /*04d0*/  FFMA.FTZ R27, R24.reuse, UR6, R19 ;  /* 0x00000006181b7c23 */ /* 0x044fe20008010013 */
[----:B------:R-:W-:Y:S01]  /*04e0*/  @P2 LEA.HI.X R19, R7, R13, R8, 0x2, P4 ;  /* 0x0000000d07132211 */ /* 0x000fe200020f1408 */
[----:B------:R-:W-:Y:S02]  /*04f0*/  IMAD.MOV.U32 R7, RZ, RZ, R6 ;  /* 0x000000ffff077224 */ /* 0x000fe400078e0006 */
[----:B------:R-:W-:Y:S02]  /*0500*/  IMAD.MOV.U32 R6, RZ, RZ, R5 ;  /* 0x000000ffff067224 */ /* 0x000fe400078e0005 */
[----:B---3--:R-:W-:Y:S02]  /*0510*/  FFMA.FTZ R9, R24, UR6, R22 ;  /* 0x0000000618097c23 */ /* 0x008fe40008010016 */
[----:B------:R-:W-:Y:S01]  /*0520*/  IMAD.WIDE.U32 R6, R4, 0x4, R6 ;  /* 0x0000000404067825 */ /* 0x000fe200078e0006 */
[----:B------:R2:W-:Y:S04]  /*0530*/  @P0 STG.E desc[UR4][R14.64], R27 ;  /* 0x0000001b0e000986 */ /* 0x0005e8000c101904 */
[----:B------:R2:W-:Y:S01]  /*0540*/  @P1 STG.E desc[UR4][R16.64], R9 ;  /* 0x0000000910001986 */ /* 0x0005e2000c101904 */
[----:B----4-:R-:W-:Y:S01]  /*0550*/  FFMA.FTZ R23, R24, UR6, R23 ;  /* 0x0000000618177c23 */ /* 0x010fe20008010017 */
[----:B------:R-:W-:-:S02]  /*0560*/  ISETP.GE.U32.AND P0, PT, R6, 0x10000, PT ;  /* 0x000100000600780c */ /* 0x000fc40003f06070 */
[----:B------:R-:W-:Y:S02]  /*0570*/  ISETP.LT.U32.AND P1, PT, R6, R0, PT ;  /* 0x000000000600720c */ /* 0x000fe40003f21070 */
[----:B------:R2:W-:Y:S01]  /*0580*/  @P2 STG.E desc[UR4][R18.64], R23 ;  /* 0x0000001712002986 */ /* 0x0005e2000c101904 */
[C---:B------:R-:W-:Y:S02]  /*0590*/  ISETP.GE.U32.AND.EX P0, PT, R7.reuse, RZ, PT, P0 ;  /* 0x000000ff0700720c */ /* 0x040fe40003f06100 */
[----:B------:R-:W-:Y:S01]  /*05a0*/  ISETP.LT.AND.EX P1, PT, R7, R2, PT, P1 ;  /* 0x000000020700720c */ /* 0x000fe20003f21310 */
[----:B-----5:R-:W-:-:S05]  /*05b0*/  FFMA.FTZ R25, R24, UR6, R25 ;  /* 0x0000000618197c23 */ /* 0x020fca0008010019 */
[----:B------:R2:W-:Y:S01]  /*05c0*/  @P3 STG.E desc[UR4][R20.64], R25 ;  /* 0x0000001914003986 */ /* 0x0005e2000c101904 */
[----:B------:R-:W-:Y:S02]  /*05d0*/  IMAD.MOV.U32 R5, RZ, RZ, R6 ;  /* 0x000000ffff057224 */ /* 0x000fe400078e0006 */
[----:B------:R-:W-:-:S04]  /*05e0*/  IMAD.MOV.U32 R6, RZ, RZ, R7 ;  /* 0x000000ffff067224 */ /* 0x000fc800078e0007 */
[----:B------:R-:W-:Y:S05]  /*05f0*/  @!P0 BRA P1, `(.L_x_433) ;  /* 0xfffffff800f08947 */ /* 0x000fea000083ffff */
[----:B------:R-:W-:Y:S05]  /*0600*/  EXIT ;  /* 0x000000000000794d */ /* 0x000fea0003800000 */
.L_x_432:
        /* <DEDUP_REMOVED lines=10> */
.L_x_434:
[C---:B-1----:R-:W-:Y:S01]  /*06b0*/  IMAD.SHL.U32 R17, R19.reuse, 0x10, RZ ;  /* 0x0000001013117824 */ /* 0x042fe200078e00ff */
[----:B------:R-:W-:Y:S01]  /*06c0*/  SHF.L.U64.HI R3, R19, 0x4, R20 ;  /* 0x0000000413037819 */ /* 0x000fe20000010214 */
[----:B0-----:R-:W2:Y:S03]  /*06d0*/  LDG.E R18, desc[UR4][R8.64] ;  /* 0x0000000408127981 */ /* 0x001ea6000c1e1900 */
[----:B------:R-:W-:-:S05]  /*06e0*/  IADD3 R14, P0, R10, R17, RZ ;  /* 0x000000110a0e7210 */ /* 0x000fca0007f1e0ff */
[----:B------:R-:W-:-:S05]  /*06f0*/  IMAD.X R15, R11, 0x1, R3, P0 ;  /* 0x000000010b0f7824 */ /* 0x000fca00000e0603 */
[----:B------:R-:W2:Y:S01]  /*0700*/  LDG.E.128 R4, desc[UR4][R14.64] ;  /* 0x000000040e047981 */ /* 0x000ea2000c1e1d00 */
[----:B------:R-:W-:-:S05]  /*0710*/  IADD3 R16, P0, R12, R17, RZ ;  /* 0x000000110c107210 */ /* 0x000fca0007f1e0ff */
[----:B------:R-:W-:Y:S01]  /*0720*/  IMAD.X R17, R13, 0x1, R3, P0 ;  /* 0x000000010d117824 */ /* 0x000fe200000e0603 */
[----:B------:R-:W-:-:S05]  /*0730*/  IADD3 R19, P0, R19, UR6, RZ ;  /* 0x0000000613137c10 */ /* 0x000fca000ff1e0ff */
[C---:B------:R-:W-:Y:S02]  /*0740*/  IMAD.SHL.U32 R3, R19.reuse, 0x4, RZ ;  /* 0x0000000413037824 */ /* 0x040fe400078e00ff */
[----:B------:R-:W-:Y:S01]  /*0750*/  IMAD.X R20, RZ, RZ, R20, P0 ;  /* 0x000000ffff147224 */ /* 0x000fe200000e0614 */
[----:B------:R-:W-:Y:S02]  /*0760*/  ISETP.LT.U32.AND P1, PT, R19, 0x4000, PT ;  /* 0x000040001300780c */ /* 0x000fe40003f21070 */
[----:B------:R-:W-:Y:S02]  /*0770*/  ISETP.GE.U32.AND P0, PT, R3, R0, PT ;  /* 0x000000000300720c */ /* 0x000fe40003f06070 */
[----:B------:R-:W-:Y:S02]  /*0780*/  SHF.L.U64.HI R3, R19, 0x2, R20 ;  /* 0x0000000213037819 */ /* 0x000fe40000010214 */
[----:B------:R-:W-:Y:S02]  /*0790*/  ISETP.LT.U32.AND.EX P1, PT, R20, RZ, PT, P1 ;  /* 0x000000ff1400720c */ /* 0x000fe40003f21110 */
[----:B------:R-:W-:Y:S01]  /*07a0*/  ISETP.GE.AND.EX P0, PT, R3, R2, PT, P0 ;  /* 0x000000020300720c */ /* 0x000fe20003f06300 */
[C---:B--2---:R-:W-:Y:S01]  /*07b0*/  FFMA.FTZ R7, R18.reuse, UR7, R7 ;  /* 0x0000000712077c23 */ /* 0x044fe20008010007 */
[C---:B------:R-:W-:Y:S01]  /*07c0*/  FFMA.FTZ R6, R18.reuse, UR7, R6 ;  /* 0x0000000712067c23 */ /* 0x040fe20008010006 */
[C---:B------:R-:W-:Y:S01]  /*07d0*/  FFMA.FTZ R5, R18.reuse, UR7, R5 ;  /* 0x0000000712057c23 */ /* 0x040fe20008010005 */
[----:B------:R-:W-:-:S05]  /*07e0*/  FFMA.FTZ R4, R18, UR7, R4 ;  /* 0x0000000712047c23 */ /* 0x000fca0008010004 */
[----:B------:R1:W-:Y:S04]  /*07f0*/  STG.E.128 desc[UR4][R16.64], R4 ;  /* 0x0000000410007986 */ /* 0x0003e8000c101d04 */
[----:B------:R-:W-:Y:S05]  /*0800*/  @!P0 BRA P1, `(.L_x_434) ;  /* 0xfffffffc00a88947 */ /* 0x000fea000083ffff */
[----:B------:R-:W-:Y:S05]  /*0810*/  EXIT ;  /* 0x000000000000794d */ /* 0x000fea0003800000 */
.L_x_435:
        /* <DEDUP_REMOVED lines=14> */
.L_x_571:


//--------------------- .text._ZN2at6native63_GLOBAL__N__862fb238_30_ForeachBinaryOpScalarTensor_cu_64fe0ca525multi_tensor_apply_kernelINS1_18TensorListMetadataILi2EEENS1_27BinaryOpScalarTensorFunctorIdLi2ELi1ELi1EEEJSt4plusIdEPddEEEvT_T0_DpT1_ --------------------------
	.section	.text._ZN2at6native63_GLOBAL__N__862fb238_30_ForeachBinaryOpScalarTensor_cu_64fe0ca525multi_tensor_apply_kernelINS1_18TensorListMetadataILi2EEENS1_27BinaryOpScalarTensorFunctorIdLi2ELi1ELi1EEEJSt4plusIdEPddEEEvT_T0_DpT1_,"ax",@progbits
	.align	128
.text._ZN2at6native63_GLOBAL__N__862fb238_30_ForeachBinaryOpScalarTensor_cu_64fe0ca525multi_tensor_apply_kernelINS1_18TensorListMetadataILi2EEENS1_27BinaryOpScalarTensorFunctorIdLi2ELi1ELi1EEEJSt4plusIdEPddEEEvT_T0_DpT1_:
        .type           _ZN2at6native63_GLOBAL__N__862fb238_30_ForeachBinaryOpScalarTensor_cu_64fe0ca525multi_tensor_apply_kernelINS1_18TensorListMetadataILi2EEENS1_27BinaryOpScalarTensorFunctorIdLi2ELi1ELi1EEEJSt4plusIdEPddEEEvT_T0_DpT1_,@function
        .size           _ZN2at6native63_GLOBAL__N__862fb238_30_ForeachBinaryOpScalarTensor_cu_64fe0ca525multi_tensor_apply_kernelINS1_18TensorListMetadataILi2EEENS1_27BinaryOpScalarTensorFunctorIdLi2ELi1ELi1EEEJSt4plusIdEPddEEEvT_T0_DpT1_,(.L_x_572 - _ZN2at6native63_GLOBAL__N__862fb238_30_ForeachBinaryOpScalarTensor_cu_64fe0ca525multi_tensor_apply_kernelINS1_18TensorListMetadataILi2EEENS1_27BinaryOpScalarTensorFunctorIdLi2ELi1ELi1EEEJSt4plusIdEPddEEEvT_T0_DpT1_)
        .other          _ZN2at6native63_GLOBAL__N__862fb238_30_ForeachBinaryOpScalarTensor_cu_64fe0ca525multi_tensor_apply_kernelINS1_18TensorListMetadataILi2EEENS1_27BinaryOpScalarTensorFunctorIdLi2ELi1ELi1EEEJSt4plusIdEPddEEEvT_T0_DpT1_,@"STO_CUDA_ENTRY STV_DEFAULT"
_ZN2at6native63_GLOBAL__N__862fb238_30_ForeachBinaryOpScalarTensor_cu_64fe0ca525multi_tensor_apply_kernelINS1_18TensorListMetadataILi2EEENS1_27BinaryOpScalarTensorFunctorIdLi2ELi1ELi1EEEJSt4plusIdEPddEEEvT_T0_DpT1_:
        /* <DEDUP_REMOVED lines=29> */
.L_x_437:
[----:B0-----:R-:W-:Y:S01]  /*01d0*/  IADD3 R19, P0, R0, R6, RZ ;  /* 0x0000000600137210 */ /* 0x001fe20007f1e0ff */
[C---:B-1----:R-:W-:Y:S01]  /*01e0*/  IMAD R28, R2.reuse, 0x3, RZ ;  /* 0x00000003021c7824 */ /* 0x042fe200078e02ff */
[----:B------:R-:W0:Y:S01]  /*01f0*/  LDC.64 R12, c[0x0][0xe60] ;  /* 0x00039800ff0c7b82 */ /* 0x000e220000000a00 */
[----:B------:R-:W-:Y:S02]  /*0200*/  CS2R R22, SRZ ;  /* 0x0000000000167805 */ /* 0x000fe4000001ff00 */
[C---:B------:R-:W-:Y:S01]  /*0210*/  ISETP.GE.U32.AND P4, PT, R19.reuse, 0x10000, PT ;  /* 0x000100001300780c */ /* 0x040fe20003f86070 */
[----:B------:R-:W-:Y:S01]  /*0220*/  IMAD.X R18, RZ, RZ, R7, P0 ;  /* 0x000000ffff127224 */ /* 0x000fe200000e0607 */
[----:B------:R-:W-:Y:S02]  /*0230*/  IADD3 R26, P3, R2, R19, RZ ;  /* 0x00000013021a7210 */ /* 0x000fe40007f7e0ff */
[----:B------:R-:W-:Y:S02]  /*0240*/  CS2R R8, SRZ ;  /* 0x0000000000087805 */ /* 0x000fe4000001ff00 */
[----:B------:R-:W-:-:S02]  /*0250*/  ISETP.LT.U32.AND P0, PT, R19, UR12, PT ;  /* 0x0000000c13007c0c */ /* 0x000fc4000bf01070 */
[-C--:B------:R-:W-:Y:S01]  /*0260*/  LEA R21, P5, R2, R19.reuse, 0x1 ;  /* 0x0000001302157211 */ /* 0x080fe200078a08ff */
[--C-:B------:R-:W-:Y:S01]  /*0270*/  IMAD.X R3, RZ, RZ, R18.reuse, P3 ;  /* 0x000000ffff037224 */ /* 0x100fe200018e0612 */
[----:B------:R-:W-:Y:S02]  /*0280*/  ISETP.GE.U32.AND.EX P4, PT, R18, RZ, PT, P4 ;  /* 0x000000ff1200720c */ /* 0x000fe40003f86140 */
[----:B------:R-:W-:Y:S01]  /*0290*/  ISETP.GE.U32.AND P1, PT, R26, 0x10000, PT ;  /* 0x000100001a00780c */ /* 0x000fe20003f26070 */
[----:B------:R-:W-:Y:S01]  /*02a0*/  IMAD.X R4, RZ, RZ, R18, P5 ;  /* 0x000000ffff047224 */ /* 0x000fe200028e0612 */
[----:B------:R-:W-:Y:S02]  /*02b0*/  ISETP.LT.AND.EX P0, PT, R18, UR4, !P4, P0 ;  /* 0x0000000412007c0c */ /* 0x000fe4000e701300 */
[----:B------:R-:W-:Y:S02]  /*02c0*/  IADD3 R28, P4, R28, R19, RZ ;  /* 0x000000131c1c7210 */ /* 0x000fe40007f9e0ff */
[----:B------:R-:W-:-:S02]  /*02d0*/  ISETP.LT.U32.AND P2, PT, R26, UR12, PT ;  /* 0x0000000c1a007c0c */ /* 0x000fc4000bf41070 */
[----:B------:R-:W-:Y:S01]  /*02e0*/  ISETP.GE.U32.AND P3, PT, R21, 0x10000, PT ;  /* 0x000100001500780c */ /* 0x000fe20003f66070 */
[----:B------:R-:W-:Y:S01]  /*02f0*/  IMAD.X R5, RZ, RZ, R18, P4 ;  /* 0x000000ffff057224 */ /* 0x000fe200020e0612 */
[----:B------:R-:W-:Y:S02]  /*0300*/  ISETP.GE.U32.AND.EX P5, PT, R3, RZ, PT, P1 ;  /* 0x000000ff0300720c */ /* 0x000fe40003fa6110 */
[----:B------:R-:W-:Y:S01]  /*0310*/  ISETP.LT.U32.AND P1, PT, R21, UR12, PT ;  /* 0x0000000c15007c0c */ /* 0x000fe2000bf21070 */
[----:B0-----:R-:W2:Y:S01]  /*0320*/  LDG.E.64 R12, desc[UR10][R12.64] ;  /* 0x0000000a0c0c7981 */ /* 0x001ea2000c1e1b00 */
[----:B------:R-:W-:Y:S02]  /*0330*/  ISETP.GE.U32.AND.EX P3, PT, R4, RZ, PT, P3 ;  /* 0x000000ff0400720c */ /* 0x000fe40003f66130 */
[----:B------:R-:W-:Y:S02]  /*0340*/  ISETP.LT.AND.EX P2, PT, R3, UR4, !P5, P2 ;  /* 0x0000000403007c0c */ /* 0x000fe4000ef41320 */
[----:B------:R-:W-:-:S02]  /*0350*/  ISETP.GE.U32.AND P5, PT, R28, 0x10000, PT ;  /* 0x000100001c00780c */ /* 0x000fc40003fa6070 */
[----:B------:R-:W-:Y:S02]  /*0360*/  ISETP.LT.AND.EX P1, PT, R4, UR4, !P3, P1 ;  /* 0x0000000404007c0c */ /* 0x000fe4000df21310 */
[----:B------:R-:W-:Y:S02]  /*0370*/  ISETP.LT.U32.AND P4, PT, R28, UR12, PT ;  /* 0x0000000c1c007c0c */ /* 0x000fe4000bf81070 */
[----:B------:R-:W-:Y:S02]  /*0380*/  ISETP.GE.U32.AND.EX P3, PT, R5, RZ, PT, P5 ;  /* 0x000000ff0500720c */ /* 0x000fe40003f66150 */
[----:B------:R-:W-:Y:S02]  /*0390*/  @P0 LEA R10, P5, R19, UR6, 0x3 ;  /* 0x00000006130a0c11 */ /* 0x000fe4000f8a18ff */
[----:B------:R-:W-:Y:S02]  /*03a0*/  ISETP.LT.AND.EX P3, PT, R5, UR4, !P3, P4 ;  /* 0x0000000405007c0c */ /* 0x000fe4000df61340 */
[----:B------:R-:W-:-:S02]  /*03b0*/  @P2 LEA R14, P4, R26, UR6, 0x3 ;  /* 0x000000061a0e2c11 */ /* 0x000fc4000f8818ff */
[----:B------:R-:W-:Y:S02]  /*03c0*/  @P0 LEA.HI.X R11, R19, UR7, R18, 0x3, P5 ;  /* 0x00000007130b0c11 */ /* 0x000fe4000a8f1c12 */
[----:B------:R-:W-:Y:S02]  /*03d0*/  @P2 LEA.HI.X R15, R26, UR7, R3, 0x3, P4 ;  /* 0x000000071a0f2c11 */ /* 0x000fe4000a0f1c03 */
[C---:B------:R-:W-:Y:S01]  /*03e0*/  @P1 LEA R24, P5, R21.reuse, UR6, 0x3 ;  /* 0x0000000615181c11 */ /* 0x040fe2000f8a18ff */
[----:B------:R0:W2:Y:S03]  /*03f0*/  @P0 LDG.E.64 R22, desc[UR10][R10.64] ;  /* 0x0000000a0a160981 */ /* 0x0000a6000c1e1b00 */
[----:B------:R-:W-:Y:S01]  /*0400*/  @P1 LEA.HI.X R25, R21, UR7, R4, 0x3, P5 ;  /* 0x0000000715191c11 */ /* 0x000fe2000a8f1c04 */
[----:B------:R1:W3:Y:S01]  /*0410*/  @P2 LDG.E.64 R8, desc[UR10][R14.64] ;  /* 0x0000000a0e082981 */ /* 0x0002e2000c1e1b00 */
[----:B------:R-:W-:-:S02]  /*0420*/  @P3 LEA R16, P4, R28, UR6, 0x3 ;  /* 0x000000061c103c11 */ /* 0x000fc4000f8818ff */
[----:B0-----:R-:W-:Y:S02]  /*0430*/  CS2R R10, SRZ ;  /* 0x00000000000a7805 */ /* 0x001fe4000001ff00 */
[----:B------:R-:W-:Y:S02]  /*0440*/  @P3 LEA.HI.X R17, R28, UR7, R5, 0x3, P4 ;  /* 0x000000071c113c11 */ /* 0x000fe4000a0f1c05 */
[----:B-1----:R-:W-:Y:S02]  /*0450*/  CS2R R14, SRZ ;  /* 0x00000000000e7805 */ /* 0x002fe4000001ff00 */
[----:B------:R-:W4:Y:S04]  /*0460*/  @P1 LDG.E.64 R10, desc[UR10][R24.64] ;  /* 0x0000000a180a1981 */ /* 0x000f28000c1e1b00 */
[----:B------:R0:W5:Y:S01]  /*0470*/  @P3 LDG.E.64 R14, desc[UR10][R16.64] ;  /* 0x0000000a100e3981 */ /* 0x000162000c1e1b00 */
[----:B------:R-:W-:-:S02]  /*0480*/  @P1 LEA R20, P5, R21, UR8, 0x3 ;  /* 0x0000000815141c11 */ /* 0x000fc4000f8a18ff */
[----:B0-----:R-:W-:-:S04]  /*0490*/  @P0 LEA R16, P4, R19, UR8, 0x3 ;  /* 0x0000000813100c11 */ /* 0x001fc8000f8818ff */
[----:B------:R-:W-:Y:S02]  /*04a0*/  @P0 LEA.HI.X R17, R19, UR9, R18, 0x3, P4 ;  /* 0x0000000913110c11 */ /* 0x000fe4000a0f1c12 */
[----:B------:R-:W-:Y:S02]  /*04b0*/  @P2 LEA R18, P4, R26, UR8, 0x3 ;  /* 0x000000081a122c11 */ /* 0x000fe4000f8818ff */
[----:B------:R-:W-:Y:S02]  /*04c0*/  @P3 LEA R24, P6, R28, UR8, 0x3 ;  /* 0x000000081c183c11 */ /* 0x000fe4000f8c18ff */
[----:B------:R-:W-:Y:S02]  /*04d0*/  @P2 LEA.HI.X R19, R26, UR9, R3, 0x3, P4 ;  /* 0x000000091a132c11 */ /* 0x000fe4000a0f1c03 */
[----:B------:R-:W-:Y:S01]  /*04e0*/  @P1 LEA.HI.X R21, R21, UR9, R4, 0x3, P5 ;  /* 0x0000000915151c11 */ /* 0x000fe2000a8f1c04 */
[----:B------:R-:W-:Y:S01]  /*04f0*/  IMAD.WIDE.U32 R6, R2, 0x4, R6 ;  /* 0x0000000402067825 */ /* 0x000fe200078e0006 */
[----:B------:R-:W-:Y:S01]  /*0500*/  @P3 LEA.HI.X R25, R28, UR9, R5, 0x3, P6 ;  /* 0x000000091c193c11 */ /* 0x000fe2000b0f1c05 */
[----:B--2---:R-:W-:-:S02]  /*0510*/  DFMA R22, R12, UR14, R22 ;  /* 0x0000000e0c167c2b */ /* 0x004fc40008000016 */
[----:B---3--:R-:W-:-:S05]  /*0520*/  DFMA R8, R12, UR14, R8 ;  /* 0x0000000e0c087c2b */ /* 0x008fca0008000008 */
[----:B------:R2:W-:Y:S01]  /*0530*/  @P0 STG.E.64 desc[UR10][R16.64], R22 ;  /* 0x0000001610000986 */ /* 0x0005e2000c101b0a */
[C---:B----4-:R-:W-:Y:S02]  /*0540*/  DFMA R10, R12.reuse, UR14, R10 ;  /* 0x0000000e0c0a7c2b */ /* 0x050fe4000800000a */
[----:B-----5:R-:W-:Y:S01]  /*0550*/  DFMA R14, R12, UR14, R14 ;  /* 0x0000000e0c0e7c2b */ /* 0x020fe2000800000e */
        /* <DEDUP_REMOVED lines=9> */
.L_x_436:
        /* <DEDUP_REMOVED lines=10> */
.L_x_438:
[C---:B-1----:R-:W-:Y:S01]  /*0690*/  IMAD.SHL.U32 R18, R13.reuse, 0x20, RZ ;  /* 0x000000200d127824 */ /* 0x042fe200078e00ff */
[----:B------:R-:W-:Y:S01]  /*06a0*/  SHF.L.U64.HI R12, R13, 0x5, R0 ;  /* 0x000000050d0c7819 */ /* 0x000fe20000010200 */
[----:B0-----:R-:W2:Y:S03]  /*06b0*/  LDG.E.64 R14, desc[UR10][R2.64] ;  /* 0x0000000a020e7981 */ /* 0x001ea6000c1e1b00 */
[----:B------:R-:W-:-:S04]  /*06c0*/  IADD3 R16, P0, R18, UR6, RZ ;  /* 0x0000000612107c10 */ /* 0x000fc8000ff1e0ff */
[----:B------:R-:W-:-:S05]  /*06d0*/  IADD3.X R17, R12, UR7, RZ, P0, !PT ;  /* 0x000000070c117c10 */ /* 0x000fca00087fe4ff */
[----:B------:R-:W2:Y:S04]  /*06e0*/  LDG.E.128 R8, desc[UR10][R16.64] ;  /* 0x0000000a10087981 */ /* 0x000ea8000c1e1d00 */
[----:B------:R-:W3:Y:S01]  /*06f0*/  LDG.E.128 R4, desc[UR10][R16.64+0x10] ;  /* 0x0000100a10047981 */ /* 0x000ee2000c1e1d00 */
[----:B------:R-:W-:-:S04]  /*0700*/  IADD3 R18, P0, R18, UR8, RZ ;  /* 0x0000000812127c10 */ /* 0x000fc8000ff1e0ff */
[----:B------:R-:W-:Y:S02]  /*0710*/  IADD3.X R19, R12, UR9, RZ, P0, !PT ;  /* 0x000000090c137c10 */ /* 0x000fe400087fe4ff */
[----:B------:R-:W-:-:S05]  /*0720*/  IADD3 R13, P0, R13, UR5, RZ ;  /* 0x000000050d0d7c10 */ /* 0x000fca000ff1e0ff */
[C---:B------:R-:W-:Y:S02]  /*0730*/  IMAD.SHL.U32 R12, R13.reuse, 0x4, RZ ;  /* 0x000000040d0c7824 */ /* 0x040fe400078e00ff */
[----:B------:R-:W-:Y:S01]  /*0740*/  IMAD.X R0, RZ, RZ, R0, P0 ;  /* 0x000000ffff007224 */ /* 0x000fe200000e0600 */
[C---:B------:R-:W-:Y:S02]  /*0750*/  ISETP.LT.U32.AND P1, PT, R13.reuse, 0x4000, PT ;  /* 0x000040000d00780c */ /* 0x040fe40003f21070 */
[----:B------:R-:W-:Y:S02]  /*0760*/  ISETP.GE.U32.AND P0, PT, R12, UR12, PT ;  /* 0x0000000c0c007c0c */ /* 0x000fe4000bf06070 */
[----:B------:R-:W-:Y:S02]  /*0770*/  SHF.L.U64.HI R12, R13, 0x2, R0 ;  /* 0x000000020d0c7819 */ /* 0x000fe40000010200 */
[----:B------:R-:W-:Y:S02]  /*0780*/  ISETP.LT.U32.AND.EX P1, PT, R0, RZ, PT, P1 ;  /* 0x000000ff0000720c */ /* 0x000fe40003f21110 */
[----:B------:R-:W-:Y:S01]  /*0790*/  ISETP.GE.AND.EX P0, PT, R12, UR4, PT, P0 ;  /* 0x000000040c007c0c */ /* 0x000fe2000bf06300 */
[----:B--2---:R-:W-:-:S02]  /*07a0*/  DFMA R10, R14, UR14, R10 ;  /* 0x0000000e0e0a7c2b */ /* 0x004fc4000800000a */
[C---:B------:R-:W-:Y:S02]  /*07b0*/  DFMA R8, R14.reuse, UR14, R8 ;  /* 0x0000000e0e087c2b */ /* 0x040fe40008000008 */
[C---:B---3--:R-:W-:Y:S02]  /*07c0*/  DFMA R6, R14.reuse, UR14, R6 ;  /* 0x0000000e0e067c2b */ /* 0x048fe40008000006 */
[----:B------:R-:W-:-:S03]  /*07d0*/  DFMA R4, R14, UR14, R4 ;  /* 0x0000000e0e047c2b */ /* 0x000fc60008000004 */
[----:B------:R1:W-:Y:S04]  /*07e0*/  STG.E.128 desc[UR10][R18.64], R8 ;  /* 0x0000000812007986 */ /* 0x0003e8000c101d0a */
[----:B------:R1:W-:Y:S01]  /*07f0*/  STG.E.128 desc[UR10][R18.64+0x10], R4 ;  /* 0x0000100412007986 */ /* 0x0003e2000c101d0a */
[----:B------:R-:W-:Y:S05]  /*0800*/  @!P0 BRA P1, `(.L_x_438) ;  /* 0xfffffffc00a08947 */ /* 0x000fea000083ffff */
[----:B------:R-:W-:Y:S05]  /*0810*/  EXIT ;  /* 0x000000000000794d */ /* 0x000fea0003800000 */
.L_x_439:
        /* <DEDUP_REMOVED lines=14> */
.L_x_572:


//--------------------- .text._ZN2at6native63_GLOBAL__N__862fb238_30_ForeachBinaryOpScalarTensor_cu_64fe0ca525multi_tensor_apply_kernelINS1_18TensorListMetadataILi2EEENS1_27BinaryOpScalarTensorFunctorIsLi2ELi1ELi1EEEJSt4plusIsEPssEEEvT_T0_DpT1_ --------------------------
	.section	.text._ZN2at6native63_GLOBAL__N__862fb238_30_ForeachBinaryOpScalarTensor_cu_64fe0ca525multi_tensor_apply_kernelINS1_18TensorListMetadataILi2EEENS1_27BinaryOpScalarTensorFunctorIsLi2ELi1ELi1EEEJSt4plusIsEPssEEEvT_T0_DpT1_,"ax",@progbits
	.align	128
.text._ZN2at6native63_GLOBAL__N__862fb238_30_ForeachBinaryOpScalarTensor_cu_64fe0ca525multi_tensor_apply_kernelINS1_18TensorListMetadataILi2EEENS1_27BinaryOpScalarTensorFunctorIsLi2ELi1ELi1EEEJSt4plusIsEPssEEEvT_T0_DpT1_:
        .type           _ZN2at6native63_GLOBAL__N__862fb238_30_ForeachBinaryOpScalarTensor_cu_64fe0ca525multi_tensor_apply_kernelINS1_18TensorListMetadataILi2EEENS1_27BinaryOpScalarTensorFunctorIsLi2ELi1ELi1EEEJSt4plusIsEPssEEEvT_T0_DpT1_,@function
        .size           _ZN2at6native63_GLOBAL__N__862fb238_30_ForeachBinaryOpScalarTensor_cu_64fe0ca525multi_tensor_apply_kernelINS1_18TensorListMetadataILi2EEENS1_27BinaryOpScalarTensorFunctorIsLi2ELi1ELi1EEEJSt4plusIsEPssEEEvT_T0_DpT1_,(.L_x_573 - _ZN2at6native63_GLOBAL__N__862fb238_30_ForeachBinaryOpScalarTensor_cu_64fe0ca525multi_tensor_apply_kernelINS1_18TensorListMetadataILi2EEENS1_27BinaryOpScalarTensorFunctorIsLi2ELi1ELi1EEEJSt4plusIsEPssEEEvT_T0_DpT1_)
        .other          _ZN2at6native63_GLOBAL__N__862fb238_30_ForeachBinaryOpScalarTensor_cu_64fe0ca525multi_tensor_apply_kernelINS1_18TensorListMetadataILi2EEENS1_27BinaryOpScalarTensorFunctorIsLi2ELi1ELi1EEEJSt4plusIsEPssEEEvT_T0_DpT1_,@"STO_CUDA_ENTRY STV_DEFAULT"
_ZN2at6native63_GLOBAL__N__862fb238_30_ForeachBinaryOpScalarTensor_cu_64fe0ca525multi_tensor_apply_kernelINS1_18TensorListMetadataILi2EEENS1_27BinaryOpScalarTensorFunctorIsLi2ELi1ELi1EEEJSt4plusIsEPssEEEvT_T0_DpT1_:
        /* <DEDUP_REMOVED lines=27> */
.L_x_441:
[----:B0-----:R-:W-:Y:S01]  /*01b0*/  IADD3 R9, P0, R3, R6, RZ ;  /* 0x0000000603097210 */ /* 0x001fe20007f1e0ff */
[C---:B-1----:R-:W-:Y:S01]  /*01c0*/  IMAD R22, R4.reuse, 0x3, RZ ;  /* 0x0000000304167824 */ /* 0x042fe200078e02ff */
[----:B------:R-:W0:Y:S01]  /*01d0*/  LDC.64 R24, c[0x0][0xe60] ;  /* 0x00039800ff187b82 */ /* 0x000e220000000a00 */
[----:B------:R-:W-:Y:S02]  /*01e0*/  PRMT R5, RZ, 0x7610, R5 ;  /* 0x00007610ff057816 */ /* 0x000fe40000000005 */
[----:B------:R-:W-:Y:S01]  /*01f0*/  IMAD.X R19, RZ, RZ, R7, P0 ;  /* 0x000000ffff137224 */ /* 0x000fe200000e0607 */
[CC--:B------:R-:W-:Y:S02]  /*0200*/  IADD3 R23, P3, R4.reuse, R9.reuse, RZ ;  /* 0x0000000904177210 */ /* 0x0c0fe40007f7e0ff */
[C---:B------:R-:W-:Y:S02]  /*0210*/  ISETP.GE.U32.AND P1, PT, R9.reuse, 0x10000, PT ;  /* 0x000100000900780c */ /* 0x040fe40003f26070 */
[----:B------:R-:W-:Y:S01]  /*0220*/  LEA R8, P4, R4, R9, 0x1 ;  /* 0x0000000904087211 */ /* 0x000fe200078808ff */
[----:B------:R-:W-:Y:S01]  /*0230*/  IMAD.X R11, RZ, RZ, R19, P3 ;  /* 0x000000ffff0b7224 */ /* 0x000fe200018e0613 */
[----:B------:R-:W-:-:S02]  /*0240*/  ISETP.LT.U32.AND P0, PT, R9, R0, PT ;  /* 0x000000000900720c */ /* 0x000fc40003f01070 */
[----:B------:R-:W-:Y:S01]  /*0250*/  ISETP.GE.U32.AND.EX P1, PT, R19, RZ, PT, P1 ;  /* 0x000000ff1300720c */ /* 0x000fe20003f26110 */
[----:B------:R-:W-:Y:S01]  /*0260*/  IMAD.X R20, RZ, RZ, R19, P4 ;  /* 0x000000ffff147224 */ /* 0x000fe200020e0613 */
[----:B------:R-:W-:Y:S02]  /*0270*/  ISETP.GE.U32.AND P2, PT, R23, 0x10000, PT ;  /* 0x000100001700780c */ /* 0x000fe40003f46070 */
[----:B------:R-:W-:Y:S02]  /*0280*/  ISETP.LT.AND.EX P1, PT, R19, R2, !P1, P0 ;  /* 0x000000021300720c */ /* 0x000fe40004f21300 */
[----:B------:R-:W-:Y:S02]  /*0290*/  ISETP.GE.U32.AND P3, PT, R8, 0x10000, PT ;  /* 0x000100000800780c */ /* 0x000fe40003f66070 */
[----:B------:R-:W-:Y:S02]  /*02a0*/  ISETP.LT.U32.AND P0, PT, R23, R0, PT ;  /* 0x000000001700720c */ /* 0x000fe40003f01070 */
[----:B------:R-:W-:-:S02]  /*02b0*/  ISETP.GE.U32.AND.EX P2, PT, R11, RZ, PT, P2 ;  /* 0x000000ff0b00720c */ /* 0x000fc40003f46120 */
[----:B------:R-:W-:Y:S01]  /*02c0*/  IADD3 R22, P5, R22, R9, RZ ;  /* 0x0000000916167210 */ /* 0x000fe20007fbe0ff */
[----:B0-----:R0:W2:Y:S01]  /*02d0*/  LDG.E.U16 R24, desc[UR6][R24.64] ;  /* 0x0000000618187981 */ /* 0x0010a2000c1e1500 */
[----:B------:R-:W-:Y:S02]  /*02e0*/  ISETP.LT.U32.AND P4, PT, R8, R0, PT ;  /* 0x000000000800720c */ /* 0x000fe40003f81070 */
[----:B------:R-:W-:Y:S01]  /*02f0*/  ISETP.GE.U32.AND.EX P3, PT, R20, RZ, PT, P3 ;  /* 0x000000ff1400720c */ /* 0x000fe20003f66130 */
[----:B------:R-:W-:Y:S01]  /*0300*/  IMAD.X R10, RZ, RZ, R19, P5 ;  /* 0x000000ffff0a7224 */ /* 0x000fe200028e0613 */
[-C--:B------:R-:W-:Y:S02]  /*0310*/  ISETP.LT.AND.EX P0, PT, R11, R2.reuse, !P2, P0 ;  /* 0x000000020b00720c */ /* 0x080fe40005701300 */
[----:B------:R-:W-:Y:S02]  /*0320*/  ISETP.GE.U32.AND P2, PT, R22, 0x10000, PT ;  /* 0x000100001600780c */ /* 0x000fe40003f46070 */
[----:B------:R-:W-:-:S02]  /*0330*/  ISETP.LT.AND.EX P4, PT, R20, R2, !P3, P4 ;  /* 0x000000021400720c */ /* 0x000fc40005f81340 */
[----:B------:R-:W-:Y:S02]  /*0340*/  ISETP.LT.U32.AND P3, PT, R22, R0, PT ;  /* 0x000000001600720c */ /* 0x000fe40003f61070 */
[C---:B------:R-:W-:Y:S02]  /*0350*/  ISETP.GE.U32.AND.EX P2, PT, R10.reuse, RZ, PT, P2 ;  /* 0x000000ff0a00720c */ /* 0x040fe40003f46120 */
[C---:B------:R-:W-:Y:S02]  /*0360*/  @P1 LEA R28, P5, R9.reuse, R12, 0x1 ;  /* 0x0000000c091c1211 */ /* 0x040fe400078a08ff */
[----:B------:R-:W-:Y:S02]  /*0370*/  ISETP.LT.AND.EX P2, PT, R10, R2, !P2, P3 ;  /* 0x000000020a00720c */ /* 0x000fe40005741330 */
[----:B------:R-:W-:Y:S02]  /*0380*/  @P1 LEA.HI.X R29, R9, R13, R19, 0x1, P5 ;  /* 0x0000000d091d1211 */ /* 0x000fe400028f0c13 */
[----:B------:R-:W-:-:S02]  /*0390*/  @P0 LEA R16, P5, R23, R12, 0x1 ;  /* 0x0000000c17100211 */ /* 0x000fc400078a08ff */
[----:B------:R-:W-:Y:S01]  /*03a0*/  PRMT R21, RZ, 0x7610, R21 ;  /* 0x00007610ff157816 */ /* 0x000fe20000000015 */
[----:B------:R-:W3:Y:S01]  /*03b0*/  @P1 LDG.E.U16 R5, desc[UR6][R28.64] ;  /* 0x000000061c051981 */ /* 0x000ee2000c1e1500 */
[CC--:B------:R-:W-:Y:S02]  /*03c0*/  @P4 LEA R26, P3, R8.reuse, R12.reuse, 0x1 ;  /* 0x0000000c081a4211 */ /* 0x0c0fe400078608ff */
[-C--:B------:R-:W-:Y:S02]  /*03d0*/  @P0 LEA.HI.X R17, R23, R13.reuse, R11, 0x1, P5 ;  /* 0x0000000d17110211 */ /* 0x080fe400028f0c0b */
[----:B0-----:R-:W-:Y:S02]  /*03e0*/  PRMT R25, RZ, 0x7610, R25 ;  /* 0x00007610ff197816 */ /* 0x001fe40000000019 */
[----:B------:R-:W-:Y:S01]  /*03f0*/  @P4 LEA.HI.X R27, R8, R13, R20, 0x1, P3 ;  /* 0x0000000d081b4211 */ /* 0x000fe200018f0c14 */
[----:B------:R0:W4:Y:S04]  /*0400*/  @P0 LDG.E.U16 R21, desc[UR6][R16.64] ;  /* 0x0000000610150981 */ /* 0x000128000c1e1500 */
[----:B------:R1:W5:Y:S01]  /*0410*/  @P4 LDG.E.U16 R25, desc[UR6][R26.64] ;  /* 0x000000061a194981 */ /* 0x000362000c1e1500 */
[----:B0-----:R-:W-:-:S02]  /*0420*/  @P2 LEA R16, P3, R22, R12, 0x1 ;  /* 0x0000000c16102211 */ /* 0x001fc400078608ff */
[----:B-1----:R-:W-:Y:S02]  /*0430*/  PRMT R26, RZ, 0x7610, R26 ;  /* 0x00007610ff1a7816 */ /* 0x002fe4000000001a */
[----:B------:R-:W-:-:S05]  /*0440*/  @P2 LEA.HI.X R17, R22, R13, R10, 0x1, P3 ;  /* 0x0000000d16112211 */ /* 0x000fca00018f0c0a */
[----:B------:R0:W5:Y:S01]  /*0450*/  @P2 LDG.E.U16 R26, desc[UR6][R16.64] ;  /* 0x00000006101a2981 */ /* 0x000162000c1e1500 */
[----:B------:R-:W-:Y:S01]  /*0460*/  UPRMT UR4, UR5, 0x9910, URZ ;  /* 0x0000991005047896 */ /* 0x000fe2000800003f */
[-C--:B------:R-:W-:Y:S02]  /*0470*/  @P0 LEA R18, P5, R23, R14.reuse, 0x1 ;  /* 0x0000000e17120211 */ /* 0x080fe400078a08ff */
[----:B0-----:R-:W-:-:S04]  /*0480*/  @P1 LEA R16, P3, R9, R14, 0x1 ;  /* 0x0000000e09101211 */ /* 0x001fc800078608ff */
[-C--:B------:R-:W-:Y:S02]  /*0490*/  @P1 LEA.HI.X R17, R9, R15.reuse, R19, 0x1, P3 ;  /* 0x0000000f09111211 */ /* 0x080fe400018f0c13 */
[-C--:B------:R-:W-:Y:S02]  /*04a0*/  @P0 LEA.HI.X R19, R23, R15.reuse, R11, 0x1, P5 ;  /* 0x0000000f17130211 */ /* 0x080fe400028f0c0b */
[-C--:B------:R-:W-:Y:S02]  /*04b0*/  @P4 LEA R30, P3, R8, R14.reuse, 0x1 ;  /* 0x0000000e081e4211 */ /* 0x080fe400078608ff */
[----:B------:R-:W-:Y:S02]  /*04c0*/  @P2 LEA R28, P5, R22, R14, 0x1 ;  /* 0x0000000e161c2211 */ /* 0x000fe400078a08ff */
[-C--:B------:R-:W-:Y:S01]  /*04d0*/  @P4 LEA.HI.X R31, R8, R15.reuse, R20, 0x1, P3 ;  /* 0x0000000f081f4211 */ /* 0x080fe200018f0c14 */
[----:B------:R-:W-:Y:S01]  /*04e0*/  IMAD.WIDE.U32 R6, R4, 0x4, R6 ;  /* 0x0000000404067825 */ /* 0x000fe200078e0006 */
[----:B------:R-:W-:-:S02]  /*04f0*/  @P2 LEA.HI.X R29, R22, R15, R10, 0x1, P5 ;  /* 0x0000000f161d2211 */ /* 0x000fc400028f0c0a */
[----:B--2---:R-:W-:-:S05]  /*0500*/  PRMT R24, R24, 0x9910, RZ ;  /* 0x0000991018187816 */ /* 0x004fca00000000ff */
[C---:B---3--:R-:W-:Y:S02]  /*0510*/  IMAD R5, R24.reuse, UR4, R5 ;  /* 0x0000000418057c24 */ /* 0x048fe4000f8e0205 */
[----:B----4-:R-:W-:-:S03]  /*0520*/  IMAD R21, R24, UR4, R21 ;  /* 0x0000000418157c24 */ /* 0x010fc6000f8e0215 */
[----:B------:R2:W-:Y:S01]  /*0530*/  @P1 STG.E.U16 desc[UR6][R16.64], R5 ;  /* 0x0000000510001986 */ /* 0x0005e2000c101506 */
[----:B-----5:R-:W-:-:S03]  /*0540*/  IMAD R25, R24, UR4, R25 ;  /* 0x0000000418197c24 */ /* 0x020fc6000f8e0219 */
[----:B------:R2:W-:Y:S01]  /*0550*/  @P0 STG.E.U16 desc[UR6][R18.64], R21 ;  /* 0x0000001512000986 */ /* 0x0005e2000c101506 */
[----:B------:R-:W-:-:S03]  /*0560*/  ISETP.GE.U32.AND P0, PT, R6, 0x10000, PT ;  /* 0x000100000600780c */ /* 0x000fc60003f06070 */
[----:B------:R2:W-:Y:S01]  /*0570*/  @P4 STG.E.U16 desc[UR6][R30.64], R25 ;  /* 0x000000191e004986 */ /* 0x0005e2000c101506 */
[----:B------:R-:W-:Y:S01]  /*0580*/  ISETP.LT.U32.AND P1, PT, R6, R0, PT ;  /* 0x000000000600720c */ /* 0x000fe20003f21070 */
[----:B------:R-:W-:-:S05]  /*0590*/  IMAD R9, R24, UR4, R26 ;  /* 0x0000000418097c24 */ /* 0x000fca000f8e021a */
[----:B------:R2:W-:Y:S01]  /*05a0*/  @P2 STG.E.U16 desc[UR6][R28.64], R9 ;  /* 0x000000091c002986 */ /* 0x0005e2000c101506 */
[C---:B------:R-:W-:Y:S02]  /*05b0*/  ISETP.GE.U32.AND.EX P0, PT, R7.reuse, RZ, PT, P0 ;  /* 0x000000ff0700720c */ /* 0x040fe40003f06100 */
[----:B------:R-:W-:-:S13]  /*05c0*/  ISETP.LT.AND.EX P1, PT, R7, R2, PT, P1 ;  /* 0x000000020700720c */ /* 0x000fda0003f21310 */
[----:B--2---:R-:W-:Y:S05]  /*05d0*/  @!P0 BRA P1, `(.L_x_441) ;  /* 0xfffffff800f48947 */ /* 0x004fea000083ffff */
[----:B------:R-:W-:Y:S05]  /*05e0*/  EXIT ;  /* 0x000000000000794d */ /* 0x000fea0003800000 */
.L_x_440:
        /* <DEDUP_REMOVED lines=11> */
.L_x_442:
[C---:B------:R-:W-:Y:S01]  /*06a0*/  IMAD.SHL.U32 R17, R10.reuse, 0x8, RZ ;  /* 0x000000080a117824 */ /* 0x040fe200078e00ff */
[----:B------:R-:W-:Y:S01]  /*06b0*/  SHF.L.U64.HI R19, R10, 0x3, R3 ;  /* 0x000000030a137819 */ /* 0x000fe20000010203 */
[----:B0-----:R-:W2:Y:S03]  /*06c0*/  LDG.E.U16 R6, desc[UR6][R4.64] ;  /* 0x0000000604067981 */ /* 0x001ea6000c1e1500 */
[----:B------:R-:W-:-:S05]  /*06d0*/  IADD3 R8, P0, R12, R17, RZ ;  /* 0x000000110c087210 */ /* 0x000fca0007f1e0ff */
[----:B------:R-:W-:-:S06]  /*06e0*/  IMAD.X R9, R13, 0x1, R19, P0 ;  /* 0x000000010d097824 */ /* 0x000fcc00000e0613 */
[----:B------:R-:W3:Y:S01]  /*06f0*/  LDG.E.64 R8, desc[UR6][R8.64] ;  /* 0x0000000608087981 */ /* 0x000ee2000c1e1b00 */
[----:B--2---:R-:W-:Y:S02]  /*0700*/  PRMT R20, R6, 0x9910, RZ ;  /* 0x0000991006147816 */ /* 0x004fe400000000ff */
[----:B------:R-:W-:Y:S02]  /*0710*/  IADD3 R6, P0, R14, R17, RZ ;  /* 0x000000110e067210 */ /* 0x000fe40007f1e0ff */
[----:B---3--:R-:W-:Y:S02]  /*0720*/  PRMT R7, R8, 0x7632, R7 ;  /* 0x0000763208077816 */ /* 0x008fe40000000007 */
[----:B------:R-:W-:Y:S01]  /*0730*/  PRMT R11, R9, 0x7632, R11 ;  /* 0x00007632090b7816 */ /* 0x000fe2000000000b */
[C---:B------:R-:W-:Y:S02]  /*0740*/  IMAD R16, R20.reuse, UR4, R9 ;  /* 0x0000000414107c24 */ /* 0x040fe4000f8e0209 */
[----:B------:R-:W-:-:S02]  /*0750*/  IMAD R17, R20, UR4, R7 ;  /* 0x0000000414117c24 */ /* 0x000fc4000f8e0207 */
[----:B------:R-:W-:Y:S01]  /*0760*/  IMAD.X R7, R15, 0x1, R19, P0 ;  /* 0x000000010f077824 */ /* 0x000fe200000e0613 */
[----:B------:R-:W-:Y:S01]  /*0770*/  IADD3 R10, P0, R10, UR5, RZ ;  /* 0x000000050a0a7c10 */ /* 0x000fe2000ff1e0ff */
[C---:B------:R-:W-:Y:S02]  /*0780*/  IMAD R11, R20.reuse, UR4, R11 ;  /* 0x00000004140b7c24 */ /* 0x040fe4000f8e020b */
[----:B------:R-:W-:Y:S02]  /*0790*/  IMAD R18, R20, UR4, R8 ;  /* 0x0000000414127c24 */ /* 0x000fe4000f8e0208 */
[----:B------:R-:W-:Y:S01]  /*07a0*/  IMAD.SHL.U32 R9, R10, 0x4, RZ ;  /* 0x000000040a097824 */ /* 0x000fe200078e00ff */
[----:B------:R-:W-:Y:S01]  /*07b0*/  PRMT R19, R16, 0x5410, R11 ;  /* 0x0000541010137816 */ /* 0x000fe2000000000b */
[----:B------:R-:W-:Y:S01]  /*07c0*/  IMAD.X R3, RZ, RZ, R3, P0 ;  /* 0x000000ffff037224 */ /* 0x000fe200000e0603 */
[----:B------:R-:W-:Y:S02]  /*07d0*/  PRMT R18, R18, 0x5410, R17 ;  /* 0x0000541012127816 */ /* 0x000fe40000000011 */
[----:B------:R-:W-:-:S02]  /*07e0*/  ISETP.GE.U32.AND P0, PT, R9, R0, PT ;  /* 0x000000000900720c */ /* 0x000fc40003f06070 */
[C---:B------:R-:W-:Y:S01]  /*07f0*/  ISETP.LT.U32.AND P1, PT, R10.reuse, 0x4000, PT ;  /* 0x000040000a00780c */ /* 0x040fe20003f21070 */
[----:B------:R1:W-:Y:S01]  /*0800*/  STG.E.64 desc[UR6][R6.64], R18 ;  /* 0x0000001206007986 */ /* 0x0003e2000c101b06 */
[----:B------:R-:W-:Y:S02]  /*0810*/  SHF.L.U64.HI R9, R10, 0x2, R3 ;  /* 0x000000020a097819 */ /* 0x000fe40000010203 */
[----:B------:R-:W-:Y:S02]  /*0820*/  ISETP.LT.U32.AND.EX P1, PT, R3, RZ, PT, P1 ;  /* 0x000000ff0300720c */ /* 0x000fe40003f21110 */
[----:B------:R-:W-:-:S13]  /*0830*/  ISETP.GE.AND.EX P0, PT, R9, R2, PT, P0 ;  /* 0x000000020900720c */ /* 0x000fda0003f06300 */
[----:B-1----:R-:W-:Y:S05]  /*0840*/  @!P0 BRA P1, `(.L_x_442) ;  /* 0xfffffffc00948947 */ /* 0x002fea000083ffff */
[----:B------:R-:W-:Y:S05]  /*0850*/  EXIT ;  /* 0x000000000000794d */ /* 0x000fea0003800000 */
.L_x_443:
        /* <DEDUP_REMOVED lines=10> */
.L_x_573:


//--------------------- .text._ZN2at6native63_GLOBAL__N__862fb238_30_ForeachBinaryOpScalarTensor_cu_64fe0ca525multi_tensor_apply_kernelINS1_18TensorListMetadataILi2EEENS1_27BinaryOpScalarTensorFunctorIlLi2ELi1ELi1EEEJSt4plusIlEPllEEEvT_T0_DpT1_ --------------------------
	.section	.text._ZN2at6native63_GLOBAL__N__862fb238_30_ForeachBinaryOpScalarTensor_cu_64fe0ca525multi_tensor_apply_kernelINS1_18TensorListMetadataILi2EEENS1_27BinaryOpScalarTensorFunctorIlLi2ELi1ELi1EEEJSt4plusIlEPllEEEvT_T0_DpT1_,"ax",@progbits
	.align	128
.text._ZN2at6native63_GLOBAL__N__862fb238_30_ForeachBinaryOpScalarTensor_cu_64fe0ca525multi_tensor_apply_kernelINS1_18TensorListMetadataILi2EEENS1_27BinaryOpScalarTensorFunctorIlLi2ELi1ELi1EEEJSt4plusIlEPllEEEvT_T0_DpT1_:
        .type           _ZN2at6native63_GLOBAL__N__862fb238_30_ForeachBinaryOpScalarTensor_cu_64fe0ca525multi_tensor_apply_kernelINS1_18TensorListMetadataILi2EEENS1_27BinaryOpScalarTensorFunctorIlLi2ELi1ELi1EEEJSt4plusIlEPllEEEvT_T0_DpT1_,@function
        .size           _ZN2at6native63_GLOBAL__N__862fb238_30_ForeachBinaryOpScalarTensor_cu_64fe0ca525multi_tensor_apply_kernelINS1_18TensorListMetadataILi2EEENS1_27BinaryOpScalarTensorFunctorIlLi2ELi1ELi1EEEJSt4plusIlEPllEEEvT_T0_DpT1_,(.L_x_574 - _ZN2at6native63_GLOBAL__N__862fb238_30_ForeachBinaryOpScalarTensor_cu_64fe0ca525multi_tensor_apply_kernelINS1_18TensorListMetadataILi2EEENS1_27BinaryOpScalarTensorFunctorIlLi2ELi1ELi1EEEJSt4plusIlEPllEEEvT_T0_DpT1_)
        .other          _ZN2at6native63_GLOBAL__N__862fb238_30_ForeachBinaryOpScalarTensor_cu_64fe0ca525multi_tensor_apply_kernelINS1_18TensorListMetadataILi2EEENS1_27BinaryOpScalarTensorFunctorIlLi2ELi1ELi1EEEJSt4plusIlEPllEEEvT_T0_DpT1_,@"STO_CUDA_ENTRY STV_DEFAULT"
_ZN2at6native63_GLOBAL__N__862fb238_30_ForeachBinaryOpScalarTensor_cu_64fe0ca525multi_tensor_apply_kernelINS1_18TensorListMetadataILi2EEENS1_27BinaryOpScalarTensorFunctorIlLi2ELi1ELi1EEEJSt4plusIlEPllEEEvT_T0_DpT1_:
        /* <DEDUP_REMOVED lines=29> */
.L_x_445:
[----:B0-----:R-:W-:Y:S01]  /*01d0*/  IADD3 R13, P0, R0, R6, RZ ;  /* 0x00000006000d7210 */ /* 0x001fe20007f1e0ff */
[C---:B-1----:R-:W-:Y:S01]  /*01e0*/  IMAD R26, R2.reuse, 0x3, RZ ;  /* 0x00000003021a7824 */ /* 0x042fe200078e02ff */
[----:B------:R-:W0:Y:S01]  /*01f0*/  LDC.64 R10, c[0x0][0xe60] ;  /* 0x00039800ff0a7b82 */ /* 0x000e220000000a00 */
[----:B------:R-:W-:Y:S02]  /*0200*/  CS2R R20, SRZ ;  /* 0x0000000000147805 */ /* 0x000fe4000001ff00 */
[CC--:B------:R-:W-:Y:S01]  /*0210*/  IADD3 R3, P3, R2.reuse, R13.reuse, RZ ;  /* 0x0000000d02037210 */ /* 0x0c0fe20007f7e0ff */
[----:B------:R-:W-:Y:S01]  /*0220*/  IMAD.X R8, RZ, RZ, R7, P0 ;  /* 0x000000ffff087224 */ /* 0x000fe200000e0607 */
[C---:B------:R-:W-:Y:S02]  /*0230*/  ISETP.GE.U32.AND P4, PT, R13.reuse, 0x10000, PT ;  /* 0x000100000d00780c */ /* 0x040fe40003f86070 */
[----:B------:R-:W-:Y:S02]  /*0240*/  CS2R R22, SRZ ;  /* 0x0000000000167805 */ /* 0x000fe4000001ff00 */
[----:B------:R-:W-:Y:S01]  /*0250*/  LEA R4, P5, R2, R13, 0x1 ;  /* 0x0000000d02047211 */ /* 0x000fe200078a08ff */
[----:B------:R-:W-:Y:S01]  /*0260*/  IMAD.X R24, RZ, RZ, R8, P3 ;  /* 0x000000ffff187224 */ /* 0x000fe200018e0608 */
[----:B------:R-:W-:-:S02]  /*0270*/  ISETP.LT.U32.AND P0, PT, R13, UR12, PT ;  /* 0x0000000c0d007c0c */ /* 0x000fc4000bf01070 */
[C---:B------:R-:W-:Y:S01]  /*0280*/  ISETP.GE.U32.AND.EX P4, PT, R8.reuse, RZ, PT, P4 ;  /* 0x000000ff0800720c */ /* 0x040fe20003f86140 */
[----:B------:R-:W-:Y:S01]  /*0290*/  IMAD.X R5, RZ, RZ, R8, P5 ;  /* 0x000000ffff057224 */ /* 0x000fe200028e0608 */
[C---:B------:R-:W-:Y:S02]  /*02a0*/  ISETP.GE.U32.AND P1, PT, R3.reuse, 0x10000, PT ;  /* 0x000100000300780c */ /* 0x040fe40003f26070 */
[----:B------:R-:W-:Y:S02]  /*02b0*/  ISETP.LT.AND.EX P0, PT, R8, UR4, !P4, P0 ;  /* 0x0000000408007c0c */ /* 0x000fe4000e701300 */
[----:B------:R-:W-:Y:S02]  /*02c0*/  ISETP.LT.U32.AND P2, PT, R3, UR12, PT ;  /* 0x0000000c03007c0c */ /* 0x000fe4000bf41070 */
[----:B------:R-:W-:Y:S02]  /*02d0*/  ISETP.GE.U32.AND.EX P5, PT, R24, RZ, PT, P1 ;  /* 0x000000ff1800720c */ /* 0x000fe40003fa6110 */
[----:B------:R-:W-:-:S02]  /*02e0*/  IADD3 R26, P4, R26, R13, RZ ;  /* 0x0000000d1a1a7210 */ /* 0x000fc40007f9e0ff */
[----:B------:R-:W-:Y:S02]  /*02f0*/  ISETP.GE.U32.AND P3, PT, R4, 0x10000, PT ;  /* 0x000100000400780c */ /* 0x000fe40003f66070 */
[----:B------:R-:W-:Y:S01]  /*0300*/  ISETP.LT.AND.EX P2, PT, R24, UR4, !P5, P2 ;  /* 0x0000000418007c0c */ /* 0x000fe2000ef41320 */
[----:B------:R-:W-:Y:S01]  /*0310*/  IMAD.X R9, RZ, RZ, R8, P4 ;  /* 0x000000ffff097224 */ /* 0x000fe200020e0608 */
[----:B------:R-:W-:Y:S02]  /*0320*/  ISETP.LT.U32.AND P1, PT, R4, UR12, PT ;  /* 0x0000000c04007c0c */ /* 0x000fe4000bf21070 */
[----:B------:R-:W-:Y:S02]  /*0330*/  CS2R R18, SRZ ;  /* 0x0000000000127805 */ /* 0x000fe4000001ff00 */
[----:B------:R-:W-:Y:S01]  /*0340*/  ISETP.GE.U32.AND.EX P3, PT, R5, RZ, PT, P3 ;  /* 0x000000ff0500720c */ /* 0x000fe20003f66130 */
[----:B0-----:R-:W2:Y:S01]  /*0350*/  LDG.E.64 R10, desc[UR10][R10.64] ;  /* 0x0000000a0a0a7981 */ /* 0x001ea2000c1e1b00 */
        /* <DEDUP_REMOVED lines=10> */
[----:B------:R0:W3:Y:S03]  /*0400*/  @P0 LDG.E.64 R22, desc[UR10][R16.64] ;  /* 0x0000000a10160981 */ /* 0x0000e6000c1e1b00 */
[----:B------:R-:W-:Y:S01]  /*0410*/  @P1 LEA.HI.X R29, R4, UR7, R5, 0x3, P5 ;  /* 0x00000007041d1c11 */ /* 0x000fe2000a8f1c05 */
[----:B------:R1:W4:Y:S04]  /*0420*/  @P2 LDG.E.64 R20, desc[UR10][R14.64] ;  /* 0x0000000a0e142981 */ /* 0x000328000c1e1b00 */
[----:B------:R-:W5:Y:S01]  /*0430*/  @P1 LDG.E.64 R18, desc[UR10][R28.64] ;  /* 0x0000000a1c121981 */ /* 0x000f62000c1e1b00 */
[----:B0-----:R-:W-:-:S02]  /*0440*/  CS2R R16, SRZ ;  /* 0x0000000000107805 */ /* 0x001fc4000001ff00 */
[----:B-1----:R-:W-:-:S04]  /*0450*/  @P3 LEA R14, P4, R26, UR6, 0x3 ;  /* 0x000000061a0e3c11 */ /* 0x002fc8000f8818ff */
[----:B------:R-:W-:-:S05]  /*0460*/  @P3 LEA.HI.X R15, R26, UR7, R9, 0x3, P4 ;  /* 0x000000071a0f3c11 */ /* 0x000fca000a0f1c09 */
[----:B------:R0:W5:Y:S01]  /*0470*/  @P3 LDG.E.64 R16, desc[UR10][R14.64] ;  /* 0x0000000a0e103981 */ /* 0x000162000c1e1b00 */
[----:B------:R-:W-:-:S04]  /*0480*/  @P0 LEA R12, P4, R13, UR8, 0x3 ;  /* 0x000000080d0c0c11 */ /* 0x000fc8000f8818ff */
[----:B------:R-:W-:Y:S02]  /*0490*/  @P0 LEA.HI.X R13, R13, UR9, R8, 0x3, P4 ;  /* 0x000000090d0d0c11 */ /* 0x000fe4000a0f1c08 */
[----:B------:R-:W-:Y:S02]  /*04a0*/  @P3 LEA R8, P6, R26, UR8, 0x3 ;  /* 0x000000081a083c11 */ /* 0x000fe4000f8c18ff */
[----:B0-----:R-:W-:Y:S01]  /*04b0*/  @P1 LEA R14, P5, R4, UR8, 0x3 ;  /* 0x00000008040e1c11 */ /* 0x001fe2000f8a18ff */
[----:B------:R-:W-:Y:S01]  /*04c0*/  IMAD.WIDE.U32 R6, R2, 0x4, R6 ;  /* 0x0000000402067825 */ /* 0x000fe200078e0006 */
[----:B------:R-:W-:Y:S02]  /*04d0*/  @P3 LEA.HI.X R9, R26, UR9, R9, 0x3, P6 ;  /* 0x000000091a093c11 */ /* 0x000fe4000b0f1c09 */
[----:B------:R-:W-:Y:S01]  /*04e0*/  @P1 LEA.HI.X R15, R4, UR9, R5, 0x3, P5 ;  /* 0x00000009040f1c11 */ /* 0x000fe2000a8f1c05 */
[----:B--2---:R-:W-:-:S04]  /*04f0*/  IMAD R25, R11, UR14, RZ ;  /* 0x0000000e0b197c24 */ /* 0x004fc8000f8e02ff */
[C---:B------:R-:W-:Y:S02]  /*0500*/  IMAD R25, R10.reuse, UR15, R25 ;  /* 0x0000000f0a197c24 */ /* 0x040fe4000f8e0219 */
[----:B---3--:R-:W-:-:S04]  /*0510*/  IMAD.WIDE.U32 R22, R10, UR14, R22 ;  /* 0x0000000e0a167c25 */ /* 0x008fc8000f8e0016 */
[----:B----4-:R-:W-:-:S04]  /*0520*/  IMAD.WIDE.U32 R20, R10, UR14, R20 ;  /* 0x0000000e0a147c25 */ /* 0x010fc8000f8e0014 */
[----:B-----5:R-:W-:-:S04]  /*0530*/  IMAD.WIDE.U32 R18, R10, UR14, R18 ;  /* 0x0000000e0a127c25 */ /* 0x020fc8000f8e0012 */
[----:B------:R-:W-:Y:S02]  /*0540*/  IMAD.IADD R23, R23, 0x1, R25 ;  /* 0x0000000117177824 */ /* 0x000fe400078e0219 */
[C---:B------:R-:W-:Y:S02]  /*0550*/  IMAD.IADD R21, R25.reuse, 0x1, R21 ;  /* 0x0000000119157824 */ /* 0x040fe400078e0215 */
[----:B------:R-:W-:Y:S02]  /*0560*/  IMAD.IADD R19, R25, 0x1, R19 ;  /* 0x0000000119137824 */ /* 0x000fe400078e0213 */
[----:B------:R-:W-:Y:S01]  /*0570*/  IMAD.WIDE.U32 R16, R10, UR14, R16 ;  /* 0x0000000e0a107c25 */ /* 0x000fe2000f8e0010 */
[----:B------:R-:W-:-:S04]  /*0580*/  @P2 LEA R10, P4, R3, UR8, 0x3 ;  /* 0x00000008030a2c11 */ /* 0x000fc8000f8818ff */
[----:B------:R-:W-:Y:S01]  /*0590*/  @P2 LEA.HI.X R11, R3, UR9, R24, 0x3, P4 ;  /* 0x00000009030b2c11 */ /* 0x000fe2000a0f1c18 */
[----:B------:R-:W-:Y:S01]  /*05a0*/  IMAD.IADD R17, R25, 0x1, R17 ;  /* 0x0000000119117824 */ /* 0x000fe200078e0211 */
[----:B------:R2:W-:Y:S01]  /*05b0*/  @P0 STG.E.64 desc[UR10][R12.64], R22 ;  /* 0x000000160c000986 */ /* 0x0005e2000c101b0a */
[----:B------:R-:W-:-:S03]  /*05c0*/  ISETP.GE.U32.AND P0, PT, R6, 0x10000, PT ;  /* 0x000100000600780c */ /* 0x000fc60003f06070 */
[----:B------:R2:W-:Y:S04]  /*05d0*/  @P2 STG.E.64 desc[UR10][R10.64], R20 ;  /* 0x000000140a002986 */ /* 0x0005e8000c101b0a */
[----:B------:R2:W-:Y:S01]  /*05e0*/  @P1 STG.E.64 desc[UR10][R14.64], R18 ;  /* 0x000000120e001986 */ /* 0x0005e2000c101b0a */
[----:B------:R-:W-:-:S03]  /*05f0*/  ISETP.LT.U32.AND P1, PT, R6, UR12, PT ;  /* 0x0000000c06007c0c */ /* 0x000fc6000bf21070 */
[----:B------:R2:W-:Y:S01]  /*0600*/  @P3 STG.E.64 desc[UR10][R8.64], R16 ;  /* 0x0000001008003986 */ /* 0x0005e2000c101b0a */
[C---:B------:R-:W-:Y:S02]  /*0610*/  ISETP.GE.U32.AND.EX P0, PT, R7.reuse, RZ, PT, P0 ;  /* 0x000000ff0700720c */ /* 0x040fe40003f06100 */
[----:B------:R-:W-:-:S13]  /*0620*/  ISETP.LT.AND.EX P1, PT, R7, UR4, PT, P1 ;  /* 0x0000000407007c0c */ /* 0x000fda000bf21310 */
[----:B--2---:R-:W-:Y:S05]  /*0630*/  @!P0 BRA P1, `(.L_x_445) ;  /* 0xfffffff800e48947 */ /* 0x004fea000083ffff */
[----:B------:R-:W-:Y:S05]  /*0640*/  EXIT ;  /* 0x000000000000794d */ /* 0x000fea0003800000 */
.L_x_444:
        /* <DEDUP_REMOVED lines=10> */
.L_x_446:
[C---:B------:R-:W-:Y:S01]  /*06f0*/  IMAD.SHL.U32 R23, R13.reuse, 0x20, RZ ;  /* 0x000000200d177824 */ /* 0x040fe200078e00ff */
[----:B------:R-:W-:Y:S01]  /*0700*/  SHF.L.U64.HI R22, R13, 0x5, R0 ;  /* 0x000000050d167819 */ /* 0x000fe20000010200 */
[----:B0-----:R-:W2:Y:S03]  /*0710*/  LDG.E.64 R14, desc[UR10][R2.64] ;  /* 0x0000000a020e7981 */ /* 0x001ea6000c1e1b00 */
[----:B------:R-:W-:-:S04]  /*0720*/  IADD3 R20, P0, R23, UR6, RZ ;  /* 0x0000000617147c10 */ /* 0x000fc8000ff1e0ff */
[----:B------:R-:W-:-:S05]  /*0730*/  IADD3.X R21, R22, UR7, RZ, P0, !PT ;  /* 0x0000000716157c10 */ /* 0x000fca00087fe4ff */
[----:B------:R-:W3:Y:S04]  /*0740*/  LDG.E.128 R8, desc[UR10][R20.64] ;  /* 0x0000000a14087981 */ /* 0x000ee8000c1e1d00 */
[----:B------:R-:W4:Y:S01]  /*0750*/  LDG.E.128 R4, desc[UR10][R20.64+0x10] ;  /* 0x0000100a14047981 */ /* 0x000f22000c1e1d00 */
[----:B--2---:R-:W-:-:S04]  /*0760*/  IMAD R15, R15, UR14, RZ ;  /* 0x0000000e0f0f7c24 */ /* 0x004fc8000f8e02ff */
[C---:B------:R-:W-:Y:S02]  /*0770*/  IMAD R12, R14.reuse, UR15, R15 ;  /* 0x0000000f0e0c7c24 */ /* 0x040fe4000f8e020f */
[----:B---3--:R-:W-:-:S04]  /*0780*/  IMAD.WIDE.U32 R16, R14, UR14, R10 ;  /* 0x0000000e0e107c25 */ /* 0x008fc8000f8e000a */
[----:B------:R-:W-:Y:S01]  /*0790*/  IMAD.WIDE.U32 R18, R14, UR14, R8 ;  /* 0x0000000e0e127c25 */ /* 0x000fe2000f8e0008 */
[----:B------:R-:W-:-:S03]  /*07a0*/  IADD3 R8, P0, R23, UR8, RZ ;  /* 0x0000000817087c10 */ /* 0x000fc6000ff1e0ff */
[----:B------:R-:W-:Y:S02]  /*07b0*/  IMAD.IADD R23, R17, 0x1, R12 ;  /* 0x0000000111177824 */ /* 0x000fe400078e020c */
[----:B------:R-:W-:Y:S02]  /*07c0*/  IMAD.IADD R17, R12, 0x1, R19 ;  /* 0x000000010c117824 */ /* 0x000fe400078e0213 */
[----:B----4-:R-:W-:Y:S01]  /*07d0*/  IMAD.WIDE.U32 R10, R14, UR14, R4 ;  /* 0x0000000e0e0a7c25 */ /* 0x010fe2000f8e0004 */
[----:B------:R-:W-:-:S03]  /*07e0*/  IADD3.X R9, R22, UR9, RZ, P0, !PT ;  /* 0x0000000916097c10 */ /* 0x000fc600087fe4ff */
[----:B------:R-:W-:Y:S01]  /*07f0*/  IMAD.WIDE.U32 R14, R14, UR14, R6 ;  /* 0x0000000e0e0e7c25 */ /* 0x000fe2000f8e0006 */
[----:B------:R-:W-:-:S03]  /*0800*/  IADD3 R13, P0, R13, UR5, RZ ;  /* 0x000000050d0d7c10 */ /* 0x000fc6000ff1e0ff */
[----:B------:R-:W-:Y:S02]  /*0810*/  IMAD.MOV.U32 R6, RZ, RZ, R16 ;  /* 0x000000ffff067224 */ /* 0x000fe400078e0010 */
[----:B------:R-:W-:Y:S02]  /*0820*/  IMAD.MOV.U32 R7, RZ, RZ, R23 ;  /* 0x000000ffff077224 */ /* 0x000fe400078e0017 */
[----:B------:R-:W-:Y:S02]  /*0830*/  IMAD.MOV.U32 R4, RZ, RZ, R18 ;  /* 0x000000ffff047224 */ /* 0x000fe400078e0012 */
[----:B------:R-:W-:Y:S02]  /*0840*/  IMAD.MOV.U32 R5, RZ, RZ, R17 ;  /* 0x000000ffff057224 */ /* 0x000fe400078e0011 */
[C---:B------:R-:W-:Y:S02]  /*0850*/  IMAD.IADD R11, R12.reuse, 0x1, R11 ;  /* 0x000000010c0b7824 */ /* 0x040fe400078e020b */
[----:B------:R-:W-:Y:S01]  /*0860*/  IMAD.IADD R15, R12, 0x1, R15 ;  /* 0x000000010c0f7824 */ /* 0x000fe200078e020f */
[----:B------:R0:W-:Y:S01]  /*0870*/  STG.E.128 desc[UR10][R8.64], R4 ;  /* 0x0000000408007986 */ /* 0x0001e2000c101d0a */
[----:B------:R-:W-:Y:S01]  /*0880*/  IMAD.X R0, RZ, RZ, R0, P0 ;  /* 0x000000ffff007224 */ /* 0x000fe200000e0600 */
[----:B------:R-:W-:-:S04]  /*0890*/  ISETP.LT.U32.AND P1, PT, R13, 0x4000, PT ;  /* 0x000040000d00780c */ /* 0x000fc80003f21070 */
[----:B------:R-:W-:Y:S01]  /*08a0*/  ISETP.LT.U32.AND.EX P1, PT, R0, RZ, PT, P1 ;  /* 0x000000ff0000720c */ /* 0x000fe20003f21110 */
[----:B0-----:R-:W-:Y:S02]  /*08b0*/  IMAD.MOV.U32 R4, RZ, RZ, R10 ;  /* 0x000000ffff047224 */ /* 0x001fe400078e000a */
[----:B------:R-:W-:Y:S02]  /*08c0*/  IMAD.MOV.U32 R5, RZ, RZ, R11 ;  /* 0x000000ffff057224 */ /* 0x000fe400078e000b */
[----:B------:R-:W-:Y:S02]  /*08d0*/  IMAD.MOV.U32 R6, RZ, RZ, R14 ;  /* 0x000000ffff067224 */ /* 0x000fe400078e000e */
[----:B------:R-:W-:Y:S02]  /*08e0*/  IMAD.MOV.U32 R7, RZ, RZ, R15 ;  /* 0x000000ffff077224 */ /* 0x000fe400078e000f */
[----:B------:R-:W-:-:S03]  /*08f0*/  IMAD.SHL.U32 R10, R13, 0x4, RZ ;  /* 0x000000040d0a7824 */ /* 0x000fc600078e00ff */
[----:B------:R1:W-:Y:S02]  /*0900*/  STG.E.128 desc[UR10][R8.64+0x10], R4 ;  /* 0x0000100408007986 */ /* 0x0003e4000c101d0a */
[----:B------:R-:W-:Y:S02]  /*0910*/  ISETP.GE.U32.AND P0, PT, R10, UR12, PT ;  /* 0x0000000c0a007c0c */ /* 0x000fe4000bf06070 */
[----:B------:R-:W-:-:S04]  /*0920*/  SHF.L.U64.HI R10, R13, 0x2, R0 ;  /* 0x000000020d0a7819 */ /* 0x000fc80000010200 */
[----:B------:R-:W-:-:S13]  /*0930*/  ISETP.GE.AND.EX P0, PT, R10, UR4, PT, P0 ;  /* 0x000000040a007c0c */ /* 0x000fda000bf06300 */
[----:B-1----:R-:W-:Y:S05]  /*0940*/  @!P0 BRA P1, `(.L_x_446) ;  /* 0xfffffffc00688947 */ /* 0x002fea000083ffff */
[----:B------:R-:W-:Y:S05]  /*0950*/  EXIT ;  /* 0x000000000000794d */ /* 0x000fea0003800000 */
.L_x_447:
        /* <DEDUP_REMOVED lines=10> */
.L_x_574:


//--------------------- .text._ZN2at6native63_GLOBAL__N__862fb238_30_ForeachBinaryOpScalarTensor_cu_64fe0ca525multi_tensor_apply_kernelINS1_18TensorListMetadataILi2EEENS1_27BinaryOpScalarTensorFunctorIiLi2ELi1ELi1EEEJSt4plusIiEPiiEEEvT_T0_DpT1_ --------------------------
	.section	.text._ZN2at6native63_GLOBAL__N__862fb238_30_ForeachBinaryOpScalarTensor_cu_64fe0ca525multi_tensor_apply_kernelINS1_18TensorListMetadataILi2EEENS1_27BinaryOpScalarTensorFunctorIiLi2ELi1ELi1EEEJSt4plusIiEPiiEEEvT_T0_DpT1_,"ax",@progbits
	.align	128
.text._ZN2at6native63_GLOBAL__N__862fb238_30_ForeachBinaryOpScalarTensor_cu_64fe0ca525multi_tensor_apply_kernelINS1_18TensorListMetadataILi2EEENS1_27BinaryOpScalarTensorFunctorIiLi2ELi1ELi1EEEJSt4plusIiEPiiEEEvT_T0_DpT1_:
        .type           _ZN2at6native63_GLOBAL__N__862fb238_30_ForeachBinaryOpScalarTensor_cu_64fe0ca525multi_tensor_apply_kernelINS1_18TensorListMetadataILi2EEENS1_27BinaryOpScalarTensorFunctorIiLi2ELi1ELi1EEEJSt4plusIiEPiiEEEvT_T0_DpT1_,@function
        .size           _ZN2at6native63_GLOBAL__N__862fb238_30_ForeachBinaryOpScalarTensor_cu_64fe0ca525multi_tensor_apply_kernelINS1_18TensorListMetadataILi2EEENS1_27BinaryOpScalarTensorFunctorIiLi2ELi1ELi1EEEJSt4plusIiEPiiEEEvT_T0_DpT1_,(.L_x_575 - _ZN2at6native63_GLOBAL__N__862fb238_30_ForeachBinaryOpScalarTensor_cu_64fe0ca525multi_tensor_apply_kernelINS1_18TensorListMetadataILi2EEENS1_27BinaryOpScalarTensorFunctorIiLi2ELi1ELi1EEEJSt4plusIiEPiiEEEvT_T0_DpT1_)
        .other          _ZN2at6native63_GLOBAL__N__862fb238_30_ForeachBinaryOpScalarTensor_cu_64fe0ca525multi_tensor_apply_kernelINS1_18TensorListMetadataILi2EEENS1_27BinaryOpScalarTensorFunctorIiLi2ELi1ELi1EEEJSt4plusIiEPiiEEEvT_T0_DpT1_,@"STO_CUDA_ENTRY STV_DEFAULT"
_ZN2at6native63_GLOBAL__N__862fb238_30_ForeachBinaryOpScalarTensor_cu_64fe0ca525multi_tensor_apply_kernelINS1_18TensorListMetadataILi2EEENS1_27BinaryOpScalarTensorFunctorIiLi2ELi1ELi1EEEJSt4plusIiEPiiEEEvT_T0_DpT1_:
        /* <DEDUP_REMOVED lines=28> */
.L_x_449:
        /* <DEDUP_REMOVED lines=49> */
[C---:B--2---:R-:W-:Y:S01]  /*04d0*/  IMAD R27, R24.reuse, UR6, R19 ;  /* 0x00000006181b7c24 */ /* 0x044fe2000f8e0213 */
[----:B------:R-:W-:Y:S01]  /*04e0*/  @P2 LEA.HI.X R19, R7, R13, R8, 0x2, P4 ;  /* 0x0000000d07132211 */ /* 0x000fe200020f1408 */
[----:B------:R-:W-:Y:S02]  /*04f0*/  IMAD.MOV.U32 R7, RZ, RZ, R6 ;  /* 0x000000ffff077224 */ /* 0x000fe400078e0006 */
[----:B------:R-:W-:Y:S02]  /*0500*/  IMAD.MOV.U32 R6, RZ, RZ, R5 ;  /* 0x000000ffff067224 */ /* 0x000fe400078e0005 */
[----:B---3--:R-:W-:Y:S01]  /*0510*/  IMAD R9, R24, UR6, R22 ;  /* 0x0000000618097c24 */ /* 0x008fe2000f8e0216 */
[----:B------:R2:W-:Y:S01]  /*0520*/  @P0 STG.E desc[UR4][R14.64], R27 ;  /* 0x0000001b0e000986 */ /* 0x0005e2000c101904 */
[----:B------:R-:W-:-:S03]  /*0530*/  IMAD.WIDE.U32 R6, R4, 0x4, R6 ;  /* 0x0000000404067825 */ /* 0x000fc600078e0006 */
[----:B------:R2:W-:Y:S01]  /*0540*/  @P1 STG.E desc[UR4][R16.64], R9 ;  /* 0x0000000910001986 */ /* 0x0005e2000c101904 */
[----:B----4-:R-:W-:Y:S01]  /*0550*/  IMAD R23, R24, UR6, R23 ;  /* 0x0000000618177c24 */ /* 0x010fe2000f8e0217 */
[C---:B------:R-:W-:Y:S02]  /*0560*/  ISETP.GE.U32.AND P0, PT, R6.reuse, 0x10000, PT ;  /* 0x000100000600780c */ /* 0x040fe40003f06070 */
[----:B------:R-:W-:Y:S02]  /*0570*/  ISETP.LT.U32.AND P1, PT, R6, R0, PT ;  /* 0x000000000600720c */ /* 0x000fe40003f21070 */
[----:B------:R2:W-:Y:S01]  /*0580*/  @P2 STG.E desc[UR4][R18.64], R23 ;  /* 0x0000001712002986 */ /* 0x0005e2000c101904 */
[C---:B------:R-:W-:Y:S02]  /*0590*/  ISETP.GE.U32.AND.EX P0, PT, R7.reuse, RZ, PT, P0 ;  /* 0x000000ff0700720c */ /* 0x040fe40003f06100 */
[----:B------:R-:W-:Y:S01]  /*05a0*/  ISETP.LT.AND.EX P1, PT, R7, R2, PT, P1 ;  /* 0x000000020700720c */ /* 0x000fe20003f21310 */
[----:B-----5:R-:W-:-:S05]  /*05b0*/  IMAD R25, R24, UR6, R25 ;  /* 0x0000000618197c24 */ /* 0x020fca000f8e0219 */
[----:B------:R2:W-:Y:S01]  /*05c0*/  @P3 STG.E desc[UR4][R20.64], R25 ;  /* 0x0000001914003986 */ /* 0x0005e2000c101904 */
[----:B------:R-:W-:Y:S02]  /*05d0*/  IMAD.MOV.U32 R5, RZ, RZ, R6 ;  /* 0x000000ffff057224 */ /* 0x000fe400078e0006 */
[----:B------:R-:W-:-:S04]  /*05e0*/  IMAD.MOV.U32 R6, RZ, RZ, R7 ;  /* 0x000000ffff067224 */ /* 0x000fc800078e0007 */
[----:B------:R-:W-:Y:S05]  /*05f0*/  @!P0 BRA P1, `(.L_x_449) ;  /* 0xfffffff800f08947 */ /* 0x000fea000083ffff */
[----:B------:R-:W-:Y:S05]  /*0600*/  EXIT ;  /* 0x000000000000794d */ /* 0x000fea0003800000 */
.L_x_448:
        /* <DEDUP_REMOVED lines=10> */
.L_x_450:
[C---:B------:R-:W-:Y:S01]  /*06b0*/  IMAD.SHL.U32 R17, R18.reuse, 0x10, RZ ;  /* 0x0000001012117824 */ /* 0x040fe200078e00ff */
        /* <DEDUP_REMOVED lines=8> */
[----:B------:R-:W-:Y:S01]  /*0740*/  IMAD.X R21, RZ, RZ, R21, P0 ;  /* 0x000000ffff157224 */ /* 0x000fe200000e0615 */
[----:B------:R-:W-:-:S04]  /*0750*/  ISETP.LT.U32.AND P1, PT, R18, 0x4000, PT ;  /* 0x000040001200780c */ /* 0x000fc80003f21070 */
[----:B------:R-:W-:Y:S01]  /*0760*/  ISETP.LT.U32.AND.EX P1, PT, R21, RZ, PT, P1 ;  /* 0x000000ff1500720c */ /* 0x000fe20003f21110 */
[C---:B--2---:R-:W-:Y:S02]  /*0770*/  IMAD R7, R3.reuse, UR7, R7 ;  /* 0x0000000703077c24 */ /* 0x044fe4000f8e0207 */
[C---:B------:R-:W-:Y:S02]  /*0780*/  IMAD R6, R3.reuse, UR7, R6 ;  /* 0x0000000703067c24 */ /* 0x040fe4000f8e0206 */
[C---:B------:R-:W-:Y:S02]  /*0790*/  IMAD R5, R3.reuse, UR7, R5 ;  /* 0x0000000703057c24 */ /* 0x040fe4000f8e0205 */
[----:B------:R-:W-:Y:S02]  /*07a0*/  IMAD R4, R3, UR7, R4 ;  /* 0x0000000703047c24 */ /* 0x000fe4000f8e0204 */
[----:B------:R-:W-:-:S03]  /*07b0*/  IMAD.SHL.U32 R3, R18, 0x4, RZ ;  /* 0x0000000412037824 */ /* 0x000fc600078e00ff */
[----:B------:R1:W-:Y:S02]  /*07c0*/  STG.E.128 desc[UR4][R16.64], R4 ;  /* 0x0000000410007986 */ /* 0x0003e4000c101d04 */
[----:B------:R-:W-:Y:S02]  /*07d0*/  ISETP.GE.U32.AND P0, PT, R3, R0, PT ;  /* 0x000000000300720c */ /* 0x000fe40003f06070 */
[----:B------:R-:W-:-:S04]  /*07e0*/  SHF.L.U64.HI R3, R18, 0x2, R21 ;  /* 0x0000000212037819 */ /* 0x000fc80000010215 */
[----:B------:R-:W-:-:S13]  /*07f0*/  ISETP.GE.AND.EX P0, PT, R3, R2, PT, P0 ;  /* 0x000000020300720c */ /* 0x000fda0003f06300 */
[----:B-1----:R-:W-:Y:S05]  /*0800*/  @!P0 BRA P1, `(.L_x_450) ;  /* 0xfffffffc00a88947 */ /* 0x002fea000083ffff */
[----:B------:R-:W-:Y:S05]  /*0810*/  EXIT ;  /* 0x000000000000794d */ /* 0x000fea0003800000 */
.L_x_451:
        /* <DEDUP_REMOVED lines=14> */
.L_x_575:


//--------------------- .text._ZN2at6native63_GLOBAL__N__862fb238_30_ForeachBinaryOpScalarTensor_cu_64fe0ca525multi_tensor_apply_kernelINS1_18TensorListMetadataILi2EEENS1_27BinaryOpScalarTensorFunctorIaLi2ELi1ELi1EEEJSt4plusIaEPaaEEEvT_T0_DpT1_ --------------------------
	.section	.text._ZN2at6native63_GLOBAL__N__862fb238_30_ForeachBinaryOpScalarTensor_cu_64fe0ca525multi_tensor_apply_kernelINS1_18TensorListMetadataILi2EEENS1_27BinaryOpScalarTensorFunctorIaLi2ELi1ELi1EEEJSt4plusIaEPaaEEEvT_T0_DpT1_,"ax",@progbits
	.align	128
.text._ZN2at6native63_GLOBAL__N__862fb238_30_ForeachBinaryOpScalarTensor_cu_64fe0ca525multi_tensor_apply_kernelINS1_18TensorListMetadataILi2EEENS1_27BinaryOpScalarTensorFunctorIaLi2ELi1ELi1EEEJSt4plusIaEPaaEEEvT_T0_DpT1_:
        .type           _ZN2at6native63_GLOBAL__N__862fb238_30_ForeachBinaryOpScalarTensor_cu_64fe0ca525multi_tensor_apply_kernelINS1_18TensorListMetadataILi2EEENS1_27BinaryOpScalarTensorFunctorIaLi2ELi1ELi1EEEJSt4plusIaEPaaEEEvT_T0_DpT1_,@function
        .size           _ZN2at6native63_GLOBAL__N__862fb238_30_ForeachBinaryOpScalarTensor_cu_64fe0ca525multi_tensor_apply_kernelINS1_18TensorListMetadataILi2EEENS1_27BinaryOpScalarTensorFunctorIaLi2ELi1ELi1EEEJSt4plusIaEPaaEEEvT_T0_DpT1_,(.L_x_576 - _ZN2at6native63_GLOBAL__N__862fb238_30_ForeachBinaryOpScalarTensor_cu_64fe0ca525multi_tensor_apply_kernelINS1_18TensorListMetadataILi2EEENS1_27BinaryOpScalarTensorFunctorIaLi2ELi1ELi1EEEJSt4plusIaEPaaEEEvT_T0_DpT1_)
        .other          _ZN2at6native63_GLOBAL__N__862fb238_30_ForeachBinaryOpScalarTensor_cu_64fe0ca525multi_tensor_apply_kernelINS1_18TensorListMetadataILi2EEENS1_27BinaryOpScalarTensorFunctorIaLi2ELi1ELi1EEEJSt4plusIaEPaaEEEvT_T0_DpT1_,@"STO_CUDA_ENTRY STV_DEFAULT"
_ZN2at6native63_GLOBAL__N__862fb238_30_ForeachBinaryOpScalarTensor_cu_64fe0ca525multi_tensor_apply_kernelINS1_18TensorListMetadataILi2EEENS1_27BinaryOpScalarTensorFunctorIaLi2ELi1ELi1EEEJSt4plusIaEPaaEEEvT_T0_DpT1_:
        /* <DEDUP_REMOVED lines=29> */
.L_x_453:
[----:B0-----:R-:W-:Y:S01]  /*01d0*/  IADD3 R29, P0, R7, R10, RZ ;  /* 0x0000000a071d7210 */ /* 0x001fe20007f1e0ff */
[C---:B-1----:R-:W-:Y:S01]  /*01e0*/  IMAD R24, R8.reuse, 0x3, RZ ;  /* 0x0000000308187824 */ /* 0x042fe200078e02ff */
[----:B------:R-:W0:Y:S01]  /*01f0*/  LDC.64 R12, c[0x0][0xe60] ;  /* 0x00039800ff0c7b82 */ /* 0x000e220000000a00 */
[----:B------:R-:W-:Y:S02]  /*0200*/  PRMT R28, RZ, 0x7610, R28 ;  /* 0x00007610ff1c7816 */ /* 0x000fe4000000001c */
[----:B------:R-:W-:Y:S01]  /*0210*/  IMAD.X R25, RZ, RZ, R21, P0 ;  /* 0x000000ffff197224 */ /* 0x000fe200000e0615 */
[----:B------:R-:W-:Y:S02]  /*0220*/  ISETP.GE.U32.AND P1, PT, R29, 0x10000, PT ;  /* 0x000100001d00780c */ /* 0x000fe40003f26070 */
[CC--:B------:R-:W-:Y:S02]  /*0230*/  IADD3 R26, P3, R8.reuse, R29.reuse, RZ ;  /* 0x0000001d081a7210 */ /* 0x0c0fe40007f7e0ff */
[----:B------:R-:W-:-:S02]  /*0240*/  LEA R27, P4, R8, R29, 0x1 ;  /* 0x0000001d081b7211 */ /* 0x000fc400078808ff */
[----:B------:R-:W-:Y:S01]  /*0250*/  ISETP.LT.U32.AND P0, PT, R29, R2, PT ;  /* 0x000000021d00720c */ /* 0x000fe20003f01070 */
[--C-:B------:R-:W-:Y:S01]  /*0260*/  IMAD.X R9, RZ, RZ, R25.reuse, P3 ;  /* 0x000000ffff097224 */ /* 0x100fe200018e0619 */
[C---:B------:R-:W-:Y:S01]  /*0270*/  ISETP.GE.U32.AND.EX P1, PT, R25.reuse, RZ, PT, P1 ;  /* 0x000000ff1900720c */ /* 0x040fe20003f26110 */
[----:B------:R-:W-:Y:S01]  /*0280*/  IMAD.X R20, RZ, RZ, R25, P4 ;  /* 0x000000ffff147224 */ /* 0x000fe200020e0619 */
[----:B------:R-:W-:Y:S02]  /*0290*/  ISETP.GE.U32.AND P2, PT, R26, 0x10000, PT ;  /* 0x000100001a00780c */ /* 0x000fe40003f46070 */
[----:B------:R-:W-:Y:S02]  /*02a0*/  ISETP.LT.AND.EX P1, PT, R25, R6, !P1, P0 ;  /* 0x000000061900720c */ /* 0x000fe40004f21300 */
[----:B------:R-:W-:Y:S02]  /*02b0*/  IADD3 R24, P5, R24, R29, RZ ;  /* 0x0000001d18187210 */ /* 0x000fe40007fbe0ff */
[----:B------:R-:W-:-:S02]  /*02c0*/  ISETP.GE.U32.AND P3, PT, R27, 0x10000, PT ;  /* 0x000100001b00780c */ /* 0x000fc40003f66070 */
[-C--:B------:R-:W-:Y:S01]  /*02d0*/  ISETP.LT.U32.AND P0, PT, R26, R2.reuse, PT ;  /* 0x000000021a00720c */ /* 0x080fe20003f01070 */
[----:B------:R-:W-:Y:S01]  /*02e0*/  IMAD.X R11, RZ, RZ, R25, P5 ;  /* 0x000000ffff0b7224 */ /* 0x000fe200028e0619 */
[----:B------:R-:W-:Y:S01]  /*02f0*/  ISETP.GE.U32.AND.EX P2, PT, R9, RZ, PT, P2 ;  /* 0x000000ff0900720c */ /* 0x000fe20003f46120 */
[----:B0-----:R0:W2:Y:S01]  /*0300*/  LDG.E.U8 R13, desc[UR6][R12.64] ;  /* 0x000000060c0d7981 */ /* 0x0010a2000c1e1100 */
[----:B------:R-:W-:Y:S02]  /*0310*/  ISETP.LT.U32.AND P4, PT, R27, R2, PT ;  /* 0x000000021b00720c */ /* 0x000fe40003f81070 */
[----:B------:R-:W-:Y:S02]  /*0320*/  ISETP.GE.U32.AND.EX P3, PT, R20, RZ, PT, P3 ;  /* 0x000000ff1400720c */ /* 0x000fe40003f66130 */
[----:B------:R-:W-:Y:S02]  /*0330*/  ISETP.LT.AND.EX P0, PT, R9, R6, !P2, P0 ;  /* 0x000000060900720c */ /* 0x000fe40005701300 */
[----:B------:R-:W-:-:S02]  /*0340*/  ISETP.GE.U32.AND P2, PT, R24, 0x10000, PT ;  /* 0x000100001800780c */ /* 0x000fc40003f46070 */
[----:B------:R-:W-:Y:S02]  /*0350*/  ISETP.LT.AND.EX P4, PT, R20, R6, !P3, P4 ;  /* 0x000000061400720c */ /* 0x000fe40005f81340 */
[----:B------:R-:W-:Y:S02]  /*0360*/  ISETP.LT.U32.AND P3, PT, R24, R2, PT ;  /* 0x000000021800720c */ /* 0x000fe40003f61070 */
[----:B------:R-:W-:Y:S02]  /*0370*/  ISETP.GE.U32.AND.EX P2, PT, R11, RZ, PT, P2 ;  /* 0x000000ff0b00720c */ /* 0x000fe40003f46120 */
[----:B------:R-:W-:Y:S02]  /*0380*/  @P1 IADD3 R16, P5, R29, R0, RZ ;  /* 0x000000001d101210 */ /* 0x000fe40007fbe0ff */
[----:B------:R-:W-:-:S03]  /*0390*/  ISETP.LT.AND.EX P2, PT, R11, R6, !P2, P3 ;  /* 0x000000060b00720c */ /* 0x000fc60005741330 */
[--C-:B------:R-:W-:Y:S01]  /*03a0*/  @P1 IMAD.X R17, R25, 0x1, R4.reuse, P5 ;  /* 0x0000000119111824 */ /* 0x100fe200028e0604 */
[-C--:B------:R-:W-:Y:S02]  /*03b0*/  @P0 IADD3 R14, P5, R26, R0.reuse, RZ ;  /* 0x000000001a0e0210 */ /* 0x080fe40007fbe0ff */
[-C--:B------:R-:W-:Y:S02]  /*03c0*/  @P4 IADD3 R18, P3, R27, R0.reuse, RZ ;  /* 0x000000001b124210 */ /* 0x080fe40007f7e0ff */
[----:B------:R1:W2:Y:S01]  /*03d0*/  @P1 LDG.E.U8 R28, desc[UR6][R16.64] ;  /* 0x00000006101c1981 */ /* 0x0002a2000c1e1100 */
[--C-:B------:R-:W-:Y:S02]  /*03e0*/  @P0 IMAD.X R15, R9, 0x1, R4.reuse, P5 ;  /* 0x00000001090f0824 */ /* 0x100fe400028e0604 */
[----:B------:R-:W-:Y:S02]  /*03f0*/  @P4 IMAD.X R19, R20, 0x1, R4, P3 ;  /* 0x0000000114134824 */ /* 0x000fe400018e0604 */
[----:B------:R-:W-:-:S02]  /*0400*/  @P2 IADD3 R22, P3, R24, R0, RZ ;  /* 0x0000000018162210 */ /* 0x000fc40007f7e0ff */
[----:B0-----:R-:W-:Y:S02]  /*0410*/  PRMT R12, RZ, 0x7610, R12 ;  /* 0x00007610ff0c7816 */ /* 0x001fe4000000000c */
[----:B-1----:R-:W-:Y:S02]  /*0420*/  PRMT R16, RZ, 0x7610, R16 ;  /* 0x00007610ff107816 */ /* 0x002fe40000000010 */
[----:B------:R-:W-:Y:S01]  /*0430*/  PRMT R17, RZ, 0x7610, R17 ;  /* 0x00007610ff117816 */ /* 0x000fe20000000011 */
[----:B------:R-:W-:-:S03]  /*0440*/  @P2 IMAD.X R23, R11, 0x1, R4, P3 ;  /* 0x000000010b172824 */ /* 0x000fc600018e0604 */
[----:B------:R0:W3:Y:S04]  /*0450*/  @P0 LDG.E.U8 R16, desc[UR6][R14.64] ;  /* 0x000000060e100981 */ /* 0x0000e8000c1e1100 */
[----:B------:R2:W4:Y:S04]  /*0460*/  @P4 LDG.E.U8 R17, desc[UR6][R18.64] ;  /* 0x0000000612114981 */ /* 0x000528000c1e1100 */
[----:B------:R-:W5:Y:S01]  /*0470*/  @P2 LDG.E.U8 R12, desc[UR6][R22.64] ;  /* 0x00000006160c2981 */ /* 0x000f62000c1e1100 */
[----:B------:R-:W-:Y:S01]  /*0480*/  UPRMT UR4, UR5, 0x8880, URZ ;  /* 0x0000888005047896 */ /* 0x000fe2000800003f */
[----:B0-----:R-:W-:-:S05]  /*0490*/  @P1 IADD3 R14, P3, R29, R3, RZ ;  /* 0x000000031d0e1210 */ /* 0x001fca0007f7e0ff */
[----:B------:R-:W-:Y:S01]  /*04a0*/  @P1 IMAD.X R15, R25, 0x1, R5, P3 ;  /* 0x00000001190f1824 */ /* 0x000fe200018e0605 */
[-C--:B------:R-:W-:Y:S01]  /*04b0*/  @P0 IADD3 R26, P5, R26, R3.reuse, RZ ;  /* 0x000000031a1a0210 */ /* 0x080fe20007fbe0ff */
[----:B--2---:R-:W-:Y:S01]  /*04c0*/  IMAD R19, R13, UR4, R28 ;  /* 0x000000040d137c24 */ /* 0x004fe2000f8e021c */
[----:B------:R-:W-:-:S04]  /*04d0*/  @P4 IADD3 R28, P3, R27, R3, RZ ;  /* 0x000000031b1c4210 */ /* 0x000fc80007f7e0ff */
[----:B------:R2:W-:Y:S01]  /*04e0*/  @P1 STG.E.U8 desc[UR6][R14.64], R19 ;  /* 0x000000130e001986 */ /* 0x0005e2000c101106 */
[----:B------:R-:W-:Y:S01]  /*04f0*/  @P2 IADD3 R24, P1, R24, R3, RZ ;  /* 0x0000000318182210 */ /* 0x000fe20007f3e0ff */
[----:B------:R-:W-:-:S04]  /*0500*/  @P0 IMAD.X R27, R9, 0x1, R5, P5 ;  /* 0x00000001091b0824 */ /* 0x000fc800028e0605 */
[----:B------:R-:W-:Y:S02]  /*0510*/  @P2 IMAD.X R25, R11, 0x1, R5, P1 ;  /* 0x000000010b192824 */ /* 0x000fe400008e0605 */
[----:B------:R-:W-:Y:S02]  /*0520*/  IMAD.MOV.U32 R11, RZ, RZ, R21 ;  /* 0x000000ffff0b7224 */ /* 0x000fe400078e0015 */
[----:B------:R-:W-:Y:S02]  /*0530*/  @P4 IMAD.X R29, R20, 0x1, R5, P3 ;  /* 0x00000001141d4824 */ /* 0x000fe400018e0605 */
[C---:B---3--:R-:W-:Y:S02]  /*0540*/  IMAD R9, R13.reuse, UR4, R16 ;  /* 0x000000040d097c24 */ /* 0x048fe4000f8e0210 */
[C---:B----4-:R-:W-:Y:S02]  /*0550*/  IMAD R17, R13.reuse, UR4, R17 ;  /* 0x000000040d117c24 */ /* 0x050fe4000f8e0211 */
[----:B------:R-:W-:Y:S01]  /*0560*/  IMAD.WIDE.U32 R10, R8, 0x4, R10 ;  /* 0x00000004080a7825 */ /* 0x000fe200078e000a */
[----:B------:R2:W-:Y:S03]  /*0570*/  @P0 STG.E.U8 desc[UR6][R26.64], R9 ;  /* 0x000000091a000986 */ /* 0x0005e6000c101106 */
[----:B-----5:R-:W-:Y:S01]  /*0580*/  IMAD R13, R13, UR4, R12 ;  /* 0x000000040d0d7c24 */ /* 0x020fe2000f8e020c */
[----:B------:R2:W-:Y:S01]  /*0590*/  @P4 STG.E.U8 desc[UR6][R28.64], R17 ;  /* 0x000000111c004986 */ /* 0x0005e2000c101106 */
[----:B------:R-:W-:-:S02]  /*05a0*/  ISETP.GE.U32.AND P0, PT, R10, 0x10000, PT ;  /* 0x000100000a00780c */ /* 0x000fc40003f06070 */
[----:B------:R-:W-:Y:S01]  /*05b0*/  ISETP.LT.U32.AND P1, PT, R10, R2, PT ;  /* 0x000000020a00720c */ /* 0x000fe20003f21070 */
[----:B------:R2:W-:Y:S01]  /*05c0*/  @P2 STG.E.U8 desc[UR6][R24.64], R13 ;  /* 0x0000000d18002986 */ /* 0x0005e2000c101106 */
[C---:B------:R-:W-:Y:S02]  /*05d0*/  ISETP.GE.U32.AND.EX P0, PT, R11.reuse, RZ, PT, P0 ;  /* 0x000000ff0b00720c */ /* 0x040fe40003f06100 */
[----:B------:R-:W-:Y:S01]  /*05e0*/  ISETP.LT.AND.EX P1, PT, R11, R6, PT, P1 ;  /* 0x000000060b00720c */ /* 0x000fe20003f21310 */
[----:B------:R-:W-:-:S12]  /*05f0*/  IMAD.MOV.U32 R21, RZ, RZ, R11 ;  /* 0x000000ffff157224 */ /* 0x000fd800078e000b */
[----:B--2---:R-:W-:Y:S05]  /*0600*/  @!P0 BRA P1, `(.L_x_453) ;  /* 0xfffffff800f08947 */ /* 0x004fea000083ffff */
[----:B------:R-:W-:Y:S05]  /*0610*/  EXIT ;  /* 0x000000000000794d */ /* 0x000fea0003800000 */
.L_x_452:
        /* <DEDUP_REMOVED lines=11> */
.L_x_454:
[C---:B------:R-:W-:Y:S01]  /*06d0*/  IMAD.SHL.U32 R18, R12.reuse, 0x4, RZ ;  /* 0x000000040c127824 */ /* 0x040fe200078e00ff */
[----:B------:R-:W-:Y:S01]  /*06e0*/  SHF.L.U64.HI R19, R12, 0x2, R7 ;  /* 0x000000020c137819 */ /* 0x000fe20000010207 */
[----:B0-----:R-:W2:Y:S03]  /*06f0*/  LDG.E.U8 R16, desc[UR6][R8.64] ;  /* 0x0000000608107981 */ /* 0x001ea6000c1e1100 */
[----:B------:R-:W-:-:S05]  /*0700*/  IADD3 R10, P0, R18, R0, RZ ;  /* 0x00000000120a7210 */ /* 0x000fca0007f1e0ff */
[----:B------:R-:W-:-:S05]  /*0710*/  IMAD.X R11, R19, 0x1, R4, P0 ;  /* 0x00000001130b7824 */ /* 0x000fca00000e0604 */
[----:B------:R-:W3:Y:S02]  /*0720*/  LDG.E R10, desc[UR6][R10.64] ;  /* 0x000000060a0a7981 */ /* 0x000ee4000c1e1900 */
[C---:B---3--:R-:W-:Y:S02]  /*0730*/  PRMT R14, R10.reuse, 0x7771, RZ ;  /* 0x000077710a0e7816 */ /* 0x048fe400000000ff */
[C---:B------:R-:W-:Y:S02]  /*0740*/  PRMT R13, R10.reuse, 0x7770, RZ ;  /* 0x000077700a0d7816 */ /* 0x040fe400000000ff */
[----:B------:R-:W-:Y:S01]  /*0750*/  PRMT R15, R10, 0x7772, RZ ;  /* 0x000077720a0f7816 */ /* 0x000fe200000000ff */
[C---:B--2---:R-:W-:Y:S02]  /*0760*/  IMAD R14, R16.reuse, UR4, R14 ;  /* 0x00000004100e7c24 */ /* 0x044fe4000f8e020e */
[----:B------:R-:W-:Y:S01]  /*0770*/  IMAD R17, R16, UR4, R13 ;  /* 0x0000000410117c24 */ /* 0x000fe2000f8e020d */
[----:B------:R-:W-:-:S02]  /*0780*/  PRMT R13, R10, 0x7773, RZ ;  /* 0x000077730a0d7816 */ /* 0x000fc400000000ff */
[----:B------:R-:W-:Y:S01]  /*0790*/  IADD3 R10, P0, R18, R3, RZ ;  /* 0x00000003120a7210 */ /* 0x000fe20007f1e0ff */
[----:B------:R-:W-:Y:S01]  /*07a0*/  IMAD R15, R16, UR4, R15 ;  /* 0x00000004100f7c24 */ /* 0x000fe2000f8e020f */
[----:B------:R-:W-:Y:S01]  /*07b0*/  PRMT R14, R14, 0x7604, R17 ;  /* 0x000076040e0e7816 */ /* 0x000fe20000000011 */
[----:B------:R-:W-:Y:S02]  /*07c0*/  IMAD R13, R16, UR4, R13 ;  /* 0x00000004100d7c24 */ /* 0x000fe4000f8e020d */
[----:B------:R-:W-:Y:S01]  /*07d0*/  IMAD.X R11, R19, 0x1, R5, P0 ;  /* 0x00000001130b7824 */ /* 0x000fe200000e0605 */
[----:B------:R-:W-:Y:S02]  /*07e0*/  IADD3 R12, P0, R12, UR5, RZ ;  /* 0x000000050c0c7c10 */ /* 0x000fe4000ff1e0ff */
[----:B------:R-:W-:-:S03]  /*07f0*/  PRMT R14, R15, 0x7054, R14 ;  /* 0x000070540f0e7816 */ /* 0x000fc6000000000e */
[C---:B------:R-:W-:Y:S01]  /*0800*/  IMAD.SHL.U32 R15, R12.reuse, 0x4, RZ ;  /* 0x000000040c0f7824 */ /* 0x040fe200078e00ff */
        /* <DEDUP_REMOVED lines=10> */
.L_x_455:
        /* <DEDUP_REMOVED lines=13> */
.L_x_576:


//--------------------- .text._ZN2at6native63_GLOBAL__N__862fb238_30_ForeachBinaryOpScalarTensor_cu_64fe0ca525multi_tensor_apply_kernelINS1_18TensorListMetadataILi2EEENS1_27BinaryOpScalarTensorFunctorIhLi2ELi1ELi1EEEJSt4plusIhEPhhEEEvT_T0_DpT1_ --------------------------
	.section	.text._ZN2at6native63_GLOBAL__N__862fb238_30_ForeachBinaryOpScalarTensor_cu_64fe0ca525multi_tensor_apply_kernelINS1_18TensorListMetadataILi2EEENS1_27BinaryOpScalarTensorFunctorIhLi2ELi1ELi1EEEJSt4plusIhEPhhEEEvT_T0_DpT1_,"ax",@progbits
	.align	128
.text._ZN2at6native63_GLOBAL__N__862fb238_30_ForeachBinaryOpScalarTensor_cu_64fe0ca525multi_tensor_apply_kernelINS1_18TensorListMetadataILi2EEENS1_27BinaryOpScalarTensorFunctorIhLi2ELi1ELi1EEEJSt4plusIhEPhhEEEvT_T0_DpT1_:
        .type           _ZN2at6native63_GLOBAL__N__862fb238_30_ForeachBinaryOpScalarTensor_cu_64fe0ca525multi_tensor_apply_kernelINS1_18TensorListMetadataILi2EEENS1_27BinaryOpScalarTensorFunctorIhLi2ELi1ELi1EEEJSt4plusIhEPhhEEEvT_T0_DpT1_,@function
        .size           _ZN2at6native63_GLOBAL__N__862fb238_30_ForeachBinaryOpScalarTensor_cu_64fe0ca525multi_tensor_apply_kernelINS1_18TensorListMetadataILi2EEENS1_27BinaryOpScalarTensorFunctorIhLi2ELi1ELi1EEEJSt4plusIhEPhhEEEvT_T0_DpT1_,(.L_x_577 - _ZN2at6native63_GLOBAL__N__862fb238_30_ForeachBinaryOpScalarTensor_cu_64fe0ca525multi_tensor_apply_kernelINS1_18TensorListMetadataILi2EEENS1_27BinaryOpScalarTensorFunctorIhLi2ELi1ELi1EEEJSt4plusIhEPhhEEEvT_T0_DpT1_)
        .other          _ZN2at6native63_GLOBAL__N__862fb238_30_ForeachBinaryOpScalarTensor_cu_64fe0ca525multi_tensor_apply_kernelINS1_18TensorListMetadataILi2EEENS1_27BinaryOpScalarTensorFunctorIhLi2ELi1ELi1EEEJSt4plusIhEPhhEEEvT_T0_DpT1_,@"STO_CUDA_ENTRY STV_DEFAULT"
_ZN2at6native63_GLOBAL__N__862fb238_30_ForeachBinaryOpScalarTensor_cu_64fe0ca525multi_tensor_apply_kernelINS1_18TensorListMetadataILi2EEENS1_27BinaryOpScalarTensorFunctorIhLi2ELi1ELi1EEEJSt4plusIhEPhhEEEvT_T0_DpT1_:
        /* <DEDUP_REMOVED lines=29> */
.L_x_457:
        /* <DEDUP_REMOVED lines=69> */
.L_x_456:
        /* <DEDUP_REMOVED lines=10> */
.L_x_458:
        /* <DEDUP_REMOVED lines=30> */
.L_x_459:
        /* <DEDUP_REMOVED lines=14> */
.L_x_577:


//--------------------- .text._ZN2at6native63_GLOBAL__N__862fb238_30_ForeachBinaryOpScalarTensor_cu_64fe0ca525multi_tensor_apply_kernelINS1_18TensorListMetadataILi1EEENS1_27BinaryOpScalarTensorFunctorIN3c108BFloat16ELi1ELi1ELi0EEEJSt4plusIfEPS7_fEEEvT_T0_DpT1_ --------------------------
	.section	.text._ZN2at6native63_GLOBAL__N__862fb238_30_ForeachBinaryOpScalarTensor_cu_64fe0ca525multi_tensor_apply_kernelINS1_18TensorListMetadataILi1EEENS1_27BinaryOpScalarTensorFunctorIN3c108BFloat16ELi1ELi1ELi0EEEJSt4plusIfEPS7_fEEEvT_T0_DpT1_,"ax",@progbits
	.align	128
.text._ZN2at6native63_GLOBAL__N__862fb238_30_ForeachBinaryOpScalarTensor_cu_64fe0ca525multi_tensor_apply_kernelINS1_18TensorListMetadataILi1EEENS1_27BinaryOpScalarTensorFunctorIN3c108BFloat16ELi1ELi1ELi0EEEJSt4plusIfEPS7_fEEEvT_T0_DpT1_:
        .type           _ZN2at6native63_GLOBAL__N__862fb238_30_ForeachBinaryOpScalarTensor_cu_64fe0ca525multi_tensor_apply_kernelINS1_18TensorListMetadataILi1EEENS1_27BinaryOpScalarTensorFunctorIN3c108BFloat16ELi1ELi1ELi0EEEJSt4plusIfEPS7_fEEEvT_T0_DpT1_,@function
        .size           _ZN2at6native63_GLOBAL__N__862fb238_30_ForeachBinaryOpScalarTensor_cu_64fe0ca525multi_tensor_apply_kernelINS1_18TensorListMetadataILi1EEENS1_27BinaryOpScalarTensorFunctorIN3c108BFloat16ELi1ELi1ELi0EEEJSt4plusIfEPS7_fEEEvT_T0_DpT1_,(.L_x_578 - _ZN2at6native63_GLOBAL__N__862fb238_30_ForeachBinaryOpScalarTensor_cu_64fe0ca525multi_tensor_apply_kernelINS1_18TensorListMetadataILi1EEENS1_27BinaryOpScalarTensorFunctorIN3c108BFloat16ELi1ELi1ELi0EEEJSt4plusIfEPS7_fEEEvT_T0_DpT1_)
        .other          _ZN2at6native63_GLOBAL__N__862fb238_30_ForeachBinaryOpScalarTensor_cu_64fe0ca525multi_tensor_apply_kernelINS1_18TensorListMetadataILi1EEENS1_27BinaryOpScalarTensorFunctorIN3c108BFloat16ELi1ELi1ELi0EEEJSt4plusIfEPS7_fEEEvT_T0_DpT1_,@"STO_CUDA_ENTRY STV_DEFAULT"
_ZN2at6native63_GLOBAL__N__862fb238_30_ForeachBinaryOpScalarTensor_cu_64fe0ca525multi_tensor_apply_kernelINS1_18TensorListMetadataILi1EEENS1_27BinaryOpScalarTensorFunctorIN3c108BFloat16ELi1ELi1ELi0EEEJSt4plusIfEPS7_fEEEvT_T0_DpT1_:
        /* <DEDUP_REMOVED lines=25> */
.L_x_461:
        /* <DEDUP_REMOVED lines=44> */
[----:B--2---:R-:W-:Y:S02]  /*0450*/  IMAD.U32 R24, R18, 0x10000, RZ ;  /* 0x0001000012187824 */ /* 0x004fe400078e00ff */
[----:B---3--:R-:W-:Y:S02]  /*0460*/  IMAD.U32 R15, R15, 0x10000, RZ ;  /* 0x000100000f0f7824 */ /* 0x008fe400078e00ff */
[----:B----4-:R-:W-:Y:S02]  /*0470*/  IMAD.U32 R19, R20, 0x10000, RZ ;  /* 0x0001000014137824 */ /* 0x010fe400078e00ff */
[C---:B------:R-:W-:Y:S01]  /*0480*/  FFMA.FTZ R15, R24.reuse, UR6, R15 ;  /* 0x00000006180f7c23 */ /* 0x040fe2000801000f */
[----:B-----5:R-:W-:Y:S02]  /*0490*/  IMAD.U32 R21, R21, 0x10000, RZ ;  /* 0x0001000015157824 */ /* 0x020fe400078e00ff */
[----:B------:R-:W-:Y:S01]  /*04a0*/  FFMA.FTZ R19, R24, UR6, R19 ;  /* 0x0000000618137c23 */ /* 0x000fe20008010013 */
[----:B------:R-:W-:-:S02]  /*04b0*/  IMAD.U32 R23, R22, 0x10000, RZ ;  /* 0x0001000016177824 */ /* 0x000fc400078e00ff */
[C---:B------:R-:W-:Y:S01]  /*04c0*/  FFMA.FTZ R21, R24.reuse, UR6, R21 ;  /* 0x0000000618157c23 */ /* 0x040fe20008010015 */
[----:B------:R-:W-:Y:S01]  /*04d0*/  F2FP.BF16.F32.PACK_AB R15, RZ, R15 ;  /* 0x0000000fff0f723e */ /* 0x000fe200000010ff */
[----:B------:R-:W-:Y:S01]  /*04e0*/  FFMA.FTZ R23, R24, UR6, R23 ;  /* 0x0000000618177c23 */ /* 0x000fe20008010017 */
[----:B------:R-:W-:Y:S02]  /*04f0*/  F2FP.BF16.F32.PACK_AB R19, RZ, R19 ;  /* 0x00000013ff13723e */ /* 0x000fe400000010ff */
        /* <DEDUP_REMOVED lines=12> */
.L_x_460:
        /* <DEDUP_REMOVED lines=10> */
.L_x_462:
        /* <DEDUP_REMOVED lines=12> */
[----:B------:R-:W-:Y:S02]  /*0720*/  IMAD.U32 R13, R15, 0x10000, RZ ;  /* 0x000100000f0d7824 */ /* 0x000fe400078e00ff */
[----:B------:R-:W-:Y:S02]  /*0730*/  IMAD.U32 R5, R5, 0x10000, RZ ;  /* 0x0001000005057824 */ /* 0x000fe400078e00ff */
[----:B------:R-:W-:-:S02]  /*0740*/  IMAD.U32 R15, R10, 0x10000, RZ ;  /* 0x000100000a0f7824 */ /* 0x000fc400078e00ff */
[C---:B------:R-:W-:Y:S01]  /*0750*/  FFMA.FTZ R11, R12.reuse, UR7, R11 ;  /* 0x000000070c0b7c23 */ /* 0x040fe2000801000b */
[C---:B------:R-:W-:Y:S01]  /*0760*/  FFMA.FTZ R13, R12.reuse, UR7, R13 ;  /* 0x000000070c0d7c23 */ /* 0x040fe2000801000d */
[C---:B------:R-:W-:Y:S01]  /*0770*/  FFMA.FTZ R10, R12.reuse, UR7, R5 ;  /* 0x000000070c0a7c23 */ /* 0x040fe20008010005 */
[----:B------:R-:W-:Y:S01]  /*0780*/  FFMA.FTZ R12, R12, UR7, R15 ;  /* 0x000000070c0c7c23 */ /* 0x000fe2000801000f */
        /* <DEDUP_REMOVED lines=9> */
.L_x_463:
        /* <DEDUP_REMOVED lines=14> */
.L_x_578:


//--------------------- .text._ZN2at6native63_GLOBAL__N__862fb238_30_ForeachBinaryOpScalarTensor_cu_64fe0ca525multi_tensor_apply_kernelINS1_18TensorListMetadataILi1EEENS1_27BinaryOpScalarTensorFunctorIN3c104HalfELi1ELi1ELi0EEEJSt4plusIfEPS7_fEEEvT_T0_DpT1_ --------------------------
	.section	.text._ZN2at6native63_GLOBAL__N__862fb238_30_ForeachBinaryOpScalarTensor_cu_64fe0ca525multi_tensor_apply_kernelINS1_18TensorListMetadataILi1EEENS1_27BinaryOpScalarTensorFunctorIN3c104HalfELi1ELi1ELi0EEEJSt4plusIfEPS7_fEEEvT_T0_DpT1_,"ax",@progbits
	.align	128
.text._ZN2at6native63_GLOBAL__N__862fb238_30_ForeachBinaryOpScalarTensor_cu_64fe0ca525multi_tensor_apply_kernelINS1_18TensorListMetadataILi1EEENS1_27BinaryOpScalarTensorFunctorIN3c104HalfELi1ELi1ELi0EEEJSt4plusIfEPS7_fEEEvT_T0_DpT1_:
        .type           _ZN2at6native63_GLOBAL__N__862fb238_30_ForeachBinaryOpScalarTensor_cu_64fe0ca525multi_tensor_apply_kernelINS1_18TensorListMetadataILi1EEENS1_27BinaryOpScalarTensorFunctorIN3c104HalfELi1ELi1ELi0EEEJSt4plusIfEPS7_fEEEvT_T0_DpT1_,@function
        .size           _ZN2at6native63_GLOBAL__N__862fb238_30_ForeachBinaryOpScalarTensor_cu_64fe0ca525multi_tensor_apply_kernelINS1_18TensorListMetadataILi1EEENS1_27BinaryOpScalarTensorFunctorIN3c104HalfELi1ELi1ELi0EEEJSt4plusIfEPS7_fEEEvT_T0_DpT1_,(.L_x_579 - _ZN2at6native63_GLOBAL__N__862fb238_30_ForeachBinaryOpScalarTensor_cu_64fe0ca525multi_tensor_apply_kernelINS1_18TensorListMetadataILi1EEENS1_27BinaryOpScalarTensorFunctorIN3c104HalfELi1ELi1ELi0EEEJSt4plusIfEPS7_fEEEvT_T0_DpT1_)
        .other          _ZN2at6native63_GLOBAL__N__862fb238_30_ForeachBinaryOpScalarTensor_cu_64fe0ca525multi_tensor_apply_kernelINS1_18TensorListMetadataILi1EEENS1_27BinaryOpScalarTensorFunctorIN3c104HalfELi1ELi1ELi0EEEJSt4plusIfEPS7_fEEEvT_T0_DpT1_,@"STO_CUDA_ENTRY STV_DEFAULT"
_ZN2at6native63_GLOBAL__N__862fb238_30_ForeachBinaryOpScalarTensor_cu_64fe0ca525multi_tensor_apply_kernelINS1_18TensorListMetadataILi1EEENS1_27BinaryOpScalarTensorFunctorIN3c104HalfELi1ELi1ELi0EEEJSt4plusIfEPS7_fEEEvT_T0_DpT1_:
        /* <DEDUP_REMOVED lines=25> */
.L_x_465:
        /* <DEDUP_REMOVED lines=44> */
[----:B--2---:R-:W-:Y:S02]  /*0450*/  HADD2.F32 R24, -RZ, R18.H0_H0 ;  /* 0x20000012ff187230 */ /* 0x004fe40000004100 */
[----:B---3--:R-:W-:Y:S02]  /*0460*/  HADD2.F32 R15, -RZ, R15.H0_H0 ;  /* 0x2000000fff0f7230 */ /* 0x008fe40000004100 */
[----:B----4-:R-:W-:-:S03]  /*0470*/  HADD2.F32 R19, -RZ, R20.H0_H0 ;  /* 0x20000014ff137230 */ /* 0x010fc60000004100 */
[C---:B------:R-:W-:Y:S01]  /*0480*/  FFMA.FTZ R15, R24.reuse, UR6, R15 ;  /* 0x00000006180f7c23 */ /* 0x040fe2000801000f */
[----:B-----5:R-:W-:Y:S02]  /*0490*/  HADD2.F32 R21, -RZ, R21.H0_H0 ;  /* 0x20000015ff157230 */ /* 0x020fe40000004100 */
[C---:B------:R-:W-:Y:S01]  /*04a0*/  FFMA.FTZ R19, R24.reuse, UR6, R19 ;  /* 0x0000000618137c23 */ /* 0x040fe20008010013 */
[----:B------:R-:W-:Y:S02]  /*04b0*/  HADD2.F32 R23, -RZ, R22.H0_H0 ;  /* 0x20000016ff177230 */ /* 0x000fe40000004100 */
[C---:B------:R-:W-:Y:S01]  /*04c0*/  FFMA.FTZ R21, R24.reuse, UR6, R21 ;  /* 0x0000000618157c23 */ /* 0x040fe20008010015 */
[----:B------:R-:W-:Y:S02]  /*04d0*/  F2FP.F16.F32.PACK_AB R15, RZ, R15 ;  /* 0x0000000fff0f723e */ /* 0x000fe400000000ff */
[----:B------:R-:W-:Y:S01]  /*04e0*/  FFMA.FTZ R23, R24, UR6, R23 ;  /* 0x0000000618177c23 */ /* 0x000fe20008010017 */
        /* <DEDUP_REMOVED lines=13> */
.L_x_464:
        /* <DEDUP_REMOVED lines=10> */
.L_x_466:
        /* <DEDUP_REMOVED lines=16> */
[----:B------:R-:W-:-:S03]  /*0760*/  FFMA.FTZ R10, R10, UR7, R15 ;  /* 0x000000070a0a7c23 */ /* 0x000fc6000801000f */
        /* <DEDUP_REMOVED lines=9> */
.L_x_467:
        /* <DEDUP_REMOVED lines=16> */
.L_x_579:


//--------------------- .text._ZN2at6native63_GLOBAL__N__862fb238_30_ForeachBinaryOpScalarTensor_cu_64fe0ca525multi_tensor_apply_kernelINS1_18TensorListMetadataILi1EEENS1_27BinaryOpScalarTensorFunctorIbLi1ELi1ELi0EEEJSt4plusIbEPbbEEEvT_T0_DpT1_ --------------------------
	.section	.text._ZN2at6native63_GLOBAL__N__862fb238_30_ForeachBinaryOpScalarTensor_cu_64fe0ca525multi_tensor_apply_kernelINS1_18TensorListMetadataILi1EEENS1_27BinaryOpScalarTensorFunctorIbLi1ELi1ELi0EEEJSt4plusIbEPbbEEEvT_T0_DpT1_,"ax",@progbits
	.align	128
.text._ZN2at6native63_GLOBAL__N__862fb238_30_ForeachBinaryOpScalarTensor_cu_64fe0ca525multi_tensor_apply_kernelINS1_18TensorListMetadataILi1EEENS1_27BinaryOpScalarTensorFunctorIbLi1ELi1ELi0EEEJSt4plusIbEPbbEEEvT_T0_DpT1_:
        .type           _ZN2at6native63_GLOBAL__N__862fb238_30_ForeachBinaryOpScalarTensor_cu_64fe0ca525multi_tensor_apply_kernelINS1_18TensorListMetadataILi1EEENS1_27BinaryOpScalarTensorFunctorIbLi1ELi1ELi0EEEJSt4plusIbEPbbEEEvT_T0_DpT1_,@function
        .size           _ZN2at6native63_GLOBAL__N__862fb238_30_ForeachBinaryOpScalarTensor_cu_64fe0ca525multi_tensor_apply_kernelINS1_18TensorListMetadataILi1EEENS1_27BinaryOpScalarTensorFunctorIbLi1ELi1ELi0EEEJSt4plusIbEPbbEEEvT_T0_DpT1_,(.L_x_580 - _ZN2at6native63_GLOBAL__N__862fb238_30_ForeachBinaryOpScalarTensor_cu_64fe0ca525multi_tensor_apply_kernelINS1_18TensorListMetadataILi1EEENS1_27BinaryOpScalarTensorFunctorIbLi1ELi1ELi0EEEJSt4plusIbEPbbEEEvT_T0_DpT1_)
        .other          _ZN2at6native63_GLOBAL__N__862fb238_30_ForeachBinaryOpScalarTensor_cu_64fe0ca525multi_tensor_apply_kernelINS1_18TensorListMetadataILi1EEENS1_27BinaryOpScalarTensorFunctorIbLi1ELi1ELi0EEEJSt4plusIbEPbbEEEvT_T0_DpT1_,@"STO_CUDA_ENTRY STV_DEFAULT"
_ZN2at6native63_GLOBAL__N__862fb238_30_ForeachBinaryOpScalarTensor_cu_64fe0ca525multi_tensor_apply_kernelINS1_18TensorListMetadataILi1EEENS1_27BinaryOpScalarTensorFunctorIbLi1ELi1ELi0EEEJSt4plusIbEPbbEEEvT_T0_DpT1_:
        /* <DEDUP_REMOVED lines=24> */
.L_x_469:
[----:B0-----:R-:W-:Y:S01]  /*0180*/  IADD3 R3, P0, R13, R16, RZ ;  /* 0x000000100d037210 */ /* 0x001fe20007f1e0ff */
[----:B------:R-:W0:Y:S01]  /*0190*/  LDC.64 R20, c[0x0][0xf40] ;  /* 0x0003d000ff147b82 */ /* 0x000e220000000a00 */
[C---:B-1----:R-:W-:Y:S02]  /*01a0*/  IMAD R8, R14.reuse, 0x3, RZ ;  /* 0x000000030e087824 */ /* 0x042fe400078e02ff */
[C---:B------:R-:W-:Y:S01]  /*01b0*/  ISETP.GE.U32.AND P3, PT, R3.reuse, 0x10000, PT ;  /* 0x000100000300780c */ /* 0x040fe20003f66070 */
[----:B------:R-:W-:Y:S01]  /*01c0*/  IMAD.X R23, RZ, RZ, R17, P0 ;  /* 0x000000ffff177224 */ /* 0x000fe200000e0611 */
[CC--:B------:R-:W-:Y:S02]  /*01d0*/  IADD3 R4, P4, R14.reuse, R3.reuse, RZ ;  /* 0x000000030e047210 */ /* 0x0c0fe40007f9e0ff */
[----:B------:R-:W-:Y:S02]  /*01e0*/  LEA R6, P5, R14, R3, 0x1 ;  /* 0x000000030e067211 */ /* 0x000fe400078a08ff */
[----:B------:R-:W-:-:S02]  /*01f0*/  ISETP.LT.U32.AND P1, PT, R3, R0, PT ;  /* 0x000000000300720c */ /* 0x000fc40003f21070 */
[C---:B------:R-:W-:Y:S01]  /*0200*/  ISETP.GE.U32.AND.EX P3, PT, R23.reuse, RZ, PT, P3 ;  /* 0x000000ff1700720c */ /* 0x040fe20003f66130 */
[--C-:B------:R-:W-:Y:S01]  /*0210*/  IMAD.X R5, RZ, RZ, R23.reuse, P4 ;  /* 0x000000ffff057224 */ /* 0x100fe200020e0617 */
[----:B------:R-:W-:Y:S01]  /*0220*/  IADD3 R8, P6, R8, R3, RZ ;  /* 0x0000000308087210 */ /* 0x000fe20007fde0ff */
[--C-:B------:R-:W-:Y:S01]  /*0230*/  IMAD.X R7, RZ, RZ, R23.reuse, P5 ;  /* 0x000000ffff077224 */ /* 0x100fe200028e0617 */
[----:B------:R-:W-:Y:S02]  /*0240*/  ISETP.GE.U32.AND P2, PT, R4, 0x10000, PT ;  /* 0x000100000400780c */ /* 0x000fe40003f46070 */
[----:B------:R-:W-:Y:S02]  /*0250*/  ISETP.LT.AND.EX P1, PT, R23, R12, !P3, P1 ;  /* 0x0000000c1700720c */ /* 0x000fe40005f21310 */
[----:B------:R-:W-:Y:S01]  /*0260*/  ISETP.GE.U32.AND P3, PT, R6, 0x10000, PT ;  /* 0x000100000600780c */ /* 0x000fe20003f66070 */
[----:B------:R-:W-:Y:S01]  /*0270*/  IMAD.X R9, RZ, RZ, R23, P6 ;  /* 0x000000ffff097224 */ /* 0x000fe200030e0617 */
[----:B------:R-:W-:-:S02]  /*0280*/  ISETP.LT.U32.AND P0, PT, R4, R0, PT ;  /* 0x000000000400720c */ /* 0x000fc40003f01070 */
[----:B------:R-:W-:Y:S01]  /*0290*/  ISETP.GE.U32.AND.EX P2, PT, R5, RZ, PT, P2 ;  /* 0x000000ff0500720c */ /* 0x000fe20003f46120 */
[----:B0-----:R0:W3:Y:S01]  /*02a0*/  LDG.E.U8 R20, desc[UR6][R20.64] ;  /* 0x0000000614147981 */ /* 0x0010e2000c1e1100 */
[----:B------:R-:W-:Y:S02]  /*02b0*/  ISETP.LT.U32.AND P4, PT, R6, R0, PT ;  /* 0x000000000600720c */ /* 0x000fe40003f81070 */
[----:B------:R-:W-:Y:S02]  /*02c0*/  ISETP.GE.U32.AND P5, PT, R8, 0x10000, PT ;  /* 0x000100000800780c */ /* 0x000fe40003fa6070 */
[----:B------:R-:W-:Y:S02]  /*02d0*/  ISETP.GE.U32.AND.EX P3, PT, R7, RZ, PT, P3 ;  /* 0x000000ff0700720c */ /* 0x000fe40003f66130 */
[----:B------:R-:W-:Y:S02]  /*02e0*/  ISETP.LT.AND.EX P0, PT, R5, R12, !P2, P0 ;  /* 0x0000000c0500720c */ /* 0x000fe40005701300 */
[----:B------:R-:W-:-:S02]  /*02f0*/  IADD3 R2, P6, R3, R11, RZ ;  /* 0x0000000b03027210 */ /* 0x000fc40007fde0ff */
[----:B------:R-:W-:Y:S02]  /*0300*/  ISETP.LT.U32.AND P2, PT, R8, R0, PT ;  /* 0x000000000800720c */ /* 0x000fe40003f41070 */
[----:B------:R-:W-:Y:S01]  /*0310*/  ISETP.GE.U32.AND.EX P5, PT, R9, RZ, PT, P5 ;  /* 0x000000ff0900720c */ /* 0x000fe20003fa6150 */
[--C-:B------:R-:W-:Y:S01]  /*0320*/  IMAD.X R3, R23, 0x1, R10.reuse, P6 ;  /* 0x0000000117037824 */ /* 0x100fe200030e060a */
[-C--:B------:R-:W-:Y:S02]  /*0330*/  ISETP.LT.AND.EX P3, PT, R7, R12.reuse, !P3, P4 ;  /* 0x0000000c0700720c */ /* 0x080fe40005f61340 */
[-C--:B------:R-:W-:Y:S02]  /*0340*/  IADD3 R4, P4, R4, R11.reuse, RZ ;  /* 0x0000000b04047210 */ /* 0x080fe40007f9e0ff */
[----:B------:R-:W-:Y:S02]  /*0350*/  ISETP.LT.AND.EX P2, PT, R9, R12, !P5, P2 ;  /* 0x0000000c0900720c */ /* 0x000fe40006f41320 */
[----:B------:R-:W-:Y:S01]  /*0360*/  IADD3 R6, P6, R6, R11, RZ ;  /* 0x0000000b06067210 */ /* 0x000fe20007fde0ff */
[----:B------:R-:W-:Y:S01]  /*0370*/  IMAD.X R5, R5, 0x1, R10, P4 ;  /* 0x0000000105057824 */ /* 0x000fe200020e060a */
[----:B------:R-:W-:-:S02]  /*0380*/  PRMT R18, RZ, 0x7610, R18 ;  /* 0x00007610ff127816 */ /* 0x000fc40000000012 */
[----:B------:R-:W-:Y:S01]  /*0390*/  IADD3 R8, P4, R8, R11, RZ ;  /* 0x0000000b08087210 */ /* 0x000fe20007f9e0ff */
[--C-:B------:R-:W-:Y:S01]  /*03a0*/  IMAD.X R7, R7, 0x1, R10.reuse, P6 ;  /* 0x0000000107077824 */ /* 0x100fe200030e060a */
[----:B------:R-:W-:Y:S02]  /*03b0*/  PRMT R19, RZ, 0x7610, R19 ;  /* 0x00007610ff137816 */ /* 0x000fe40000000013 */
[----:B------:R-:W-:Y:S01]  /*03c0*/  PRMT R15, RZ, 0x7610, R15 ;  /* 0x00007610ff0f7816 */ /* 0x000fe2000000000f */
[----:B------:R-:W-:Y:S01]  /*03d0*/  IMAD.X R9, R9, 0x1, R10, P4 ;  /* 0x0000000109097824 */ /* 0x000fe200020e060a */
[----:B0-----:R-:W-:Y:S01]  /*03e0*/  PRMT R21, RZ, 0x7610, R21 ;  /* 0x00007610ff157816 */ /* 0x001fe20000000015 */
[----:B------:R-:W4:Y:S04]  /*03f0*/  @P1 LDG.E.U8 R18, desc[UR6][R2.64] ;  /* 0x0000000602121981 */ /* 0x000f28000c1e1100 */
[----:B------:R-:W5:Y:S04]  /*0400*/  @P0 LDG.E.U8 R19, desc[UR6][R4.64] ;  /* 0x0000000604130981 */ /* 0x000f68000c1e1100 */
[----:B------:R-:W5:Y:S04]  /*0410*/  @P3 LDG.E.U8 R15, desc[UR6][R6.64] ;  /* 0x00000006060f3981 */ /* 0x000f68000c1e1100 */
[----:B------:R-:W5:Y:S01]  /*0420*/  @P2 LDG.E.U8 R21, desc[UR6][R8.64] ;  /* 0x0000000608152981 */ /* 0x000f62000c1e1100 */
[----:B--2---:R-:W-:Y:S01]  /*0430*/  PRMT R23, R22, 0x8880, RZ ;  /* 0x0000888016177816 */ /* 0x004fe200000000ff */
[----:B------:R-:W-:Y:S01]  /*0440*/  IMAD.WIDE.U32 R16, R14, 0x4, R16 ;  /* 0x000000040e107825 */ /* 0x000fe200078e0010 */
[----:B---3--:R-:W-:-:S03]  /*0450*/  ISETP.NE.AND P4, PT, R20, RZ, PT ;  /* 0x000000ff1400720c */ /* 0x008fc60003f85270 */
[----:B------:R-:W-:-:S05]  /*0460*/  IMAD.MOV.U32 R20, RZ, RZ, R23 ;  /* 0x000000ffff147224 */ /* 0x000fca00078e0017 */
[----:B------:R-:W-:Y:S02]  /*0470*/  ISETP.NE.AND P4, PT, R20, RZ, P4 ;  /* 0x000000ff1400720c */ /* 0x000fe40002785270 */
[----:B----4-:R-:W-:Y:S02]  /*0480*/  @P1 LOP3.LUT P6, RZ, R18, 0xff, RZ, 0xc0, !PT ;  /* 0x000000ff12ff1812 */ /* 0x010fe400078cc0ff */
[----:B------:R-:W-:Y:S02]  /*0490*/  SEL R18, RZ, 0xffffffff, !P4 ;  /* 0xffffffffff127807 */ /* 0x000fe40006000000 */
[----:B-----5:R-:W-:Y:S02]  /*04a0*/  LOP3.LUT P5, RZ, R19, 0xff, RZ, 0xc0, !PT ;  /* 0x000000ff13ff7812 */ /* 0x020fe400078ac0ff */
[----:B------:R-:W-:Y:S02]  /*04b0*/  LOP3.LUT P4, RZ, R15, 0xff, RZ, 0xc0, !PT ;  /* 0x000000ff0fff7812 */ /* 0x000fe4000788c0ff */
[----:B------:R-:W-:-:S02]  /*04c0*/  @P1 SEL R15, RZ, 0x1, !P6 ;  /* 0x00000001ff0f1807 */ /* 0x000fc40007000000 */
[----:B------:R-:W-:Y:S02]  /*04d0*/  LOP3.LUT P6, RZ, R21, 0xff, RZ, 0xc0, !PT ;  /* 0x000000ff15ff7812 */ /* 0x000fe400078cc0ff */
[----:B------:R-:W-:Y:S02]  /*04e0*/  SEL R23, RZ, 0x1, !P5 ;  /* 0x00000001ff177807 */ /* 0x000fe40006800000 */
[----:B------:R-:W-:Y:S02]  /*04f0*/  SEL R21, RZ, 0x1, !P4 ;  /* 0x00000001ff157807 */ /* 0x000fe40006000000 */
[-C--:B------:R-:W-:Y:S02]  /*0500*/  @P1 ISETP.NE.AND P5, PT, R15, R18.reuse, PT ;  /* 0x000000120f00120c */ /* 0x080fe40003fa5270 */
[----:B------:R-:W-:Y:S02]  /*0510*/  SEL R19, RZ, 0x1, !P6 ;  /* 0x00000001ff137807 */ /* 0x000fe40007000000 */
[----:B------:R-:W-:-:S02]  /*0520*/  ISETP.NE.AND P4, PT, R23, R18, PT ;  /* 0x000000121700720c */ /* 0x000fc40003f85270 */
[----:B------:R-:W-:Y:S02]  /*0530*/  @P1 SEL R15, RZ, 0x1, !P5 ;  /* 0x00000001ff0f1807 */ /* 0x000fe40006800000 */
[-C--:B------:R-:W-:Y:S02]  /*0540*/  ISETP.NE.AND P6, PT, R21, R18.reuse, PT ;  /* 0x000000121500720c */ /* 0x080fe40003fc5270 */
[----:B------:R-:W-:Y:S01]  /*0550*/  ISETP.NE.AND P5, PT, R19, R18, PT ;  /* 0x000000121300720c */ /* 0x000fe20003fa5270 */
[----:B------:R3:W-:Y:S01]  /*0560*/  @P1 STG.E.U8 desc[UR6][R2.64], R15 ;  /* 0x0000000f02001986 */ /* 0x0007e2000c101106 */
[----:B------:R-:W-:Y:S02]  /*0570*/  @P0 SEL R19, RZ, 0x1, !P4 ;  /* 0x00000001ff130807 */ /* 0x000fe40006000000 */
[----:B------:R-:W-:Y:S02]  /*0580*/  @P3 SEL R21, RZ, 0x1, !P6 ;  /* 0x00000001ff153807 */ /* 0x000fe40007000000 */
[----:B------:R-:W-:Y:S01]  /*0590*/  @P2 SEL R23, RZ, 0x1, !P5 ;  /* 0x00000001ff172807 */ /* 0x000fe20006800000 */
[----:B------:R3:W-:Y:S01]  /*05a0*/  @P0 STG.E.U8 desc[UR6][R4.64], R19 ;  /* 0x0000001304000986 */ /* 0x0007e2000c101106 */
[----:B------:R-:W-:-:S02]  /*05b0*/  ISETP.GE.U32.AND P0, PT, R16, 0x10000, PT ;  /* 0x000100001000780c */ /* 0x000fc40003f06070 */
[----:B------:R-:W-:Y:S01]  /*05c0*/  ISETP.LT.U32.AND P1, PT, R16, R0, PT ;  /* 0x000000001000720c */ /* 0x000fe20003f21070 */
[----:B------:R3:W-:Y:S01]  /*05d0*/  @P3 STG.E.U8 desc[UR6][R6.64], R21 ;  /* 0x0000001506003986 */ /* 0x0007e2000c101106 */
[C---:B------:R-:W-:Y:S02]  /*05e0*/  ISETP.GE.U32.AND.EX P0, PT, R17.reuse, RZ, PT, P0 ;  /* 0x000000ff1100720c */ /* 0x040fe40003f06100 */
[----:B------:R-:W-:Y:S01]  /*05f0*/  ISETP.LT.AND.EX P1, PT, R17, R12, PT, P1 ;  /* 0x0000000c1100720c */ /* 0x000fe20003f21310 */
[----:B------:R3:W-:-:S12]  /*0600*/  @P2 STG.E.U8 desc[UR6][R8.64], R23 ;  /* 0x0000001708002986 */ /* 0x0007d8000c101106 */
[----:B---3--:R-:W-:Y:S05]  /*0610*/  @!P0 BRA P1, `(.L_x_469) ;  /* 0xfffffff800d88947 */ /* 0x008fea000083ffff */
[----:B------:R-:W-:Y:S05]  /*0620*/  EXIT ;  /* 0x000000000000794d */ /* 0x000fea0003800000 */
.L_x_468:
        /* <DEDUP_REMOVED lines=11> */
.L_x_470:
        /* <DEDUP_REMOVED lines=27> */
[----:B------:R-:W-:Y:S02]  /*0890*/  SEL R8, RZ, 0x1, !P0 ;  /* 0x00000001ff087807 */ /* 0x000fe40004000000 */
[----:B------:R-:W-:-:S02]  /*08a0*/  IADD3 R6, P0, R6, UR5, RZ ;  /* 0x0000000506067c10 */ /* 0x000fc4000ff1e0ff */
        /* <DEDUP_REMOVED lines=12> */
.L_x_471:
        /* <DEDUP_REMOVED lines=9> */
.L_x_580:


//--------------------- .text._ZN2at6native63_GLOBAL__N__862fb238_30_ForeachBinaryOpScalarTensor_cu_64fe0ca525multi_tensor_apply_kernelINS1_18TensorListMetadataILi1EEENS1_27BinaryOpScalarTensorFunctorIN3c107complexIfEELi1ELi1ELi0EEEJSt4plusIS8_EPS8_S8_EEEvT_T0_DpT1_ --------------------------
	.section	.text._ZN2at6native63_GLOBAL__N__862fb238_30_ForeachBinaryOpScalarTensor_cu_64fe0ca525multi_tensor_apply_kernelINS1_18TensorListMetadataILi1EEENS1_27BinaryOpScalarTensorFunctorIN3c107complexIfEELi1ELi1ELi0EEEJSt4plusIS8_EPS8_S8_EEEvT_T0_DpT1_,"ax",@progbits
	.align	128
.text._ZN2at6native63_GLOBAL__N__862fb238_30_ForeachBinaryOpScalarTensor_cu_64fe0ca525multi_tensor_apply_kernelINS1_18TensorListMetadataILi1EEENS1_27BinaryOpScalarTensorFunctorIN3c107complexIfEELi1ELi1ELi0EEEJSt4plusIS8_EPS8_S8_EEEvT_T0_DpT1_:
        .type           _ZN2at6native63_GLOBAL__N__862fb238_30_ForeachBinaryOpScalarTensor_cu_64fe0ca525multi_tensor_apply_kernelINS1_18TensorListMetadataILi1EEENS1_27BinaryOpScalarTensorFunctorIN3c107complexIfEELi1ELi1ELi0EEEJSt4plusIS8_EPS8_S8_EEEvT_T0_DpT1_,@function
        .size           _ZN2at6native63_GLOBAL__N__862fb238_30_ForeachBinaryOpScalarTensor_cu_64fe0ca525multi_tensor_apply_kernelINS1_18TensorListMetadataILi1EEENS1_27BinaryOpScalarTensorFunctorIN3c107complexIfEELi1ELi1ELi0EEEJSt4plusIS8_EPS8_S8_EEEvT_T0_DpT1_,(.L_x_581 - _ZN2at6native63_GLOBAL__N__862fb238_30_ForeachBinaryOpScalarTensor_cu_64fe0ca525multi_tensor_apply_kernelINS1_18TensorListMetadataILi1EEENS1_27BinaryOpScalarTensorFunctorIN3c107complexIfEELi1ELi1ELi0EEEJSt4plusIS8_EPS8_S8_EEEvT_T0_DpT1_)
        .other          _ZN2at6native63_GLOBAL__N__862fb238_30_ForeachBinaryOpScalarTensor_cu_64fe0ca525multi_tensor_apply_kernelINS1_18TensorListMetadataILi1EEENS1_27BinaryOpScalarTensorFunctorIN3c107complexIfEELi1ELi1ELi0EEEJSt4plusIS8_EPS8_S8_EEEvT_T0_DpT1_,@"STO_CUDA_ENTRY STV_DEFAULT"
_ZN2at6native63_GLOBAL__N__862fb238_30_ForeachBinaryOpScalarTensor_cu_64fe0ca525multi_tensor_apply_kernelINS1_18TensorListMetadataILi1EEENS1_27BinaryOpScalarTensorFunctorIN3c107complexIfEELi1ELi1ELi0EEEJSt4plusIS8_EPS8_S8_EEEvT_T0_DpT1_:
        /* <DEDUP_REMOVED lines=25> */
.L_x_473:
[----:B------:R-:W2:Y:S02]  /*0190*/  LDC.64 R8, c[0x0][0xf40] ;  /* 0x0003d000ff087b82 */ /* 0x000ea40000000a00 */
[----:B--2---:R-:W2:Y:S01]  /*01a0*/  LDG.E.64 R8, desc[UR4][R8.64] ;  /* 0x0000000408087981 */ /* 0x004ea2000c1e1b00 */
[----:B0-----:R-:W-:Y:S01]  /*01b0*/  IADD3 R13, P0, R3, R6, RZ ;  /* 0x00000006030d7210 */ /* 0x001fe20007f1e0ff */
[C---:B-1----:R-:W-:Y:S01]  /*01c0*/  IMAD R10, R4.reuse, 0x3, RZ ;  /* 0x00000003040a7824 */ /* 0x042fe200078e02ff */
[----:B------:R-:W-:Y:S02]  /*01d0*/  CS2R R20, SRZ ;  /* 0x0000000000147805 */ /* 0x000fe4000001ff00 */
[----:B------:R-:W-:Y:S02]  /*01e0*/  CS2R R22, SRZ ;  /* 0x0000000000167805 */ /* 0x000fe4000001ff00 */
[----:B------:R-:W-:Y:S01]  /*01f0*/  IADD3 R5, P1, R4, R13, RZ ;  /* 0x0000000d04057210 */ /* 0x000fe20007f3e0ff */
[----:B------:R-:W-:Y:S01]  /*0200*/  IMAD.X R17, RZ, RZ, R7, P0 ;  /* 0x000000ffff117224 */ /* 0x000fe200000e0607 */
[----:B------:R-:W-:-:S02]  /*0210*/  ISETP.GE.U32.AND P4, PT, R13, 0x10000, PT ;  /* 0x000100000d00780c */ /* 0x000fc40003f86070 */
[C---:B------:R-:W-:Y:S01]  /*0220*/  ISETP.GE.U32.AND P0, PT, R5.reuse, 0x10000, PT ;  /* 0x000100000500780c */ /* 0x040fe20003f06070 */
[----:B------:R-:W-:Y:S01]  /*0230*/  IMAD.X R11, RZ, RZ, R17, P1 ;  /* 0x000000ffff0b7224 */ /* 0x000fe200008e0611 */
[C---:B------:R-:W-:Y:S02]  /*0240*/  ISETP.LT.U32.AND P1, PT, R5.reuse, R0, PT ;  /* 0x000000000500720c */ /* 0x040fe40003f21070 */
[----:B------:R-:W-:Y:S02]  /*0250*/  LEA R14, P2, R5, R26, 0x3 ;  /* 0x0000001a050e7211 */ /* 0x000fe400078418ff */
[----:B------:R-:W-:Y:S02]  /*0260*/  ISETP.GE.U32.AND.EX P0, PT, R11, RZ, PT, P0 ;  /* 0x000000ff0b00720c */ /* 0x000fe40003f06100 */
[----:B------:R-:W-:Y:S02]  /*0270*/  LEA.HI.X R15, R5, R27, R11, 0x3, P2 ;  /* 0x0000001b050f7211 */ /* 0x000fe400010f1c0b */
[----:B------:R-:W-:-:S02]  /*0280*/  ISETP.LT.AND.EX P0, PT, R11, R2, !P0, P1 ;  /* 0x000000020b00720c */ /* 0x000fc40004701310 */
[-C--:B------:R-:W-:Y:S02]  /*0290*/  LEA R5, P1, R4, R13.reuse, 0x1 ;  /* 0x0000000d04057211 */ /* 0x080fe400078208ff */
[C---:B------:R-:W-:Y:S02]  /*02a0*/  ISETP.LT.U32.AND P2, PT, R13.reuse, R0, PT ;  /* 0x000000000d00720c */ /* 0x040fe40003f41070 */
[----:B------:R-:W-:Y:S01]  /*02b0*/  IADD3 R11, P5, R10, R13, RZ ;  /* 0x0000000d0a0b7210 */ /* 0x000fe20007fbe0ff */
[--C-:B------:R-:W-:Y:S01]  /*02c0*/  IMAD.X R19, RZ, RZ, R17.reuse, P1 ;  /* 0x000000ffff137224 */ /* 0x100fe200008e0611 */
[----:B------:R-:W-:Y:S02]  /*02d0*/  LEA R24, P6, R13, R26, 0x3 ;  /* 0x0000001a0d187211 */ /* 0x000fe400078c18ff */
[----:B------:R-:W-:Y:S02]  /*02e0*/  ISETP.GE.U32.AND.EX P4, PT, R17, RZ, PT, P4 ;  /* 0x000000ff1100720c */ /* 0x000fe40003f86140 */
[----:B------:R-:W-:Y:S01]  /*02f0*/  ISETP.GE.U32.AND P3, PT, R5, 0x10000, PT ;  /* 0x000100000500780c */ /* 0x000fe20003f66070 */
[----:B------:R-:W3:Y:S01]  /*0300*/  @P0 LDG.E.64 R22, desc[UR4][R14.64] ;  /* 0x000000040e160981 */ /* 0x000ee2000c1e1b00 */
[----:B------:R-:W-:-:S02]  /*0310*/  LEA.HI.X R25, R13, R27, R17, 0x3, P6 ;  /* 0x0000001b0d197211 */ /* 0x000fc400030f1c11 */
[----:B------:R-:W-:Y:S01]  /*0320*/  ISETP.LT.AND.EX P2, PT, R17, R2, !P4, P2 ;  /* 0x000000021100720c */ /* 0x000fe20006741320 */
[----:B------:R-:W-:Y:S01]  /*0330*/  IMAD.X R17, RZ, RZ, R17, P5 ;  /* 0x000000ffff117224 */ /* 0x000fe200028e0611 */
[----:B------:R-:W-:Y:S02]  /*0340*/  LEA R12, P4, R5, R26, 0x3 ;  /* 0x0000001a050c7211 */ /* 0x000fe400078818ff */
[----:B------:R-:W-:Y:S02]  /*0350*/  ISETP.GE.U32.AND.EX P6, PT, R19, RZ, PT, P3 ;  /* 0x000000ff1300720c */ /* 0x000fe40003fc6130 */
[----:B------:R-:W-:Y:S02]  /*0360*/  ISETP.GE.U32.AND P3, PT, R11, 0x10000, PT ;  /* 0x000100000b00780c */ /* 0x000fe40003f66070 */
[C---:B------:R-:W-:Y:S02]  /*0370*/  ISETP.LT.U32.AND P1, PT, R5.reuse, R0, PT ;  /* 0x000000000500720c */ /* 0x040fe40003f21070 */
[----:B------:R-:W-:-:S02]  /*0380*/  LEA.HI.X R13, R5, R27, R19, 0x3, P4 ;  /* 0x0000001b050d7211 */ /* 0x000fc400020f1c13 */
[----:B------:R-:W-:Y:S01]  /*0390*/  ISETP.LT.U32.AND P4, PT, R11, R0, PT ;  /* 0x000000000b00720c */ /* 0x000fe20003f81070 */
[----:B------:R-:W4:Y:S01]  /*03a0*/  @P2 LDG.E.64 R20, desc[UR4][R24.64] ;  /* 0x0000000418142981 */ /* 0x000f22000c1e1b00 */
[----:B------:R-:W-:Y:S02]  /*03b0*/  ISETP.GE.U32.AND.EX P3, PT, R17, RZ, PT, P3 ;  /* 0x000000ff1100720c */ /* 0x000fe40003f66130 */
[-C--:B------:R-:W-:Y:S02]  /*03c0*/  ISETP.LT.AND.EX P1, PT, R19, R2.reuse, !P6, P1 ;  /* 0x000000021300720c */ /* 0x080fe40007721310 */
[----:B------:R-:W-:Y:S02]  /*03d0*/  CS2R R18, SRZ ;  /* 0x0000000000127805 */ /* 0x000fe4000001ff00 */
[----:B------:R-:W-:Y:S02]  /*03e0*/  ISETP.LT.AND.EX P3, PT, R17, R2, !P3, P4 ;  /* 0x000000021100720c */ /* 0x000fe40005f61340 */
[----:B------:R-:W-:-:S04]  /*03f0*/  LEA R10, P5, R11, R26, 0x3 ;  /* 0x0000001a0b0a7211 */ /* 0x000fc800078a18ff */
[----:B------:R-:W-:-:S07]  /*0400*/  LEA.HI.X R11, R11, R27, R17, 0x3, P5 ;  /* 0x0000001b0b0b7211 */ /* 0x000fce00028f1c11 */
        /* <DEDUP_REMOVED lines=8> */
[C---:B---3--:R-:W-:Y:S01]  /*0490*/  FADD.FTZ R22, R5.reuse, R22 ;  /* 0x0000001605167221 */ /* 0x048fe20000010000 */
[C---:B------:R-:W-:Y:S01]  /*04a0*/  FADD.FTZ R23, R8.reuse, R23 ;  /* 0x0000001708177221 */ /* 0x040fe20000010000 */
[----:B----4-:R-:W-:Y:S01]  /*04b0*/  FADD.FTZ R20, R5, R20 ;  /* 0x0000001405147221 */ /* 0x010fe20000010000 */
[----:B------:R-:W-:-:S05]  /*04c0*/  FADD.FTZ R21, R8, R21 ;  /* 0x0000001508157221 */ /* 0x000fca0000010000 */
[----:B------:R3:W-:Y:S04]  /*04d0*/  @P2 STG.E.64 desc[UR4][R24.64], R20 ;  /* 0x0000001418002986 */ /* 0x0007e8000c101b04 */
[----:B------:R3:W-:Y:S01]  /*04e0*/  @P0 STG.E.64 desc[UR4][R14.64], R22 ;  /* 0x000000160e000986 */ /* 0x0007e2000c101b04 */
[----:B------:R-:W-:Y:S01]  /*04f0*/  ISETP.GE.U32.AND P0, PT, R6, 0x10000, PT ;  /* 0x000100000600780c */ /* 0x000fe20003f06070 */
[----:B-----5:R-:W-:Y:S01]  /*0500*/  FADD.FTZ R18, R5, R18 ;  /* 0x0000001205127221 */ /* 0x020fe20000010000 */
[C---:B------:R-:W-:Y:S02]  /*0510*/  FADD.FTZ R19, R8.reuse, R19 ;  /* 0x0000001308137221 */ /* 0x040fe40000010000 */
[----:B------:R-:W-:Y:S01]  /*0520*/  ISETP.GE.U32.AND.EX P0, PT, R7, RZ, PT, P0 ;  /* 0x000000ff0700720c */ /* 0x000fe20003f06100 */
[----:B--2---:R-:W-:Y:S01]  /*0530*/  FADD.FTZ R16, R5, R16 ;  /* 0x0000001005107221 */ /* 0x004fe20000010000 */
[----:B------:R-:W-:-:S05]  /*0540*/  FADD.FTZ R17, R8, R17 ;  /* 0x0000001108117221 */ /* 0x000fca0000010000 */
[----:B------:R3:W-:Y:S01]  /*0550*/  @P1 STG.E.64 desc[UR4][R12.64], R16 ;  /* 0x000000100c001986 */ /* 0x0007e2000c101b04 */
[----:B------:R-:W-:-:S03]  /*0560*/  ISETP.LT.U32.AND P1, PT, R6, R0, PT ;  /* 0x000000000600720c */ /* 0x000fc60003f21070 */
[----:B------:R3:W-:Y:S01]  /*0570*/  @P3 STG.E.64 desc[UR4][R10.64], R18 ;  /* 0x000000120a003986 */ /* 0x0007e2000c101b04 */
[----:B------:R-:W-:-:S13]  /*0580*/  ISETP.LT.AND.EX P1, PT, R7, R2, PT, P1 ;  /* 0x000000020700720c */ /* 0x000fda0003f21310 */
[----:B---3--:R-:W-:Y:S05]  /*0590*/  @!P0 BRA P1, `(.L_x_473) ;  /* 0xfffffff800fc8947 */ /* 0x008fea000083ffff */
[----:B------:R-:W-:Y:S05]  /*05a0*/  EXIT ;  /* 0x000000000000794d */ /* 0x000fea0003800000 */
.L_x_472:
        /* <DEDUP_REMOVED lines=10> */
.L_x_474:
        /* <DEDUP_REMOVED lines=11> */
[----:B------:R-:W-:Y:S01]  /*0700*/  FFMA.FTZ R17, R18, UR8, -R17 ;  /* 0x0000000812117c23 */ /* 0x000fe20008010811 */
[----:B------:R-:W-:-:S03]  /*0710*/  FFMA.FTZ R20, R19, UR8, R20 ;  /* 0x0000000813147c23 */ /* 0x000fc60008010014 */
        /* <DEDUP_REMOVED lines=8> */
[----:B------:R-:W-:Y:S01]  /*07a0*/  IMAD.SHL.U32 R17, R16, 0x4, RZ ;  /* 0x0000000410117824 */ /* 0x000fe200078e00ff */
[----:B------:R1:W-:Y:S04]  /*07b0*/  STG.E.128 desc[UR4][R14.64], R8 ;  /* 0x000000080e007986 */ /* 0x0003e8000c101d04 */
[----:B------:R1:W-:Y:S01]  /*07c0*/  STG.E.128 desc[UR4][R14.64+0x10], R4 ;  /* 0x000010040e007986 */ /* 0x0003e2000c101d04 */
[----:B------:R-:W-:-:S02]  /*07d0*/  ISETP.GE.U32.AND P0, PT, R17, R0, PT ;  /* 0x000000001100720c */ /* 0x000fc40003f06070 */
[----:B------:R-:W-:-:S04]  /*07e0*/  SHF.L.U64.HI R17, R16, 0x2, R3 ;  /* 0x0000000210117819 */ /* 0x000fc80000010203 */
[----:B------:R-:W-:-:S13]  /*07f0*/  ISETP.GE.AND.EX P0, PT, R17, R2, PT, P0 ;  /* 0x000000021100720c */ /* 0x000fda0003f06300 */
[----:B-1----:R-:W-:Y:S05]  /*0800*/  @!P0 BRA P1, `(.L_x_474) ;  /* 0xfffffffc00908947 */ /* 0x002fea000083ffff */
[----:B------:R-:W-:Y:S05]  /*0810*/  EXIT ;  /* 0x000000000000794d */ /* 0x000fea0003800000 */
.L_x_475:
        /* <DEDUP_REMOVED lines=14> */
.L_x_581:


//--------------------- .text._ZN2at6native63_GLOBAL__N__862fb238_30_ForeachBinaryOpScalarTensor_cu_64fe0ca525multi_tensor_apply_kernelINS1_18TensorListMetadataILi1EEENS1_27BinaryOpScalarTensorFunctorIN3c107complexIdEELi1ELi1ELi0EEEJSt4plusIS8_EPS8_S8_EEEvT_T0_DpT1_ --------------------------
	.section	.text._ZN2at6native63_GLOBAL__N__862fb238_30_ForeachBinaryOpScalarTensor_cu_64fe0ca525multi_tensor_apply_kernelINS1_18TensorListMetadataILi1EEENS1_27BinaryOpScalarTensorFunctorIN3c107complexIdEELi1ELi1ELi0EEEJSt4plusIS8_EPS8_S8_EEEvT_T0_DpT1_,"ax",@progbits
	.align	128
.text._ZN2at6native63_GLOBAL__N__862fb238_30_ForeachBinaryOpScalarTensor_cu_64fe0ca525multi_tensor_apply_kernelINS1_18TensorListMetadataILi1EEENS1_27BinaryOpScalarTensorFunctorIN3c107complexIdEELi1ELi1ELi0EEEJSt4plusIS8_EPS8_S8_EEEvT_T0_DpT1_:
        .type           _ZN2at6native63_GLOBAL__N__862fb238_30_ForeachBinaryOpScalarTensor_cu_64fe0ca525multi_tensor_apply_kernelINS1_18TensorListMetadataILi1EEENS1_27BinaryOpScalarTensorFunctorIN3c107complexIdEELi1ELi1ELi0EEEJSt4plusIS8_EPS8_S8_EEEvT_T0_DpT1_,@function
        .size           _ZN2at6native63_GLOBAL__N__862fb238_30_ForeachBinaryOpScalarTensor_cu_64fe0ca525multi_tensor_apply_kernelINS1_18TensorListMetadataILi1EEENS1_27BinaryOpScalarTensorFunctorIN3c107complexIdEELi1ELi1ELi0EEEJSt4plusIS8_EPS8_S8_EEEvT_T0_DpT1_,(.L_x_582 - _ZN2at6native63_GLOBAL__N__862fb238_30_ForeachBinaryOpScalarTensor_cu_64fe0ca525multi_tensor_apply_kernelINS1_18TensorListMetadataILi1EEENS1_27BinaryOpScalarTensorFunctorIN3c107complexIdEELi1ELi1ELi0EEEJSt4plusIS8_EPS8_S8_EEEvT_T0_DpT1_)
        .other          _ZN2at6native63_GLOBAL__N__862fb238_30_ForeachBinaryOpScalarTensor_cu_64fe0ca525multi_tensor_apply_kernelINS1_18TensorListMetadataILi1EEENS1_27BinaryOpScalarTensorFunctorIN3c107complexIdEELi1ELi1ELi0EEEJSt4plusIS8_EPS8_S8_EEEvT_T0_DpT1_,@"STO_CUDA_ENTRY STV_DEFAULT"
_ZN2at6native63_GLOBAL__N__862fb238_30_ForeachBinaryOpScalarTensor_cu_64fe0ca525multi_tensor_apply_kernelINS1_18TensorListMetadataILi1EEENS1_27BinaryOpScalarTensorFunctorIN3c107complexIdEELi1ELi1ELi0EEEJSt4plusIS8_EPS8_S8_EEEvT_T0_DpT1_:
        /* <DEDUP_REMOVED lines=29> */
.L_x_477:
[----:B-1----:R-:W1:Y:S02]  /*01d0*/  LDC.64 R4, c[0x0][0xf40] ;  /* 0x0003d000ff047b82 */ /* 0x002e640000000a00 */
[----:B-1----:R-:W2:Y:S01]  /*01e0*/  LDG.E.128 R4, desc[UR10][R4.64] ;  /* 0x0000000a04047981 */ /* 0x002ea2000c1e1d00 */
[----:B0-----:R-:W-:Y:S01]  /*01f0*/  IADD3 R10, P0, R0, UR4, RZ ;  /* 0x00000004000a7c10 */ /* 0x001fe2000ff1e0ff */
[----:B------:R-:W-:Y:S01]  /*0200*/  IMAD.U32 R3, RZ, RZ, UR7 ;  /* 0x00000007ff037e24 */ /* 0x000fe2000f8e00ff */
[----:B------:R-:W-:Y:S01]  /*0210*/  CS2R R18, SRZ ;  /* 0x0000000000127805 */ /* 0x000fe2000001ff00 */
[----:B------:R-:W-:Y:S01]  /*0220*/  IMAD.U32 R12, RZ, RZ, UR7 ;  /* 0x00000007ff0c7e24 */ /* 0x000fe2000f8e00ff */
[----:B------:R-:W-:Y:S01]  /*0230*/  IADD3 R8, P1, R10, UR7, RZ ;  /* 0x000000070a087c10 */ /* 0x000fe2000ff3e0ff */
[----:B------:R-:W-:Y:S01]  /*0240*/  IMAD.X R11, RZ, RZ, UR5, P0 ;  /* 0x00000005ff0b7e24 */ /* 0x000fe200080e06ff */
[----:B------:R-:W-:Y:S02]  /*0250*/  LEA R2, P4, R3, R10, 0x1 ;  /* 0x0000000a03027211 */ /* 0x000fe400078808ff */
[----:B------:R-:W-:-:S02]  /*0260*/  CS2R R16, SRZ ;  /* 0x0000000000107805 */ /* 0x000fc4000001ff00 */
[C---:B------:R-:W-:Y:S01]  /*0270*/  ISETP.GE.U32.AND P3, PT, R8.reuse, 0x10000, PT ;  /* 0x000100000800780c */ /* 0x040fe20003f66070 */
[--C-:B------:R-:W-:Y:S01]  /*0280*/  IMAD.X R9, RZ, RZ, R11.reuse, P1 ;  /* 0x000000ffff097224 */ /* 0x100fe200008e060b */
[C---:B------:R-:W-:Y:S01]  /*0290*/  ISETP.LT.U32.AND P0, PT, R8.reuse, UR12, PT ;  /* 0x0000000c08007c0c */ /* 0x040fe2000bf01070 */
[----:B------:R-:W-:Y:S01]  /*02a0*/  IMAD.X R3, RZ, RZ, R11, P4 ;  /* 0x000000ffff037224 */ /* 0x000fe200020e060b */
[----:B------:R-:W-:Y:S02]  /*02b0*/  LEA R22, P5, R8, UR8, 0x4 ;  /* 0x0000000808167c11 */ /* 0x000fe4000f8a20ff */
[----:B------:R-:W-:Y:S02]  /*02c0*/  CS2R R14, SRZ ;  /* 0x00000000000e7805 */ /* 0x000fe4000001ff00 */
[----:B------:R-:W-:Y:S02]  /*02d0*/  ISETP.GE.U32.AND.EX P3, PT, R9, RZ, PT, P3 ;  /* 0x000000ff0900720c */ /* 0x000fe40003f66130 */
[----:B------:R-:W-:-:S02]  /*02e0*/  ISETP.GE.U32.AND P2, PT, R2, 0x10000, PT ;  /* 0x000100000200780c */ /* 0x000fc40003f46070 */
[----:B------:R-:W-:Y:S02]  /*02f0*/  LEA.HI.X R23, R8, UR9, R9, 0x4, P5 ;  /* 0x0000000908177c11 */ /* 0x000fe4000a8f2409 */
[----:B------:R-:W-:Y:S01]  /*0300*/  ISETP.LT.AND.EX P0, PT, R9, UR6, !P3, P0 ;  /* 0x0000000609007c0c */ /* 0x000fe2000df01300 */
[----:B------:R-:W-:Y:S01]  /*0310*/  IMAD R9, R12, 0x3, RZ ;  /* 0x000000030c097824 */ /* 0x000fe200078e02ff */
[C---:B------:R-:W-:Y:S02]  /*0320*/  ISETP.LT.U32.AND P1, PT, R2.reuse, UR12, PT ;  /* 0x0000000c02007c0c */ /* 0x040fe4000bf21070 */
[----:B------:R-:W-:Y:S02]  /*0330*/  CS2R R12, SRZ ;  /* 0x00000000000c7805 */ /* 0x000fe4000001ff00 */
[----:B------:R-:W-:Y:S02]  /*0340*/  LEA R20, P4, R2, UR8, 0x4 ;  /* 0x0000000802147c11 */ /* 0x000fe4000f8820ff */
[----:B------:R-:W-:-:S02]  /*0350*/  ISETP.GE.U32.AND.EX P2, PT, R3, RZ, PT, P2 ;  /* 0x000000ff0300720c */ /* 0x000fc40003f46120 */
[----:B------:R-:W-:Y:S02]  /*0360*/  LEA.HI.X R21, R2, UR9, R3, 0x4, P4 ;  /* 0x0000000902157c11 */ /* 0x000fe4000a0f2403 */
[----:B------:R-:W-:Y:S02]  /*0370*/  ISETP.LT.AND.EX P1, PT, R3, UR6, !P2, P1 ;  /* 0x0000000603007c0c */ /* 0x000fe4000d721310 */
[----:B------:R-:W-:Y:S01]  /*0380*/  IADD3 R3, P6, R9, R10, RZ ;  /* 0x0000000a09037210 */ /* 0x000fe20007fde0ff */
[----:B------:R-:W3:Y:S01]  /*0390*/  @P0 LDG.E.128 R12, desc[UR10][R22.64] ;  /* 0x0000000a160c0981 */ /* 0x000ee2000c1e1d00 */
[C---:B------:R-:W-:Y:S02]  /*03a0*/  ISETP.GE.U32.AND P4, PT, R10.reuse, 0x10000, PT ;  /* 0x000100000a00780c */ /* 0x040fe40003f86070 */
[----:B------:R-:W-:Y:S01]  /*03b0*/  ISETP.LT.U32.AND P3, PT, R10, UR12, PT ;  /* 0x0000000c0a007c0c */ /* 0x000fe2000bf61070 */
[----:B------:R-:W-:Y:S01]  /*03c0*/  IMAD.X R8, RZ, RZ, R11, P6 ;  /* 0x000000ffff087224 */ /* 0x000fe200030e060b */
[----:B------:R-:W-:-:S02]  /*03d0*/  ISETP.GE.U32.AND.EX P4, PT, R11, RZ, PT, P4 ;  /* 0x000000ff0b00720c */ /* 0x000fc40003f86140 */
[----:B------:R-:W-:Y:S02]  /*03e0*/  ISETP.GE.U32.AND P2, PT, R3, 0x10000, PT ;  /* 0x000100000300780c */ /* 0x000fe40003f46070 */
[----:B------:R-:W-:Y:S02]  /*03f0*/  ISETP.LT.AND.EX P3, PT, R11, UR6, !P4, P3 ;  /* 0x000000060b007c0c */ /* 0x000fe4000e761330 */
[----:B------:R-:W-:Y:S02]  /*0400*/  ISETP.LT.U32.AND P4, PT, R3, UR12, PT ;  /* 0x0000000c03007c0c */ /* 0x000fe4000bf81070 */
[----:B------:R-:W-:Y:S02]  /*0410*/  ISETP.GE.U32.AND.EX P2, PT, R8, RZ, PT, P2 ;  /* 0x000000ff0800720c */ /* 0x000fe40003f46120 */
[----:B------:R-:W-:Y:S02]  /*0420*/  LEA R28, P5, R10, UR8, 0x4 ;  /* 0x000000080a1c7c11 */ /* 0x000fe4000f8a20ff */
[----:B------:R-:W-:-:S02]  /*0430*/  ISETP.LT.AND.EX P2, PT, R8, UR6, !P2, P4 ;  /* 0x0000000608007c0c */ /* 0x000fc4000d741340 */
[C---:B------:R-:W-:Y:S02]  /*0440*/  LEA R2, P6, R3.reuse, UR8, 0x4 ;  /* 0x0000000803027c11 */ /* 0x040fe4000f8c20ff */
[----:B------:R-:W-:Y:S02]  /*0450*/  LEA.HI.X R29, R10, UR9, R11, 0x4, P5 ;  /* 0x000000090a1d7c11 */ /* 0x000fe4000a8f240b */
[----:B------:R-:W-:Y:S02]  /*0460*/  CS2R R10, SRZ ;  /* 0x00000000000a7805 */ /* 0x000fe4000001ff00 */
[----:B------:R-:W-:Y:S02]  /*0470*/  LEA.HI.X R3, R3, UR9, R8, 0x4, P6 ;  /* 0x0000000903037c11 */ /* 0x000fe4000b0f2408 */
[----:B------:R-:W-:Y:S01]  /*0480*/  CS2R R8, SRZ ;  /* 0x0000000000087805 */ /* 0x000fe2000001ff00 */
[----:B------:R-:W4:Y:S05]  /*0490*/  @P3 LDG.E.128 R16, desc[UR10][R28.64] ;  /* 0x0000000a1c103981 */ /* 0x000f2a000c1e1d00 */
[----:B------:R-:W5:Y:S01]  /*04a0*/  @P1 LDG.E.128 R8, desc[UR10][R20.64] ;  /* 0x0000000a14081981 */ /* 0x000f62000c1e1d00 */
[----:B--2---:R-:W-:-:S02]  /*04b0*/  DMUL R26, R6, UR14 ;  /* 0x0000000e061a7c28 */ /* 0x004fc40008000000 */
[----:B------:R-:W-:-:S06]  /*04c0*/  DMUL R24, R4, UR14 ;  /* 0x0000000e04187c28 */ /* 0x000fcc0008000000 */
[----:B------:R-:W-:Y:S02]  /*04d0*/  DFMA R26, R4, UR16, -R26 ;  /* 0x00000010041a7c2b */ /* 0x000fe4000800081a */
[----:B------:R-:W-:Y:S01]  /*04e0*/  DFMA R24, R6, UR16, R24 ;  /* 0x0000001006187c2b */ /* 0x000fe20008000018 */
[----:B------:R-:W-:Y:S02]  /*04f0*/  CS2R R4, SRZ ;  /* 0x0000000000047805 */ /* 0x000fe4000001ff00 */
[----:B------:R-:W-:-:S06]  /*0500*/  CS2R R6, SRZ ;  /* 0x0000000000067805 */ /* 0x000fcc000001ff00 */
[----:B------:R-:W2:Y:S01]  /*0510*/  @P2 LDG.E.128 R4, desc[UR10][R2.64] ;  /* 0x0000000a02042981 */ /* 0x000ea2000c1e1d00 */
[----:B------:R-:W-:-:S04]  /*0520*/  UIMAD.WIDE.U32 UR4, UR7, 0x4, UR4 ;  /* 0x00000004070478a5 */ /* 0x000fc8000f8e0004 */
[----:B------:R-:W-:Y:S02]  /*0530*/  UISETP.LT.U32.AND UP1, UPT, UR4, UR12, UPT ;  /* 0x0000000c0400728c */ /* 0x000fe4000bf21070 */
[----:B------:R-:W-:Y:S01]  /*0540*/  UISETP.GE.U32.AND UP0, UPT, UR4, 0x10000, UPT ;  /* 0x000100000400788c */ /* 0x000fe2000bf06070 */
[----:B---3--:R-:W-:Y:S02]  /*0550*/  DADD R12, R26, R12 ;  /* 0x000000001a0c7229 */ /* 0x008fe4000000000c */
[----:B------:R-:W-:Y:S01]  /*0560*/  DADD R14, R24, R14 ;  /* 0x00000000180e7229 */ /* 0x000fe2000000000e */
[----:B------:R-:W-:Y:S01]  /*0570*/  UISETP.GE.U32.AND.EX UP0, UPT, UR5, URZ, UPT, UP0 ;  /* 0x0000003f0500728c */ /* 0x000fe2000bf06100 */
[----:B----4-:R-:W-:Y:S02]  /*0580*/  DADD R16, R26, R16 ;  /* 0x000000001a107229 */ /* 0x010fe40000000010 */
[----:B------:R-:W-:Y:S02]  /*0590*/  DADD R18, R24, R18 ;  /* 0x0000000018127229 */ /* 0x000fe40000000012 */
[----:B-----5:R-:W-:-:S02]  /*05a0*/  DADD R8, R26, R8 ;  /* 0x000000001a087229 */ /* 0x020fc40000000008 */
[----:B------:R-:W-:-:S03]  /*05b0*/  DADD R10, R24, R10 ;  /* 0x00000000180a7229 */ /* 0x000fc6000000000a */
[----:B------:R0:W-:Y:S04]  /*05c0*/  @P3 STG.E.128 desc[UR10][R28.64], R16 ;  /* 0x000000101c003986 */ /* 0x0001e8000c101d0a */
[----:B------:R1:W-:Y:S01]  /*05d0*/  @P0 STG.E.128 desc[UR10][R22.64], R12 ;  /* 0x0000000c16000986 */ /* 0x0003e2000c101d0a */
[----:B------:R-:W-:-:S03]  /*05e0*/  PLOP3.LUT P0, PT, PT, PT, UP1, 0x80, 0x0 ;  /* 0x000000000000781c */ /* 0x000fc60003f0f018 */
[----:B------:R1:W-:Y:S01]  /*05f0*/  @P1 STG.E.128 desc[UR10][R20.64], R8 ;  /* 0x0000000814001986 */ /* 0x0003e2000c101d0a */
[----:B------:R-:W-:Y:S01]  /*0600*/  PLOP3.LUT P1, PT, PT, PT, UP0, 0x80, 0x0 ;  /* 0x000000000000781c */ /* 0x000fe20003f2f008 */
[----:B0-----:R-:W-:-:S05]  /*0610*/  IMAD.U32 R17, RZ, RZ, UR5 ;  /* 0x00000005ff117e24 */ /* 0x001fca000f8e00ff */
[----:B------:R-:W-:Y:S01]  /*0620*/  ISETP.LT.AND.EX P0, PT, R17, UR6, PT, P0 ;  /* 0x0000000611007c0c */ /* 0x000fe2000bf01300 */
[----:B------:R-:W-:Y:S01]  /*0630*/  IMAD.U32 R16, RZ, RZ, UR4 ;  /* 0x00000004ff107e24 */ /* 0x000fe2000f8e00ff */
[----:B--2---:R-:W-:Y:S02]  /*0640*/  DADD R4, R26, R4 ;  /* 0x000000001a047229 */ /* 0x004fe40000000004 */
[----:B------:R-:W-:-:S07]  /*0650*/  DADD R6, R24, R6 ;  /* 0x0000000018067229 */ /* 0x000fce0000000006 */
[----:B------:R1:W-:Y:S02]  /*0660*/  @P2 STG.E.128 desc[UR10][R2.64], R4 ;  /* 0x0000000402002986 */ /* 0x0003e4000c101d0a */
[----:B------:R-:W-:Y:S05]  /*0670*/  @!P1 BRA P0, `(.L_x_477) ;  /* 0xfffffff800d49947 */ /* 0x000fea000003ffff */
[----:B------:R-:W-:Y:S05]  /*0680*/  EXIT ;  /* 0x000000000000794d */ /* 0x000fea0003800000 */
.L_x_476:
        /* <DEDUP_REMOVED lines=11> */
.L_x_478:
[----:B0-----:R-:W2:Y:S01]  /*0740*/  LDG.E.128 R24, desc[UR10][R20.64] ;  /* 0x0000000a14187981 */ /* 0x001ea2000c1e1d00 */
[----:B-1----:R-:W-:-:S04]  /*0750*/  LEA R22, P0, R0, UR8, 0x6 ;  /* 0x0000000800167c11 */ /* 0x002fc8000f8030ff */
[----:B------:R-:W-:-:S05]  /*0760*/  LEA.HI.X R23, R0, UR9, R3, 0x6, P0 ;  /* 0x0000000900177c11 */ /* 0x000fca00080f3403 */
[----:B------:R-:W3:Y:S04]  /*0770*/  LDG.E.128 R12, desc[UR10][R22.64] ;  /* 0x0000000a160c7981 */ /* 0x000ee8000c1e1d00 */
[----:B------:R-:W4:Y:S04]  /*0780*/  LDG.E.128 R16, desc[UR10][R22.64+0x10] ;  /* 0x0000100a16107981 */ /* 0x000f28000c1e1d00 */
[----:B------:R-:W5:Y:S01]  /*0790*/  LDG.E.128 R8, desc[UR10][R22.64+0x30] ;  /* 0x0000300a16087981 */ /* 0x000f62000c1e1d00 */
[----:B--2---:R-:W-:Y:S02]  /*07a0*/  DMUL R4, R26, UR14 ;  /* 0x0000000e1a047c28 */ /* 0x004fe40008000000 */
[----:B------:R-:W-:-:S06]  /*07b0*/  DMUL R6, R24, UR14 ;  /* 0x0000000e18067c28 */ /* 0x000fcc0008000000 */
[----:B------:R-:W-:Y:S02]  /*07c0*/  DFMA R24, R24, UR16, -R4 ;  /* 0x0000001018187c2b */ /* 0x000fe40008000804 */
[----:B------:R-:W-:Y:S02]  /*07d0*/  DFMA R26, R26, UR16, R6 ;  /* 0x000000101a1a7c2b */ /* 0x000fe40008000006 */
[----:B------:R-:W2:Y:S01]  /*07e0*/  LDG.E.128 R4, desc[UR10][R22.64+0x20] ;  /* 0x0000200a16047981 */ /* 0x000ea2000c1e1d00 */
[----:B------:R-:W-:-:S03]  /*07f0*/  IADD3 R0, P0, R0, UR4, RZ ;  /* 0x0000000400007c10 */ /* 0x000fc6000ff1e0ff */
[----:B---3--:R-:W-:Y:S02]  /*0800*/  DADD R12, R12, R24 ;  /* 0x000000000c0c7229 */ /* 0x008fe40000000018 */
[--C-:B------:R-:W-:Y:S02]  /*0810*/  DADD R14, R14, R26.reuse ;  /* 0x000000000e0e7229 */ /* 0x100fe4000000001a */
[--C-:B----4-:R-:W-:Y:S02]  /*0820*/  DADD R18, R18, R26.reuse ;  /* 0x0000000012127229 */ /* 0x110fe4000000001a */
[----:B-----5:R-:W-:Y:S02]  /*0830*/  DADD R10, R10, R26 ;  /* 0x000000000a0a7229 */ /* 0x020fe4000000001a */
[--C-:B------:R-:W-:Y:S02]  /*0840*/  DADD R16, R16, R24.reuse ;  /* 0x0000000010107229 */ /* 0x100fe40000000018 */
[----:B------:R-:W-:Y:S01]  /*0850*/  DADD R8, R8, R24 ;  /* 0x0000000008087229 */ /* 0x000fe20000000018 */
[----:B------:R-:W-:-:S02]  /*0860*/  IMAD.SHL.U32 R2, R0, 0x4, RZ ;  /* 0x0000000400027824 */ /* 0x000fc400078e00ff */
[----:B------:R-:W-:Y:S01]  /*0870*/  IMAD.X R3, RZ, RZ, R3, P0 ;  /* 0x000000ffff037224 */ /* 0x000fe200000e0603 */
[----:B------:R1:W-:Y:S01]  /*0880*/  STG.E.128 desc[UR10][R22.64], R12 ;  /* 0x0000000c16007986 */ /* 0x0003e2000c101d0a */
[----:B------:R-:W-:Y:S02]  /*0890*/  ISETP.LT.U32.AND P1, PT, R0, 0x4000, PT ;  /* 0x000040000000780c */ /* 0x000fe40003f21070 */
[----:B------:R-:W-:Y:S01]  /*08a0*/  ISETP.GE.U32.AND P0, PT, R2, UR12, PT ;  /* 0x0000000c02007c0c */ /* 0x000fe2000bf06070 */
[----:B------:R1:W-:Y:S01]  /*08b0*/  STG.E.128 desc[UR10][R22.64+0x10], R16 ;  /* 0x0000101016007986 */ /* 0x0003e2000c101d0a */
[----:B------:R-:W-:-:S03]  /*08c0*/  SHF.L.U64.HI R2, R0, 0x2, R3 ;  /* 0x0000000200027819 */ /* 0x000fc60000010203 */
[----:B------:R1:W-:Y:S01]  /*08d0*/  STG.E.128 desc[UR10][R22.64+0x30], R8 ;  /* 0x0000300816007986 */ /* 0x0003e2000c101d0a */
[----:B------:R-:W-:Y:S02]  /*08e0*/  ISETP.GE.AND.EX P0, PT, R2, UR6, PT, P0 ;  /* 0x0000000602007c0c */ /* 0x000fe4000bf06300 */
[----:B------:R-:W-:Y:S01]  /*08f0*/  ISETP.LT.U32.AND.EX P1, PT, R3, RZ, PT, P1 ;  /* 0x000000ff0300720c */ /* 0x000fe20003f21110 */
[----:B--2---:R-:W-:Y:S02]  /*0900*/  DADD R6, R6, R26 ;  /* 0x0000000006067229 */ /* 0x004fe4000000001a */
[----:B------:R-:W-:-:S07]  /*0910*/  DADD R4, R4, R24 ;  /* 0x0000000004047229 */ /* 0x000fce0000000018 */
[----:B------:R1:W-:Y:S03]  /*0920*/  STG.E.128 desc[UR10][R22.64+0x20], R4 ;  /* 0x0000200416007986 */ /* 0x0003e6000c101d0a */
[----:B------:R-:W-:Y:S05]  /*0930*/  @!P0 BRA P1, `(.L_x_478) ;  /* 0xfffffffc00808947 */ /* 0x000fea000083ffff */
[----:B------:R-:W-:Y:S05]  /*0940*/  EXIT ;  /* 0x000000000000794d */ /* 0x000fea0003800000 */
.L_x_479:
        /* <DEDUP_REMOVED lines=11> */
.L_x_582:


//--------------------- .text._ZN2at6native63_GLOBAL__N__862fb238_30_ForeachBinaryOpScalarTensor_cu_64fe0ca525multi_tensor_apply_kernelINS1_18TensorListMetadataILi1EEENS1_27BinaryOpScalarTensorFunctorIfLi1ELi1ELi0EEEJSt4plusIfEPffEEEvT_T0_DpT1_ --------------------------
	.section	.text._ZN2at6native63_GLOBAL__N__862fb238_30_ForeachBinaryOpScalarTensor_cu_64fe0ca525multi_tensor_apply_kernelINS1_18TensorListMetadataILi1EEENS1_27BinaryOpScalarTensorFunctorIfLi1ELi1ELi0EEEJSt4plusIfEPffEEEvT_T0_DpT1_,"ax",@progbits
	.align	128
.text._ZN2at6native63_GLOBAL__N__862fb238_30_ForeachBinaryOpScalarTensor_cu_64fe0ca525multi_tensor_apply_kernelINS1_18TensorListMetadataILi1EEENS1_27BinaryOpScalarTensorFunctorIfLi1ELi1ELi0EEEJSt4plusIfEPffEEEvT_T0_DpT1_:
        .type           _ZN2at6native63_GLOBAL__N__862fb238_30_ForeachBinaryOpScalarTensor_cu_64fe0ca525multi_tensor_apply_kernelINS1_18TensorListMetadataILi1EEENS1_27BinaryOpScalarTensorFunctorIfLi1ELi1ELi0EEEJSt4plusIfEPffEEEvT_T0_DpT1_,@function
        .size           _ZN2at6native63_GLOBAL__N__862fb238_30_ForeachBinaryOpScalarTensor_cu_64fe0ca525multi_tensor_apply_kernelINS1_18TensorListMetadataILi1EEENS1_27BinaryOpScalarTensorFunctorIfLi1ELi1ELi0EEEJSt4plusIfEPffEEEvT_T0_DpT1_,(.L_x_583 - _ZN2at6native63_GLOBAL__N__862fb238_30_ForeachBinaryOpScalarTensor_cu_64fe0ca525multi_tensor_apply_kernelINS1_18TensorListMetadataILi1EEENS1_27BinaryOpScalarTensorFunctorIfLi1ELi1ELi0EEEJSt4plusIfEPffEEEvT_T0_DpT1_)
        .other          _ZN2at6native63_GLOBAL__N__862fb238_30_ForeachBinaryOpScalarTensor_cu_64fe0ca525multi_tensor_apply_kernelINS1_18TensorListMetadataILi1EEENS1_27BinaryOpScalarTensorFunctorIfLi1ELi1ELi0EEEJSt4plusIfEPffEEEvT_T0_DpT1_,@"STO_CUDA_ENTRY STV_DEFAULT"
_ZN2at6native63_GLOBAL__N__862fb238_30_ForeachBinaryOpScalarTensor_cu_64fe0ca525multi_tensor_apply_kernelINS1_18TensorListMetadataILi1EEENS1_27BinaryOpScalarTensorFunctorIfLi1ELi1ELi0EEEJSt4plusIfEPffEEEvT_T0_DpT1_:
        /* <DEDUP_REMOVED lines=25> */
.L_x_481:
        /* <DEDUP_REMOVED lines=18> */
[----:B------:R-:W-:Y:S01]  /*02b0*/  IMAD.MOV.U32 R22, RZ, RZ, RZ ;  /* 0x000000ffff167224 */ /* 0x000fe200078e00ff */
[----:B------:R-:W-:Y:S01]  /*02c0*/  ISETP.GE.U32.AND.EX P3, PT, R15, RZ, PT, P3 ;  /* 0x000000ff0f00720c */ /* 0x000fe20003f66130 */
[----:B0-----:R-:W2:Y:S01]  /*02d0*/  LDG.E R17, desc[UR4][R16.64] ;  /* 0x0000000410117981 */ /* 0x001ea2000c1e1900 */
[----:B------:R-:W-:Y:S02]  /*02e0*/  IADD3 R9, P4, R8, R21, RZ ;  /* 0x0000001508097210 */ /* 0x000fe40007f9e0ff */
[----:B------:R-:W-:Y:S02]  /*02f0*/  ISETP.GE.U32.AND P2, PT, R21, 0x10000, PT ;  /* 0x000100001500780c */ /* 0x000fe40003f46070 */
[----:B------:R-:W-:Y:S01]  /*0300*/  ISETP.LT.AND.EX P0, PT, R15, R4, !P3, P0 ;  /* 0x000000040f00720c */ /* 0x000fe20005f01300 */
[----:B------:R-:W-:Y:S01]  /*0310*/  IMAD.X R15, RZ, RZ, R23, P4 ;  /* 0x000000ffff0f7224 */ /* 0x000fe200020e0617 */
[----:B------:R-:W-:Y:S01]  /*0320*/  ISETP.GE.U32.AND.EX P6, PT, R23, RZ, PT, P2 ;  /* 0x000000ff1700720c */ /* 0x000fe20003fc6120 */
[----:B------:R-:W2:Y:S01]  /*0330*/  @P1 LDG.E R22, desc[UR4][R6.64] ;  /* 0x0000000406161981 */ /* 0x000ea2000c1e1900 */
[----:B------:R-:W-:-:S02]  /*0340*/  ISETP.GE.U32.AND P2, PT, R9, 0x10000, PT ;  /* 0x000100000900780c */ /* 0x000fc40003f46070 */
[-C--:B------:R-:W-:Y:S02]  /*0350*/  ISETP.LT.U32.AND P3, PT, R21, R0.reuse, PT ;  /* 0x000000001500720c */ /* 0x080fe40003f61070 */
[----:B------:R-:W-:Y:S02]  /*0360*/  ISETP.LT.U32.AND P4, PT, R9, R0, PT ;  /* 0x000000000900720c */ /* 0x000fe40003f81070 */
[----:B------:R-:W-:Y:S02]  /*0370*/  ISETP.GE.U32.AND.EX P2, PT, R15, RZ, PT, P2 ;  /* 0x000000ff0f00720c */ /* 0x000fe40003f46120 */
[----:B------:R-:W-:Y:S02]  /*0380*/  ISETP.LT.AND.EX P3, PT, R23, R4, !P6, P3 ;  /* 0x000000041700720c */ /* 0x000fe40007761330 */
[-C--:B------:R-:W-:Y:S02]  /*0390*/  LEA R10, P5, R21, R2.reuse, 0x2 ;  /* 0x00000002150a7211 */ /* 0x080fe400078a10ff */
[----:B------:R-:W-:-:S02]  /*03a0*/  LEA R8, P6, R9, R2, 0x2 ;  /* 0x0000000209087211 */ /* 0x000fc400078c10ff */
[----:B------:R-:W-:Y:S02]  /*03b0*/  ISETP.LT.AND.EX P2, PT, R15, R4, !P2, P4 ;  /* 0x000000040f00720c */ /* 0x000fe40005741340 */
[-C--:B------:R-:W-:Y:S02]  /*03c0*/  LEA.HI.X R11, R21, R3.reuse, R23, 0x2, P5 ;  /* 0x00000003150b7211 */ /* 0x080fe400028f1417 */
[----:B------:R-:W-:Y:S02]  /*03d0*/  CS2R R20, SRZ ;  /* 0x0000000000147805 */ /* 0x000fe4000001ff00 */
[----:B------:R-:W-:Y:S01]  /*03e0*/  LEA.HI.X R9, R9, R3, R15, 0x2, P6 ;  /* 0x0000000309097211 */ /* 0x000fe200030f140f */
[----:B------:R-:W-:-:S03]  /*03f0*/  IMAD.MOV.U32 R15, RZ, RZ, RZ ;  /* 0x000000ffff0f7224 */ /* 0x000fc600078e00ff */
[----:B------:R-:W3:Y:S04]  /*0400*/  @P3 LDG.E R20, desc[UR4][R10.64] ;  /* 0x000000040a143981 */ /* 0x000ee8000c1e1900 */
[----:B------:R-:W4:Y:S04]  /*0410*/  @P0 LDG.E R15, desc[UR4][R12.64] ;  /* 0x000000040c0f0981 */ /* 0x000f28000c1e1900 */
[----:B------:R-:W5:Y:S01]  /*0420*/  @P2 LDG.E R21, desc[UR4][R8.64] ;  /* 0x0000000408152981 */ /* 0x000f62000c1e1900 */
[----:B------:R-:W-:-:S04]  /*0430*/  IMAD.WIDE.U32 R18, R14, 0x4, R18 ;  /* 0x000000040e127825 */ /* 0x000fc800078e0012 */
[C---:B--2---:R-:W-:Y:S01]  /*0440*/  FFMA.FTZ R25, R17.reuse, UR6, R22 ;  /* 0x0000000611197c23 */ /* 0x044fe20008010016 */
[C---:B---3--:R-:W-:Y:S01]  /*0450*/  FFMA.FTZ R23, R17.reuse, UR6, R20 ;  /* 0x0000000611177c23 */ /* 0x048fe20008010014 */
[----:B----4-:R-:W-:-:S04]  /*0460*/  FFMA.FTZ R15, R17, UR6, R15 ;  /* 0x00000006110f7c23 */ /* 0x010fc8000801000f */
[----:B------:R2:W-:Y:S01]  /*0470*/  @P3 STG.E desc[UR4][R10.64], R23 ;  /* 0x000000170a003986 */ /* 0x0005e2000c101904 */
[----:B-----5:R-:W-:-:S03]  /*0480*/  FFMA.FTZ R21, R17, UR6, R21 ;  /* 0x0000000611157c23 */ /* 0x020fc60008010015 */
[----:B------:R2:W-:Y:S01]  /*0490*/  @P0 STG.E desc[UR4][R12.64], R15 ;  /* 0x0000000f0c000986 */ /* 0x0005e2000c101904 */
[----:B------:R-:W-:-:S03]  /*04a0*/  ISETP.GE.U32.AND P0, PT, R18, 0x10000, PT ;  /* 0x000100001200780c */ /* 0x000fc60003f06070 */
[----:B------:R2:W-:Y:S01]  /*04b0*/  @P1 STG.E desc[UR4][R6.64], R25 ;  /* 0x0000001906001986 */ /* 0x0005e2000c101904 */
[----:B------:R-:W-:-:S03]  /*04c0*/  ISETP.LT.U32.AND P1, PT, R18, R0, PT ;  /* 0x000000001200720c */ /* 0x000fc60003f21070 */
[----:B------:R2:W-:Y:S01]  /*04d0*/  @P2 STG.E desc[UR4][R8.64], R21 ;  /* 0x0000001508002986 */ /* 0x0005e2000c101904 */
[C---:B------:R-:W-:Y:S02]  /*04e0*/  ISETP.GE.U32.AND.EX P0, PT, R19.reuse, RZ, PT, P0 ;  /* 0x000000ff1300720c */ /* 0x040fe40003f06100 */
[----:B------:R-:W-:-:S13]  /*04f0*/  ISETP.LT.AND.EX P1, PT, R19, R4, PT, P1 ;  /* 0x000000041300720c */ /* 0x000fda0003f21310 */
[----:B--2---:R-:W-:Y:S05]  /*0500*/  @!P0 BRA P1, `(.L_x_481) ;  /* 0xfffffffc00208947 */ /* 0x004fea000083ffff */
[----:B------:R-:W-:Y:S05]  /*0510*/  EXIT ;  /* 0x000000000000794d */ /* 0x000fea0003800000 */
.L_x_480:
        /* <DEDUP_REMOVED lines=10> */
.L_x_482:
[C---:B-1----:R-:W-:Y:S01]  /*05c0*/  LEA R12, P0, R15.reuse, R2, 0x4 ;  /* 0x000000020f0c7211 */ /* 0x042fe200078020ff */
[----:B0-----:R-:W2:Y:S03]  /*05d0*/  LDG.E R14, desc[UR4][R6.64] ;  /* 0x00000004060e7981 */ /* 0x001ea6000c1e1900 */
[----:B------:R-:W-:-:S05]  /*05e0*/  LEA.HI.X R13, R15, R3, R16, 0x4, P0 ;  /* 0x000000030f0d7211 */ /* 0x000fca00000f2410 */
[----:B------:R-:W2:Y:S01]  /*05f0*/  LDG.E.128 R8, desc[UR4][R12.64] ;  /* 0x000000040c087981 */ /* 0x000ea2000c1e1d00 */
        /* <DEDUP_REMOVED lines=15> */
.L_x_483:
        /* <DEDUP_REMOVED lines=9> */
.L_x_583:


//--------------------- .text._ZN2at6native63_GLOBAL__N__862fb238_30_ForeachBinaryOpScalarTensor_cu_64fe0ca525multi_tensor_apply_kernelINS1_18TensorListMetadataILi1EEENS1_27BinaryOpScalarTensorFunctorIdLi1ELi1ELi0EEEJSt4plusIdEPddEEEvT_T0_DpT1_ --------------------------
	.section	.text._ZN2at6native63_GLOBAL__N__862fb238_30_ForeachBinaryOpScalarTensor_cu_64fe0ca525multi_tensor_apply_kernelINS1_18TensorListMetadataILi1EEENS1_27BinaryOpScalarTensorFunctorIdLi1ELi1ELi0EEEJSt4plusIdEPddEEEvT_T0_DpT1_,"ax",@progbits
	.align	128
.text._ZN2at6native63_GLOBAL__N__862fb238_30_ForeachBinaryOpScalarTensor_cu_64fe0ca525multi_tensor_apply_kernelINS1_18TensorListMetadataILi1EEENS1_27BinaryOpScalarTensorFunctorIdLi1ELi1ELi0EEEJSt4plusIdEPddEEEvT_T0_DpT1_:
        .type           _ZN2at6native63_GLOBAL__N__862fb238_30_ForeachBinaryOpScalarTensor_cu_64fe0ca525multi_tensor_apply_kernelINS1_18TensorListMetadataILi1EEENS1_27BinaryOpScalarTensorFunctorIdLi1ELi1ELi0EEEJSt4plusIdEPddEEEvT_T0_DpT1_,@function
        .size           _ZN2at6native63_GLOBAL__N__862fb238_30_ForeachBinaryOpScalarTensor_cu_64fe0ca525multi_tensor_apply_kernelINS1_18TensorListMetadataILi1EEENS1_27BinaryOpScalarTensorFunctorIdLi1ELi1ELi0EEEJSt4plusIdEPddEEEvT_T0_DpT1_,(.L_x_584 - _ZN2at6native63_GLOBAL__N__862fb238_30_ForeachBinaryOpScalarTensor_cu_64fe0ca525multi_tensor_apply_kernelINS1_18TensorListMetadataILi1EEENS1_27BinaryOpScalarTensorFunctorIdLi1ELi1ELi0EEEJSt4plusIdEPddEEEvT_T0_DpT1_)
        .other          _ZN2at6native63_GLOBAL__N__862fb238_30_ForeachBinaryOpScalarTensor_cu_64fe0ca525multi_tensor_apply_kernelINS1_18TensorListMetadataILi1EEENS1_27BinaryOpScalarTensorFunctorIdLi1ELi1ELi0EEEJSt4plusIdEPddEEEvT_T0_DpT1_,@"STO_CUDA_ENTRY STV_DEFAULT"
_ZN2at6native63_GLOBAL__N__862fb238_30_ForeachBinaryOpScalarTensor_cu_64fe0ca525multi_tensor_apply_kernelINS1_18TensorListMetadataILi1EEENS1_27BinaryOpScalarTensorFunctorIdLi1ELi1ELi0EEEJSt4plusIdEPddEEEvT_T0_DpT1_:
        /* <DEDUP_REMOVED lines=25> */
.L_x_485:
[----:B0-----:R-:W-:Y:S01]  /*0190*/  IADD3 R19, P0, R3, R26, RZ ;  /* 0x0000001a03137210 */ /* 0x001fe20007f1e0ff */
[C---:B-1----:R-:W-:Y:S01]  /*01a0*/  IMAD R10, R4.reuse, 0x3, RZ ;  /* 0x00000003040a7824 */ /* 0x042fe200078e02ff */
[----:B------:R-:W0:Y:S01]  /*01b0*/  LDC.64 R20, c[0x0][0xf40] ;  /* 0x0003d000ff147b82 */ /* 0x000e220000000a00 */
[----:B------:R-:W-:Y:S02]  /*01c0*/  CS2R R24, SRZ ;  /* 0x0000000000187805 */ /* 0x000fe4000001ff00 */
        /* <DEDUP_REMOVED lines=14> */
[----:B------:R-:W-:Y:S01]  /*02b0*/  IADD3 R5, P4, R10, R19, RZ ;  /* 0x000000130a057210 */ /* 0x000fe20007f9e0ff */
[----:B0-----:R-:W2:Y:S01]  /*02c0*/  LDG.E.64 R20, desc[UR4][R20.64] ;  /* 0x0000000414147981 */ /* 0x001ea2000c1e1b00 */
[----:B------:R-:W-:Y:S02]  /*02d0*/  ISETP.GE.U32.AND P2, PT, R19, 0x10000, PT ;  /* 0x000100001300780c */ /* 0x000fe40003f46070 */
[----:B------:R-:W-:Y:S01]  /*02e0*/  ISETP.GE.U32.AND.EX P3, PT, R13, RZ, PT, P3 ;  /* 0x000000ff0d00720c */ /* 0x000fe20003f66130 */
[----:B------:R-:W-:Y:S01]  /*02f0*/  IMAD.X R15, RZ, RZ, R23, P4 ;  /* 0x000000ffff0f7224 */ /* 0x000fe200020e0617 */
[----:B------:R-:W-:Y:S02]  /*0300*/  ISETP.GE.U32.AND.EX P6, PT, R23, RZ, PT, P2 ;  /* 0x000000ff1700720c */ /* 0x000fe40003fc6120 */
[----:B------:R-:W-:Y:S02]  /*0310*/  ISETP.LT.AND.EX P0, PT, R13, R2, !P3, P0 ;  /* 0x000000020d00720c */ /* 0x000fe40005f01300 */
[----:B------:R-:W-:-:S02]  /*0320*/  ISETP.GE.U32.AND P2, PT, R5, 0x10000, PT ;  /* 0x000100000500780c */ /* 0x000fc40003f46070 */
[-C--:B------:R-:W-:Y:S02]  /*0330*/  ISETP.LT.U32.AND P3, PT, R19, R0.reuse, PT ;  /* 0x000000001300720c */ /* 0x080fe40003f61070 */
[----:B------:R-:W-:Y:S02]  /*0340*/  ISETP.LT.U32.AND P4, PT, R5, R0, PT ;  /* 0x000000000500720c */ /* 0x000fe40003f81070 */
[----:B------:R-:W-:Y:S02]  /*0350*/  ISETP.GE.U32.AND.EX P2, PT, R15, RZ, PT, P2 ;  /* 0x000000ff0f00720c */ /* 0x000fe40003f46120 */
[-C--:B------:R-:W-:Y:S02]  /*0360*/  ISETP.LT.AND.EX P3, PT, R23, R2.reuse, !P6, P3 ;  /* 0x000000021700720c */ /* 0x080fe40007761330 */
[----:B------:R-:W-:Y:S02]  /*0370*/  ISETP.LT.AND.EX P1, PT, R11, R2, !P5, P1 ;  /* 0x000000020b00720c */ /* 0x000fe40006f21310 */
[----:B------:R-:W-:-:S02]  /*0380*/  LEA R10, P5, R19, R6, 0x3 ;  /* 0x00000006130a7211 */ /* 0x000fc400078a18ff */
[----:B------:R-:W-:Y:S02]  /*0390*/  LEA R12, P6, R5, R6, 0x3 ;  /* 0x00000006050c7211 */ /* 0x000fe400078c18ff */
[----:B------:R-:W-:Y:S02]  /*03a0*/  ISETP.LT.AND.EX P2, PT, R15, R2, !P2, P4 ;  /* 0x000000020f00720c */ /* 0x000fe40005741340 */
[-C--:B------:R-:W-:Y:S02]  /*03b0*/  LEA.HI.X R11, R19, R7.reuse, R23, 0x3, P5 ;  /* 0x00000007130b7211 */ /* 0x080fe400028f1c17 */
[----:B------:R-:W-:Y:S02]  /*03c0*/  CS2R R18, SRZ ;  /* 0x0000000000127805 */ /* 0x000fe4000001ff00 */
[----:B------:R-:W-:Y:S02]  /*03d0*/  LEA.HI.X R13, R5, R7, R15, 0x3, P6 ;  /* 0x00000007050d7211 */ /* 0x000fe400030f1c0f */
[----:B------:R-:W-:-:S02]  /*03e0*/  CS2R R14, SRZ ;  /* 0x00000000000e7805 */ /* 0x000fc4000001ff00 */
[----:B------:R-:W-:Y:S01]  /*03f0*/  CS2R R22, SRZ ;  /* 0x0000000000167805 */ /* 0x000fe2000001ff00 */
[----:B------:R-:W2:Y:S04]  /*0400*/  @P1 LDG.E.64 R24, desc[UR4][R8.64] ;  /* 0x0000000408181981 */ /* 0x000ea8000c1e1b00 */
[----:B------:R-:W3:Y:S04]  /*0410*/  @P3 LDG.E.64 R18, desc[UR4][R10.64] ;  /* 0x000000040a123981 */ /* 0x000ee8000c1e1b00 */
[----:B------:R-:W4:Y:S04]  /*0420*/  @P0 LDG.E.64 R14, desc[UR4][R16.64] ;  /* 0x00000004100e0981 */ /* 0x000f28000c1e1b00 */
[----:B------:R-:W5:Y:S01]  /*0430*/  @P2 LDG.E.64 R22, desc[UR4][R12.64] ;  /* 0x000000040c162981 */ /* 0x000f62000c1e1b00 */
[----:B------:R-:W-:Y:S01]  /*0440*/  IMAD.WIDE.U32 R26, R4, 0x4, R26 ;  /* 0x00000004041a7825 */ /* 0x000fe200078e001a */
[----:B--2---:R-:W-:-:S02]  /*0450*/  DFMA R24, R20, UR6, R24 ;  /* 0x0000000614187c2b */ /* 0x004fc40008000018 */
[C---:B---3--:R-:W-:Y:S02]  /*0460*/  DFMA R18, R20.reuse, UR6, R18 ;  /* 0x0000000614127c2b */ /* 0x048fe40008000012 */
[C---:B----4-:R-:W-:Y:S02]  /*0470*/  DFMA R14, R20.reuse, UR6, R14 ;  /* 0x00000006140e7c2b */ /* 0x050fe4000800000e */
[----:B-----5:R-:W-:-:S03]  /*0480*/  DFMA R22, R20, UR6, R22 ;  /* 0x0000000614167c2b */ /* 0x020fc60008000016 */
        /* <DEDUP_REMOVED lines=10> */
.L_x_484:
        /* <DEDUP_REMOVED lines=10> */
.L_x_486:
[C---:B------:R-:W-:Y:S01]  /*05d0*/  LEA R16, P0, R3.reuse, R6, 0x5 ;  /* 0x0000000603107211 */ /* 0x040fe200078028ff */
[----:B0-----:R-:W2:Y:S03]  /*05e0*/  LDG.E.64 R18, desc[UR4][R4.64] ;  /* 0x0000000404127981 */ /* 0x001ea6000c1e1b00 */
[----:B------:R-:W-:-:S05]  /*05f0*/  LEA.HI.X R17, R3, R7, R20, 0x5, P0 ;  /* 0x0000000703117211 */ /* 0x000fca00000f2c14 */
[----:B------:R-:W2:Y:S04]  /*0600*/  LDG.E.128 R12, desc[UR4][R16.64] ;  /* 0x00000004100c7981 */ /* 0x000ea8000c1e1d00 */
[----:B------:R-:W3:Y:S01]  /*0610*/  LDG.E.128 R8, desc[UR4][R16.64+0x10] ;  /* 0x0000100410087981 */ /* 0x000ee2000c1e1d00 */
[----:B------:R-:W-:-:S05]  /*0620*/  IADD3 R3, P0, R3, UR6, RZ ;  /* 0x0000000603037c10 */ /* 0x000fca000ff1e0ff */
[----:B------:R-:W-:Y:S01]  /*0630*/  IMAD.X R20, RZ, RZ, R20, P0 ;  /* 0x000000ffff147224 */ /* 0x000fe200000e0614 */
[----:B------:R-:W-:-:S04]  /*0640*/  ISETP.LT.U32.AND P1, PT, R3, 0x4000, PT ;  /* 0x000040000300780c */ /* 0x000fc80003f21070 */
[----:B------:R-:W-:Y:S01]  /*0650*/  ISETP.LT.U32.AND.EX P1, PT, R20, RZ, PT, P1 ;  /* 0x000000ff1400720c */ /* 0x000fe20003f21110 */
[C---:B--2---:R-:W-:Y:S02]  /*0660*/  DFMA R14, R18.reuse, UR8, R14 ;  /* 0x00000008120e7c2b */ /* 0x044fe4000800000e */
[C---:B------:R-:W-:Y:S02]  /*0670*/  DFMA R12, R18.reuse, UR8, R12 ;  /* 0x00000008120c7c2b */ /* 0x040fe4000800000c */
[C---:B---3--:R-:W-:Y:S02]  /*0680*/  DFMA R10, R18.reuse, UR8, R10 ;  /* 0x00000008120a7c2b */ /* 0x048fe4000800000a */
[----:B------:R-:W-:Y:S01]  /*0690*/  DFMA R8, R18, UR8, R8 ;  /* 0x0000000812087c2b */ /* 0x000fe20008000008 */
        /* <DEDUP_REMOVED lines=8> */
.L_x_487:
        /* <DEDUP_REMOVED lines=14> */
.L_x_584:


//--------------------- .text._ZN2at6native63_GLOBAL__N__862fb238_30_ForeachBinaryOpScalarTensor_cu_64fe0ca525multi_tensor_apply_kernelINS1_18TensorListMetadataILi1EEENS1_27BinaryOpScalarTensorFunctorIsLi1ELi1ELi0EEEJSt4plusIsEPssEEEvT_T0_DpT1_ --------------------------
	.section	.text._ZN2at6native63_GLOBAL__N__862fb238_30_ForeachBinaryOpScalarTensor_cu_64fe0ca525multi_tensor_apply_kernelINS1_18TensorListMetadataILi1EEENS1_27BinaryOpScalarTensorFunctorIsLi1ELi1ELi0EEEJSt4plusIsEPssEEEvT_T0_DpT1_,"ax",@progbits
	.align	128
.text._ZN2at6native63_GLOBAL__N__862fb238_30_ForeachBinaryOpScalarTensor_cu_64fe0ca525multi_tensor_apply_kernelINS1_18TensorListMetadataILi1EEENS1_27BinaryOpScalarTensorFunctorIsLi1ELi1ELi0EEEJSt4plusIsEPssEEEvT_T0_DpT1_:
        .type           _ZN2at6native63_GLOBAL__N__862fb238_30_ForeachBinaryOpScalarTensor_cu_64fe0ca525multi_tensor_apply_kernelINS1_18TensorListMetadataILi1EEENS1_27BinaryOpScalarTensorFunctorIsLi1ELi1ELi0EEEJSt4plusIsEPssEEEvT_T0_DpT1_,@function
        .size           _ZN2at6native63_GLOBAL__N__862fb238_30_ForeachBinaryOpScalarTensor_cu_64fe0ca525multi_tensor_apply_kernelINS1_18TensorListMetadataILi1EEENS1_27BinaryOpScalarTensorFunctorIsLi1ELi1ELi0EEEJSt4plusIsEPssEEEvT_T0_DpT1_,(.L_x_585 - _ZN2at6native63_GLOBAL__N__862fb238_30_ForeachBinaryOpScalarTensor_cu_64fe0ca525multi_tensor_apply_kernelINS1_18TensorListMetadataILi1EEENS1_27BinaryOpScalarTensorFunctorIsLi1ELi1ELi0EEEJSt4plusIsEPssEEEvT_T0_DpT1_)
        .other          _ZN2at6native63_GLOBAL__N__862fb238_30_ForeachBinaryOpScalarTensor_cu_64fe0ca525multi_tensor_apply_kernelINS1_18TensorListMetadataILi1EEENS1_27BinaryOpScalarTensorFunctorIsLi1ELi1ELi0EEEJSt4plusIsEPssEEEvT_T0_DpT1_,@"STO_CUDA_ENTRY STV_DEFAULT"
_ZN2at6native63_GLOBAL__N__862fb238_30_ForeachBinaryOpScalarTensor_cu_64fe0ca525multi_tensor_apply_kernelINS1_18TensorListMetadataILi1EEENS1_27BinaryOpScalarTensorFunctorIsLi1ELi1ELi0EEEJSt4plusIsEPssEEEvT_T0_DpT1_:
        /* <DEDUP_REMOVED lines=25> */
.L_x_489:
[----:B0-----:R-:W-:Y:S01]  /*0190*/  IADD3 R21, P0, R5, R18, RZ ;  /* 0x0000001205157210 */ /* 0x001fe20007f1e0ff */
[----:B------:R-:W0:Y:S01]  /*01a0*/  LDC.64 R16, c[0x0][0xf40] ;  /* 0x0003d000ff107b82 */ /* 0x000e220000000a00 */
[C---:B-1----:R-:W-:Y:S02]  /*01b0*/  IMAD R8, R14.reuse, 0x3, RZ ;  /* 0x000000030e087824 */ /* 0x042fe400078e02ff */
[CC--:B------:R-:W-:Y:S01]  /*01c0*/  IADD3 R9, P2, R14.reuse, R21.reuse, RZ ;  /* 0x000000150e097210 */ /* 0x0c0fe20007f5e0ff */
[----:B------:R-:W-:Y:S01]  /*01d0*/  IMAD.X R23, RZ, RZ, R19, P0 ;  /* 0x000000ffff177224 */ /* 0x000fe200000e0613 */
[----:B------:R-:W-:Y:S02]  /*01e0*/  LEA R7, P3, R14, R21, 0x1 ;  /* 0x000000150e077211 */ /* 0x000fe400078608ff */
[C---:B------:R-:W-:Y:S01]  /*01f0*/  ISETP.GE.U32.AND P1, PT, R9.reuse, 0x10000, PT ;  /* 0x000100000900780c */ /* 0x040fe20003f26070 */
[----:B------:R-:W-:Y:S01]  /*0200*/  IMAD.X R11, RZ, RZ, R23, P2 ;  /* 0x000000ffff0b7224 */ /* 0x000fe200010e0617 */
[----:B------:R-:W-:-:S02]  /*0210*/  ISETP.LT.U32.AND P0, PT, R9, R0, PT ;  /* 0x000000000900720c */ /* 0x000fc40003f01070 */
[----:B------:R-:W-:Y:S02]  /*0220*/  LEA R12, P2, R9, R2, 0x1 ;  /* 0x00000002090c7211 */ /* 0x000fe400078408ff */
[----:B------:R-:W-:Y:S02]  /*0230*/  ISETP.GE.U32.AND.EX P1, PT, R11, RZ, PT, P1 ;  /* 0x000000ff0b00720c */ /* 0x000fe40003f26110 */
[----:B------:R-:W-:Y:S02]  /*0240*/  LEA.HI.X R13, R9, R3, R11, 0x1, P2 ;  /* 0x00000003090d7211 */ /* 0x000fe400010f0c0b */
[----:B------:R-:W-:Y:S01]  /*0250*/  ISETP.LT.AND.EX P1, PT, R11, R4, !P1, P0 ;  /* 0x000000040b00720c */ /* 0x000fe20004f21300 */
[----:B------:R-:W-:Y:S01]  /*0260*/  IMAD.X R11, RZ, RZ, R23, P3 ;  /* 0x000000ffff0b7224 */ /* 0x000fe200018e0617 */
[C---:B------:R-:W-:Y:S02]  /*0270*/  ISETP.GE.U32.AND P0, PT, R7.reuse, 0x10000, PT ;  /* 0x000100000700780c */ /* 0x040fe40003f06070 */
[----:B------:R-:W-:-:S02]  /*0280*/  ISETP.LT.U32.AND P3, PT, R7, R0, PT ;  /* 0x000000000700720c */ /* 0x000fc40003f61070 */
[----:B------:R-:W-:Y:S01]  /*0290*/  LEA R6, P4, R7, R2, 0x1 ;  /* 0x0000000207067211 */ /* 0x000fe200078808ff */
[----:B0-----:R-:W2:Y:S01]  /*02a0*/  LDG.E.U16 R16, desc[UR6][R16.64] ;  /* 0x0000000610107981 */ /* 0x001ea2000c1e1500 */
[----:B------:R-:W-:Y:S02]  /*02b0*/  ISETP.GE.U32.AND.EX P0, PT, R11, RZ, PT, P0 ;  /* 0x000000ff0b00720c */ /* 0x000fe40003f06100 */
[----:B------:R-:W-:Y:S02]  /*02c0*/  IADD3 R9, P5, R8, R21, RZ ;  /* 0x0000001508097210 */ /* 0x000fe40007fbe0ff */
[----:B------:R-:W-:Y:S02]  /*02d0*/  ISETP.GE.U32.AND P2, PT, R21, 0x10000, PT ;  /* 0x000100001500780c */ /* 0x000fe40003f46070 */
[----:B------:R-:W-:Y:S01]  /*02e0*/  LEA.HI.X R7, R7, R3, R11, 0x1, P4 ;  /* 0x0000000307077211 */ /* 0x000fe200020f0c0b */
[----:B------:R-:W-:Y:S01]  /*02f0*/  IMAD.X R15, RZ, RZ, R23, P5 ;  /* 0x000000ffff0f7224 */ /* 0x000fe200028e0617 */
[----:B------:R-:W-:-:S02]  /*0300*/  ISETP.LT.AND.EX P0, PT, R11, R4, !P0, P3 ;  /* 0x000000040b00720c */ /* 0x000fc40004701330 */
[----:B------:R-:W-:Y:S02]  /*0310*/  ISETP.LT.U32.AND P3, PT, R21, R0, PT ;  /* 0x000000001500720c */ /* 0x000fe40003f61070 */
[----:B------:R-:W-:Y:S02]  /*0320*/  ISETP.GE.U32.AND.EX P4, PT, R23, RZ, PT, P2 ;  /* 0x000000ff1700720c */ /* 0x000fe40003f86120 */
[----:B------:R-:W-:Y:S02]  /*0330*/  ISETP.GE.U32.AND P2, PT, R9, 0x10000, PT ;  /* 0x000100000900780c */ /* 0x000fe40003f46070 */
[----:B------:R-:W-:Y:S02]  /*0340*/  ISETP.LT.AND.EX P3, PT, R23, R4, !P4, P3 ;  /* 0x000000041700720c */ /* 0x000fe40006761330 */
[----:B------:R-:W-:Y:S02]  /*0350*/  ISETP.LT.U32.AND P4, PT, R9, R0, PT ;  /* 0x000000000900720c */ /* 0x000fe40003f81070 */
[----:B------:R-:W-:-:S02]  /*0360*/  ISETP.GE.U32.AND.EX P2, PT, R15, RZ, PT, P2 ;  /* 0x000000ff0f00720c */ /* 0x000fc40003f46120 */
[----:B------:R-:W-:Y:S02]  /*0370*/  LEA R8, P6, R9, R2, 0x1 ;  /* 0x0000000209087211 */ /* 0x000fe400078c08ff */
[----:B------:R-:W-:Y:S02]  /*0380*/  ISETP.LT.AND.EX P2, PT, R15, R4, !P2, P4 ;  /* 0x000000040f00720c */ /* 0x000fe40005741340 */
[----:B------:R-:W-:Y:S02]  /*0390*/  LEA R10, P5, R21, R2, 0x1 ;  /* 0x00000002150a7211 */ /* 0x000fe400078a08ff */
[-C--:B------:R-:W-:Y:S02]  /*03a0*/  LEA.HI.X R9, R9, R3.reuse, R15, 0x1, P6 ;  /* 0x0000000309097211 */ /* 0x080fe400030f0c0f */
[----:B------:R-:W-:Y:S02]  /*03b0*/  PRMT R20, RZ, 0x7610, R20 ;  /* 0x00007610ff147816 */ /* 0x000fe40000000014 */
[----:B------:R-:W-:-:S02]  /*03c0*/  LEA.HI.X R11, R21, R3, R23, 0x1, P5 ;  /* 0x00000003150b7211 */ /* 0x000fc400028f0c17 */
[----:B------:R-:W-:Y:S02]  /*03d0*/  PRMT R15, RZ, 0x7610, R15 ;  /* 0x00007610ff0f7816 */ /* 0x000fe4000000000f */
[----:B------:R-:W-:Y:S01]  /*03e0*/  PRMT R22, RZ, 0x7610, R22 ;  /* 0x00007610ff167816 */ /* 0x000fe20000000016 */
[----:B------:R-:W3:Y:S01]  /*03f0*/  @P3 LDG.E.U16 R20, desc[UR6][R10.64] ;  /* 0x000000060a143981 */ /* 0x000ee2000c1e1500 */
[----:B------:R-:W-:-:S03]  /*0400*/  PRMT R21, RZ, 0x7610, R21 ;  /* 0x00007610ff157816 */ /* 0x000fc60000000015 */
[----:B------:R-:W4:Y:S04]  /*0410*/  @P1 LDG.E.U16 R15, desc[UR6][R12.64] ;  /* 0x000000060c0f1981 */ /* 0x000f28000c1e1500 */
[----:B------:R-:W5:Y:S04]  /*0420*/  @P0 LDG.E.U16 R22, desc[UR6][R6.64] ;  /* 0x0000000606160981 */ /* 0x000f68000c1e1500 */
[----:B------:R-:W5:Y:S01]  /*0430*/  @P2 LDG.E.U16 R21, desc[UR6][R8.64] ;  /* 0x0000000608152981 */ /* 0x000f62000c1e1500 */
[----:B------:R-:W-:Y:S01]  /*0440*/  UPRMT UR4, UR5, 0x9910, URZ ;  /* 0x0000991005047896 */ /* 0x000fe2000800003f */
[----:B------:R-:W-:Y:S01]  /*0450*/  IMAD.WIDE.U32 R18, R14, 0x4, R18 ;  /* 0x000000040e127825 */ /* 0x000fe200078e0012 */
[----:B--2---:R-:W-:-:S05]  /*0460*/  PRMT R16, R16, 0x9910, RZ ;  /* 0x0000991010107816 */ /* 0x004fca00000000ff */
[C---:B---3--:R-:W-:Y:S02]  /*0470*/  IMAD R17, R16.reuse, UR4, R20 ;  /* 0x0000000410117c24 */ /* 0x048fe4000f8e0214 */
[----:B----4-:R-:W-:-:S03]  /*0480*/  IMAD R15, R16, UR4, R15 ;  /* 0x00000004100f7c24 */ /* 0x010fc6000f8e020f */
[----:B------:R2:W-:Y:S01]  /*0490*/  @P3 STG.E.U16 desc[UR6][R10.64], R17 ;  /* 0x000000110a003986 */ /* 0x0005e2000c101506 */
[----:B-----5:R-:W-:-:S03]  /*04a0*/  IMAD R23, R16, UR4, R22 ;  /* 0x0000000410177c24 */ /* 0x020fc6000f8e0216 */
[----:B------:R2:W-:Y:S01]  /*04b0*/  @P1 STG.E.U16 desc[UR6][R12.64], R15 ;  /* 0x0000000f0c001986 */ /* 0x0005e2000c101506 */
[----:B------:R-:W-:-:S03]  /*04c0*/  IMAD R21, R16, UR4, R21 ;  /* 0x0000000410157c24 */ /* 0x000fc6000f8e0215 */
[----:B------:R2:W-:Y:S01]  /*04d0*/  @P0 STG.E.U16 desc[UR6][R6.64], R23 ;  /* 0x0000001706000986 */ /* 0x0005e2000c101506 */
[C---:B------:R-:W-:Y:S02]  /*04e0*/  ISETP.GE.U32.AND P0, PT, R18.reuse, 0x10000, PT ;  /* 0x000100001200780c */ /* 0x040fe40003f06070 */
[----:B------:R-:W-:Y:S01]  /*04f0*/  ISETP.LT.U32.AND P1, PT, R18, R0, PT ;  /* 0x000000001200720c */ /* 0x000fe20003f21070 */
[----:B------:R2:W-:Y:S01]  /*0500*/  @P2 STG.E.U16 desc[UR6][R8.64], R21 ;  /* 0x0000001508002986 */ /* 0x0005e2000c101506 */
[C---:B------:R-:W-:Y:S02]  /*0510*/  ISETP.GE.U32.AND.EX P0, PT, R19.reuse, RZ, PT, P0 ;  /* 0x000000ff1300720c */ /* 0x040fe40003f06100 */
[----:B------:R-:W-:-:S13]  /*0520*/  ISETP.LT.AND.EX P1, PT, R19, R4, PT, P1 ;  /* 0x000000041300720c */ /* 0x000fda0003f21310 */
[----:B--2---:R-:W-:Y:S05]  /*0530*/  @!P0 BRA P1, `(.L_x_489) ;  /* 0xfffffffc00148947 */ /* 0x004fea000083ffff */
[----:B------:R-:W-:Y:S05]  /*0540*/  EXIT ;  /* 0x000000000000794d */ /* 0x000fea0003800000 */
.L_x_488:
        /* <DEDUP_REMOVED lines=11> */
.L_x_490:
[C---:B------:R-:W-:Y:S01]  /*0600*/  LEA R8, P0, R15.reuse, R2, 0x3 ;  /* 0x000000020f087211 */ /* 0x040fe200078018ff */
[----:B0-----:R-:W2:Y:S03]  /*0610*/  LDG.E.U16 R5, desc[UR6][R6.64] ;  /* 0x0000000606057981 */ /* 0x001ea6000c1e1500 */
[----:B------:R-:W-:-:S05]  /*0620*/  LEA.HI.X R9, R15, R3, R16, 0x3, P0 ;  /* 0x000000030f097211 */ /* 0x000fca00000f1c10 */
[----:B------:R-:W3:Y:S01]  /*0630*/  LDG.E.64 R12, desc[UR6][R8.64] ;  /* 0x00000006080c7981 */ /* 0x000ee2000c1e1b00 */
[----:B------:R-:W-:-:S04]  /*0640*/  IADD3 R15, P0, R15, UR5, RZ ;  /* 0x000000050f0f7c10 */ /* 0x000fc8000ff1e0ff */
[----:B------:R-:W-:Y:S01]  /*0650*/  ISETP.LT.U32.AND P1, PT, R15, 0x4000, PT ;  /* 0x000040000f00780c */ /* 0x000fe20003f21070 */
[----:B------:R-:W-:-:S05]  /*0660*/  IMAD.X R16, RZ, RZ, R16, P0 ;  /* 0x000000ffff107224 */ /* 0x000fca00000e0610 */
[----:B------:R-:W-:Y:S02]  /*0670*/  ISETP.LT.U32.AND.EX P1, PT, R16, RZ, PT, P1 ;  /* 0x000000ff1000720c */ /* 0x000fe40003f21110 */
[----:B--2---:R-:W-:Y:S02]  /*0680*/  PRMT R14, R5, 0x9910, RZ ;  /* 0x00009910050e7816 */ /* 0x004fe400000000ff */
[----:B---3--:R-:W-:-:S03]  /*0690*/  PRMT R10, R13, 0x7632, R10 ;  /* 0x000076320d0a7816 */ /* 0x008fc6000000000a */
[----:B------:R-:W-:Y:S01]  /*06a0*/  IMAD R11, R14, UR4, R13 ;  /* 0x000000040e0b7c24 */ /* 0x000fe2000f8e020d */
[----:B------:R-:W-:Y:S01]  /*06b0*/  PRMT R5, R12, 0x7632, R5 ;  /* 0x000076320c057816 */ /* 0x000fe20000000005 */
[C---:B------:R-:W-:Y:S02]  /*06c0*/  IMAD R12, R14.reuse, UR4, R12 ;  /* 0x000000040e0c7c24 */ /* 0x040fe4000f8e020c */
[C---:B------:R-:W-:Y:S02]  /*06d0*/  IMAD R10, R14.reuse, UR4, R10 ;  /* 0x000000040e0a7c24 */ /* 0x040fe4000f8e020a */
[----:B------:R-:W-:-:S03]  /*06e0*/  IMAD R5, R14, UR4, R5 ;  /* 0x000000040e057c24 */ /* 0x000fc6000f8e0205 */
[----:B------:R-:W-:Y:S02]  /*06f0*/  PRMT R11, R11, 0x5410, R10 ;  /* 0x000054100b0b7816 */ /* 0x000fe4000000000a */
[----:B------:R-:W-:Y:S01]  /*0700*/  PRMT R10, R12, 0x5410, R5 ;  /* 0x000054100c0a7816 */ /* 0x000fe20000000005 */
[----:B------:R-:W-:-:S04]  /*0710*/  IMAD.SHL.U32 R5, R15, 0x4, RZ ;  /* 0x000000040f057824 */ /* 0x000fc800078e00ff */
[----:B------:R1:W-:Y:S01]  /*0720*/  STG.E.64 desc[UR6][R8.64], R10 ;  /* 0x0000000a08007986 */ /* 0x0003e2000c101b06 */
[----:B------:R-:W-:Y:S02]  /*0730*/  ISETP.GE.U32.AND P0, PT, R5, R0, PT ;  /* 0x000000000500720c */ /* 0x000fe40003f06070 */
[----:B------:R-:W-:-:S04]  /*0740*/  SHF.L.U64.HI R5, R15, 0x2, R16 ;  /* 0x000000020f057819 */ /* 0x000fc80000010210 */
[----:B------:R-:W-:-:S13]  /*0750*/  ISETP.GE.AND.EX P0, PT, R5, R4, PT, P0 ;  /* 0x000000040500720c */ /* 0x000fda0003f06300 */
[----:B-1----:R-:W-:Y:S05]  /*0760*/  @!P0 BRA P1, `(.L_x_490) ;  /* 0xfffffffc00a48947 */ /* 0x002fea000083ffff */
[----:B------:R-:W-:Y:S05]  /*0770*/  EXIT ;  /* 0x000000000000794d */ /* 0x000fea0003800000 */
.L_x_491:
        /* <DEDUP_REMOVED lines=16> */
.L_x_585:


//--------------------- .text._ZN2at6native63_GLOBAL__N__862fb238_30_ForeachBinaryOpScalarTensor_cu_64fe0ca525multi_tensor_apply_kernelINS1_18TensorListMetadataILi1EEENS1_27BinaryOpScalarTensorFunctorIlLi1ELi1ELi0EEEJSt4plusIlEPllEEEvT_T0_DpT1_ --------------------------
	.section	.text._ZN2at6native63_GLOBAL__N__862fb238_30_ForeachBinaryOpScalarTensor_cu_64fe0ca525multi_tensor_apply_kernelINS1_18TensorListMetadataILi1EEENS1_27BinaryOpScalarTensorFunctorIlLi1ELi1ELi0EEEJSt4plusIlEPllEEEvT_T0_DpT1_,"ax",@progbits
	.align	128
.text._ZN2at6native63_GLOBAL__N__862fb238_30_ForeachBinaryOpScalarTensor_cu_64fe0ca525multi_tensor_apply_kernelINS1_18TensorListMetadataILi1EEENS1_27BinaryOpScalarTensorFunctorIlLi1ELi1ELi0EEEJSt4plusIlEPllEEEvT_T0_DpT1_:
        .type           _ZN2at6native63_GLOBAL__N__862fb238_30_ForeachBinaryOpScalarTensor_cu_64fe0ca525multi_tensor_apply_kernelINS1_18TensorListMetadataILi1EEENS1_27BinaryOpScalarTensorFunctorIlLi1ELi1ELi0EEEJSt4plusIlEPllEEEvT_T0_DpT1_,@function
        .size           _ZN2at6native63_GLOBAL__N__862fb238_30_ForeachBinaryOpScalarTensor_cu_64fe0ca525multi_tensor_apply_kernelINS1_18TensorListMetadataILi1EEENS1_27BinaryOpScalarTensorFunctorIlLi1ELi1ELi0EEEJSt4plusIlEPllEEEvT_T0_DpT1_,(.L_x_586 - _ZN2at6native63_GLOBAL__N__862fb238_30_ForeachBinaryOpScalarTensor_cu_64fe0ca525multi_tensor_apply_kernelINS1_18TensorListMetadataILi1EEENS1_27BinaryOpScalarTensorFunctorIlLi1ELi1ELi0EEEJSt4plusIlEPllEEEvT_T0_DpT1_)
        .other          _ZN2at6native63_GLOBAL__N__862fb238_30_ForeachBinaryOpScalarTensor_cu_64fe0ca525multi_tensor_apply_kernelINS1_18TensorListMetadataILi1EEENS1_27BinaryOpScalarTensorFunctorIlLi1ELi1ELi0EEEJSt4plusIlEPllEEEvT_T0_DpT1_,@"STO_CUDA_ENTRY STV_DEFAULT"
_ZN2at6native63_GLOBAL__N__862fb238_30_ForeachBinaryOpScalarTensor_cu_64fe0ca525multi_tensor_apply_kernelINS1_18TensorListMetadataILi1EEENS1_27BinaryOpScalarTensorFunctorIlLi1ELi1ELi0EEEJSt4plusIlEPllEEEvT_T0_DpT1_:
        /* <DEDUP_REMOVED lines=25> */
.L_x_493:
[----:B0-----:R-:W-:Y:S01]  /*0190*/  IADD3 R17, P0, R3, R26, RZ ;  /* 0x0000001a03117210 */ /* 0x001fe20007f1e0ff */
[C---:B-1----:R-:W-:Y:S01]  /*01a0*/  IMAD R12, R4.reuse, 0x3, RZ ;  /* 0x00000003040c7824 */ /* 0x042fe200078e02ff */
[----:B------:R-:W0:Y:S01]  /*01b0*/  LDC.64 R20, c[0x0][0xf40] ;  /* 0x0003d000ff147b82 */ /* 0x000e220000000a00 */
[----:B------:R-:W-:Y:S02]  /*01c0*/  CS2R R24, SRZ ;  /* 0x0000000000187805 */ /* 0x000fe4000001ff00 */
[CC--:B------:R-:W-:Y:S01]  /*01d0*/  IADD3 R9, P1, R4.reuse, R17.reuse, RZ ;  /* 0x0000001104097210 */ /* 0x0c0fe20007f3e0ff */
[----:B------:R-:W-:Y:S01]  /*01e0*/  IMAD.X R19, RZ, RZ, R27, P0 ;  /* 0x000000ffff137224 */ /* 0x000fe200000e061b */
[----:B------:R-:W-:Y:S02]  /*01f0*/  LEA R5, P4, R4, R17, 0x1 ;  /* 0x0000001104057211 */ /* 0x000fe400078808ff */
[CC--:B------:R-:W-:Y:S01]  /*0200*/  LEA R10, P5, R9.reuse, R6.reuse, 0x3 ;  /* 0x00000006090a7211 */ /* 0x0c0fe200078a18ff */
[--C-:B------:R-:W-:Y:S01]  /*0210*/  IMAD.X R15, RZ, RZ, R19.reuse, P1 ;  /* 0x000000ffff0f7224 */ /* 0x100fe200008e0613 */
[----:B------:R-:W-:Y:S01]  /*0220*/  ISETP.GE.U32.AND P3, PT, R9, 0x10000, PT ;  /* 0x000100000900780c */ /* 0x000fe20003f66070 */
[----:B------:R-:W-:Y:S01]  /*0230*/  IMAD.X R13, RZ, RZ, R19, P4 ;  /* 0x000000ffff0d7224 */ /* 0x000fe200020e0613 */
[----:B------:R-:W-:-:S02]  /*0240*/  LEA R8, P4, R5, R6, 0x3 ;  /* 0x0000000605087211 */ /* 0x000fc400078818ff */
[----:B------:R-:W-:Y:S02]  /*0250*/  ISETP.GE.U32.AND P2, PT, R5, 0x10000, PT ;  /* 0x000100000500780c */ /* 0x000fe40003f46070 */
[CC--:B------:R-:W-:Y:S02]  /*0260*/  ISETP.LT.U32.AND P0, PT, R9.reuse, R0.reuse, PT ;  /* 0x000000000900720c */ /* 0x0c0fe40003f01070 */
[-C--:B------:R-:W-:Y:S02]  /*0270*/  LEA.HI.X R11, R9, R7.reuse, R15, 0x3, P5 ;  /* 0x00000007090b7211 */ /* 0x080fe400028f1c0f */
[C---:B------:R-:W-:Y:S02]  /*0280*/  ISETP.LT.U32.AND P1, PT, R5.reuse, R0, PT ;  /* 0x000000000500720c */ /* 0x040fe40003f21070 */
[----:B------:R-:W-:Y:S02]  /*0290*/  LEA.HI.X R9, R5, R7, R13, 0x3, P4 ;  /* 0x0000000705097211 */ /* 0x000fe400020f1c0d */
[----:B------:R-:W-:-:S02]  /*02a0*/  ISETP.GE.U32.AND.EX P3, PT, R15, RZ, PT, P3 ;  /* 0x000000ff0f00720c */ /* 0x000fc40003f66130 */
[----:B------:R-:W-:Y:S01]  /*02b0*/  ISETP.GE.U32.AND.EX P5, PT, R13, RZ, PT, P2 ;  /* 0x000000ff0d00720c */ /* 0x000fe20003fa6120 */
[----:B0-----:R-:W2:Y:S01]  /*02c0*/  LDG.E.64 R20, desc[UR4][R20.64] ;  /* 0x0000000414147981 */ /* 0x001ea2000c1e1b00 */
[----:B------:R-:W-:Y:S02]  /*02d0*/  IADD3 R5, P4, R12, R17, RZ ;  /* 0x000000110c057210 */ /* 0x000fe40007f9e0ff */
[----:B------:R-:W-:Y:S02]  /*02e0*/  ISETP.GE.U32.AND P2, PT, R17, 0x10000, PT ;  /* 0x000100001100780c */ /* 0x000fe40003f46070 */
[----:B------:R-:W-:Y:S01]  /*02f0*/  ISETP.LT.AND.EX P0, PT, R15, R2, !P3, P0 ;  /* 0x000000020f00720c */ /* 0x000fe20005f01300 */
[----:B------:R-:W-:Y:S01]  /*0300*/  IMAD.X R15, RZ, RZ, R19, P4 ;  /* 0x000000ffff0f7224 */ /* 0x000fe200020e0613 */
[----:B------:R-:W-:Y:S02]  /*0310*/  ISETP.GE.U32.AND.EX P6, PT, R19, RZ, PT, P2 ;  /* 0x000000ff1300720c */ /* 0x000fe40003fc6120 */
        /* <DEDUP_REMOVED lines=14> */
[----:B------:R-:W3:Y:S04]  /*0400*/  @P1 LDG.E.64 R24, desc[UR4][R8.64] ;  /* 0x0000000408181981 */ /* 0x000ee8000c1e1b00 */
[----:B------:R-:W4:Y:S04]  /*0410*/  @P3 LDG.E.64 R16, desc[UR4][R18.64] ;  /* 0x0000000412103981 */ /* 0x000f28000c1e1b00 */
[----:B------:R-:W5:Y:S04]  /*0420*/  @P0 LDG.E.64 R14, desc[UR4][R10.64] ;  /* 0x000000040a0e0981 */ /* 0x000f68000c1e1b00 */
[----:B------:R-:W5:Y:S01]  /*0430*/  @P2 LDG.E.64 R22, desc[UR4][R12.64] ;  /* 0x000000040c162981 */ /* 0x000f62000c1e1b00 */
[----:B------:R-:W-:-:S04]  /*0440*/  IMAD.WIDE.U32 R26, R4, 0x4, R26 ;  /* 0x00000004041a7825 */ /* 0x000fc800078e001a */
[----:B--2---:R-:W-:-:S04]  /*0450*/  IMAD R5, R21, UR6, RZ ;  /* 0x0000000615057c24 */ /* 0x004fc8000f8e02ff */
[C---:B------:R-:W-:Y:S02]  /*0460*/  IMAD R5, R20.reuse, UR7, R5 ;  /* 0x0000000714057c24 */ /* 0x040fe4000f8e0205 */
[----:B---3--:R-:W-:-:S04]  /*0470*/  IMAD.WIDE.U32 R24, R20, UR6, R24 ;  /* 0x0000000614187c25 */ /* 0x008fc8000f8e0018 */
[----:B----4-:R-:W-:-:S04]  /*0480*/  IMAD.WIDE.U32 R16, R20, UR6, R16 ;  /* 0x0000000614107c25 */ /* 0x010fc8000f8e0010 */
[----:B-----5:R-:W-:-:S04]  /*0490*/  IMAD.WIDE.U32 R14, R20, UR6, R14 ;  /* 0x00000006140e7c25 */ /* 0x020fc8000f8e000e */
[----:B------:R-:W-:-:S04]  /*04a0*/  IMAD.WIDE.U32 R22, R20, UR6, R22 ;  /* 0x0000000614167c25 */ /* 0x000fc8000f8e0016 */
[----:B------:R-:W-:Y:S02]  /*04b0*/  IMAD.IADD R17, R17, 0x1, R5 ;  /* 0x0000000111117824 */ /* 0x000fe400078e0205 */
[C---:B------:R-:W-:Y:S02]  /*04c0*/  IMAD.IADD R15, R5.reuse, 0x1, R15 ;  /* 0x00000001050f7824 */ /* 0x040fe400078e020f */
[C---:B------:R-:W-:Y:S02]  /*04d0*/  IMAD.IADD R25, R5.reuse, 0x1, R25 ;  /* 0x0000000105197824 */ /* 0x040fe400078e0219 */
[----:B------:R-:W-:Y:S01]  /*04e0*/  IMAD.IADD R23, R5, 0x1, R23 ;  /* 0x0000000105177824 */ /* 0x000fe200078e0217 */
        /* <DEDUP_REMOVED lines=10> */
.L_x_492:
        /* <DEDUP_REMOVED lines=10> */
.L_x_494:
[C---:B------:R-:W-:Y:S01]  /*0630*/  LEA R16, P0, R18.reuse, R6, 0x5 ;  /* 0x0000000612107211 */ /* 0x040fe200078028ff */
        /* <DEDUP_REMOVED lines=8> */
[----:B--2---:R-:W-:-:S04]  /*06c0*/  IMAD R19, R21, UR8, RZ ;  /* 0x0000000815137c24 */ /* 0x004fc8000f8e02ff */
[C---:B------:R-:W-:Y:S02]  /*06d0*/  IMAD R19, R20.reuse, UR9, R19 ;  /* 0x0000000914137c24 */ /* 0x040fe4000f8e0213 */
[----:B---3--:R-:W-:-:S04]  /*06e0*/  IMAD.WIDE.U32 R10, R20, UR8, R10 ;  /* 0x00000008140a7c25 */ /* 0x008fc8000f8e000a */
[----:B------:R-:W-:-:S04]  /*06f0*/  IMAD.WIDE.U32 R8, R20, UR8, R8 ;  /* 0x0000000814087c25 */ /* 0x000fc8000f8e0008 */
[----:B----4-:R-:W-:-:S04]  /*0700*/  IMAD.WIDE.U32 R12, R20, UR8, R12 ;  /* 0x00000008140c7c25 */ /* 0x010fc8000f8e000c */
[----:B------:R-:W-:-:S04]  /*0710*/  IMAD.WIDE.U32 R14, R20, UR8, R14 ;  /* 0x00000008140e7c25 */ /* 0x000fc8000f8e000e */
[----:B------:R-:W-:Y:S02]  /*0720*/  IMAD.IADD R11, R11, 0x1, R19 ;  /* 0x000000010b0b7824 */ /* 0x000fe400078e0213 */
[C---:B------:R-:W-:Y:S02]  /*0730*/  IMAD.IADD R9, R19.reuse, 0x1, R9 ;  /* 0x0000000113097824 */ /* 0x040fe400078e0209 */
[C---:B------:R-:W-:Y:S02]  /*0740*/  IMAD.IADD R13, R19.reuse, 0x1, R13 ;  /* 0x00000001130d7824 */ /* 0x040fe400078e020d */
[----:B------:R-:W-:Y:S01]  /*0750*/  IMAD.IADD R19, R19, 0x1, R15 ;  /* 0x0000000113137824 */ /* 0x000fe200078e020f */
[----:B------:R0:W-:Y:S02]  /*0760*/  STG.E.128 desc[UR4][R16.64], R8 ;  /* 0x0000000810007986 */ /* 0x0001e4000c101d04 */
[----:B0-----:R-:W-:Y:S02]  /*0770*/  IMAD.MOV.U32 R9, RZ, RZ, R13 ;  /* 0x000000ffff097224 */ /* 0x001fe400078e000d */
[----:B------:R-:W-:-:S02]  /*0780*/  IMAD.MOV.U32 R8, RZ, RZ, R12 ;  /* 0x000000ffff087224 */ /* 0x000fc400078e000c */
[----:B------:R-:W-:Y:S02]  /*0790*/  IMAD.MOV.U32 R10, RZ, RZ, R14 ;  /* 0x000000ffff0a7224 */ /* 0x000fe400078e000e */
[----:B------:R-:W-:Y:S02]  /*07a0*/  IMAD.MOV.U32 R11, RZ, RZ, R19 ;  /* 0x000000ffff0b7224 */ /* 0x000fe400078e0013 */
[----:B------:R-:W-:-:S03]  /*07b0*/  IMAD.SHL.U32 R13, R18, 0x4, RZ ;  /* 0x00000004120d7824 */ /* 0x000fc600078e00ff */
[----:B------:R1:W-:Y:S02]  /*07c0*/  STG.E.128 desc[UR4][R16.64+0x10], R8 ;  /* 0x0000100810007986 */ /* 0x0003e4000c101d04 */
[----:B------:R-:W-:Y:S02]  /*07d0*/  ISETP.GE.U32.AND P0, PT, R13, R0, PT ;  /* 0x000000000d00720c */ /* 0x000fe40003f06070 */
[----:B------:R-:W-:-:S04]  /*07e0*/  SHF.L.U64.HI R13, R18, 0x2, R3 ;  /* 0x00000002120d7819 */ /* 0x000fc80000010203 */
[----:B------:R-:W-:-:S13]  /*07f0*/  ISETP.GE.AND.EX P0, PT, R13, R2, PT, P0 ;  /* 0x000000020d00720c */ /* 0x000fda0003f06300 */
[----:B-1----:R-:W-:Y:S05]  /*0800*/  @!P0 BRA P1, `(.L_x_494) ;  /* 0xfffffffc00888947 */ /* 0x002fea000083ffff */
[----:B------:R-:W-:Y:S05]  /*0810*/  EXIT ;  /* 0x000000000000794d */ /* 0x000fea0003800000 */
.L_x_495:
        /* <DEDUP_REMOVED lines=14> */
.L_x_586:


//--------------------- .text._ZN2at6native63_GLOBAL__N__862fb238_30_ForeachBinaryOpScalarTensor_cu_64fe0ca525multi_tensor_apply_kernelINS1_18TensorListMetadataILi1EEENS1_27BinaryOpScalarTensorFunctorIiLi1ELi1ELi0EEEJSt4plusIiEPiiEEEvT_T0_DpT1_ --------------------------
	.section	.text._ZN2at6native63_GLOBAL__N__862fb238_30_ForeachBinaryOpScalarTensor_cu_64fe0ca525multi_tensor_apply_kernelINS1_18TensorListMetadataILi1EEENS1_27BinaryOpScalarTensorFunctorIiLi1ELi1ELi0EEEJSt4plusIiEPiiEEEvT_T0_DpT1_,"ax",@progbits
	.align	128
.text._ZN2at6native63_GLOBAL__N__862fb238_30_ForeachBinaryOpScalarTensor_cu_64fe0ca525multi_tensor_apply_kernelINS1_18TensorListMetadataILi1EEENS1_27BinaryOpScalarTensorFunctorIiLi1ELi1ELi0EEEJSt4plusIiEPiiEEEvT_T0_DpT1_:
        .type           _ZN2at6native63_GLOBAL__N__862fb238_30_ForeachBinaryOpScalarTensor_cu_64fe0ca525multi_tensor_apply_kernelINS1_18TensorListMetadataILi1EEENS1_27BinaryOpScalarTensorFunctorIiLi1ELi1ELi0EEEJSt4plusIiEPiiEEEvT_T0_DpT1_,@function
        .size           _ZN2at6native63_GLOBAL__N__862fb238_30_ForeachBinaryOpScalarTensor_cu_64fe0ca525multi_tensor_apply_kernelINS1_18TensorListMetadataILi1EEENS1_27BinaryOpScalarTensorFunctorIiLi1ELi1ELi0EEEJSt4plusIiEPiiEEEvT_T0_DpT1_,(.L_x_587 - _ZN2at6native63_GLOBAL__N__862fb238_30_ForeachBinaryOpScalarTensor_cu_64fe0ca525multi_tensor_apply_kernelINS1_18TensorListMetadataILi1EEENS1_27BinaryOpScalarTensorFunctorIiLi1ELi1ELi0EEEJSt4plusIiEPiiEEEvT_T0_DpT1_)
        .other          _ZN2at6native63_GLOBAL__N__862fb238_30_ForeachBinaryOpScalarTensor_cu_64fe0ca525multi_tensor_apply_kernelINS1_18TensorListMetadataILi1EEENS1_27BinaryOpScalarTensorFunctorIiLi1ELi1ELi0EEEJSt4plusIiEPiiEEEvT_T0_DpT1_,@"STO_CUDA_ENTRY STV_DEFAULT"
_ZN2at6native63_GLOBAL__N__862fb238_30_ForeachBinaryOpScalarTensor_cu_64fe0ca525multi_tensor_apply_kernelINS1_18TensorListMetadataILi1EEENS1_27BinaryOpScalarTensorFunctorIiLi1ELi1ELi0EEEJSt4plusIiEPiiEEEvT_T0_DpT1_:
        /* <DEDUP_REMOVED lines=25> */
.L_x_497:
        /* <DEDUP_REMOVED lines=43> */
[C---:B--2---:R-:W-:Y:S02]  /*0440*/  IMAD R17, R16.reuse, UR6, R22 ;  /* 0x0000000610117c24 */ /* 0x044fe4000f8e0216 */
[C---:B---3--:R-:W-:Y:S02]  /*0450*/  IMAD R23, R16.reuse, UR6, R20 ;  /* 0x0000000610177c24 */ /* 0x048fe4000f8e0214 */
[----:B----4-:R-:W-:-:S03]  /*0460*/  IMAD R15, R16, UR6, R15 ;  /* 0x00000006100f7c24 */ /* 0x010fc6000f8e020f */
[----:B------:R2:W-:Y:S01]  /*0470*/  @P3 STG.E desc[UR4][R10.64], R23 ;  /* 0x000000170a003986 */ /* 0x0005e2000c101904 */
[----:B-----5:R-:W-:-:S03]  /*0480*/  IMAD R21, R16, UR6, R21 ;  /* 0x0000000610157c24 */ /* 0x020fc6000f8e0215 */
        /* <DEDUP_REMOVED lines=9> */
.L_x_496:
        /* <DEDUP_REMOVED lines=10> */
.L_x_498:
[C---:B------:R-:W-:Y:S01]  /*05c0*/  LEA R12, P0, R15.reuse, R2, 0x4 ;  /* 0x000000020f0c7211 */ /* 0x040fe200078020ff */
[----:B0-----:R-:W2:Y:S03]  /*05d0*/  LDG.E R5, desc[UR4][R6.64] ;  /* 0x0000000406057981 */ /* 0x001ea6000c1e1900 */
[----:B------:R-:W-:-:S05]  /*05e0*/  LEA.HI.X R13, R15, R3, R14, 0x4, P0 ;  /* 0x000000030f0d7211 */ /* 0x000fca00000f240e */
[----:B------:R-:W2:Y:S01]  /*05f0*/  LDG.E.128 R8, desc[UR4][R12.64] ;  /* 0x000000040c087981 */ /* 0x000ea2000c1e1d00 */
        /* <DEDUP_REMOVED lines=15> */
.L_x_499:
        /* <DEDUP_REMOVED lines=9> */
.L_x_587:


//--------------------- .text._ZN2at6native63_GLOBAL__N__862fb238_30_ForeachBinaryOpScalarTensor_cu_64fe0ca525multi_tensor_apply_kernelINS1_18TensorListMetadataILi1EEENS1_27BinaryOpScalarTensorFunctorIaLi1ELi1ELi0EEEJSt4plusIaEPaaEEEvT_T0_DpT1_ --------------------------
	.section	.text._ZN2at6native63_GLOBAL__N__862fb238_30_ForeachBinaryOpScalarTensor_cu_64fe0ca525multi_tensor_apply_kernelINS1_18TensorListMetadataILi1EEENS1_27BinaryOpScalarTensorFunctorIaLi1ELi1ELi0EEEJSt4plusIaEPaaEEEvT_T0_DpT1_,"ax",@progbits
	.align	128
.text._ZN2at6native63_GLOBAL__N__862fb238_30_ForeachBinaryOpScalarTensor_cu_64fe0ca525multi_tensor_apply_kernelINS1_18TensorListMetadataILi1EEENS1_27BinaryOpScalarTensorFunctorIaLi1ELi1ELi0EEEJSt4plusIaEPaaEEEvT_T0_DpT1_:
        .type           _ZN2at6native63_GLOBAL__N__862fb238_30_ForeachBinaryOpScalarTensor_cu_64fe0ca525multi_tensor_apply_kernelINS1_18TensorListMetadataILi1EEENS1_27BinaryOpScalarTensorFunctorIaLi1ELi1ELi0EEEJSt4plusIaEPaaEEEvT_T0_DpT1_,@function
        .size           _ZN2at6native63_GLOBAL__N__862fb238_30_ForeachBinaryOpScalarTensor_cu_64fe0ca525multi_tensor_apply_kernelINS1_18TensorListMetadataILi1EEENS1_27BinaryOpScalarTensorFunctorIaLi1ELi1ELi0EEEJSt4plusIaEPaaEEEvT_T0_DpT1_,(.L_x_588 - _ZN2at6native63_GLOBAL__N__862fb238_30_ForeachBinaryOpScalarTensor_cu_64fe0ca525multi_tensor_apply_kernelINS1_18TensorListMetadataILi1EEENS1_27BinaryOpScalarTensorFunctorIaLi1ELi1ELi0EEEJSt4plusIaEPaaEEEvT_T0_DpT1_)
        .other          _ZN2at6native63_GLOBAL__N__862fb238_30_ForeachBinaryOpScalarTensor_cu_64fe0ca525multi_tensor_apply_kernelINS1_18TensorListMetadataILi1EEENS1_27BinaryOpScalarTensorFunctorIaLi1ELi1ELi0EEEJSt4plusIaEPaaEEEvT_T0_DpT1_,@"STO_CUDA_ENTRY STV_DEFAULT"
_ZN2at6native63_GLOBAL__N__862fb238_30_ForeachBinaryOpScalarTensor_cu_64fe0ca525multi_tensor_apply_kernelINS1_18TensorListMetadataILi1EEENS1_27BinaryOpScalarTensorFunctorIaLi1ELi1ELi0EEEJSt4plusIaEPaaEEEvT_T0_DpT1_:
        /* <DEDUP_REMOVED lines=24> */
.L_x_501:
[----:B------:R-:W2:Y:S01]  /*0180*/  LDC.64 R2, c[0x0][0xf40] ;  /* 0x0003d000ff027b82 */ /* 0x000ea20000000a00 */
[----:B0-----:R-:W-:Y:S01]  /*0190*/  IADD3 R23, P2, R13, R16, RZ ;  /* 0x000000100d177210 */ /* 0x001fe20007f5e0ff */
[----:B-1----:R-:W-:-:S03]  /*01a0*/  IMAD R8, R14, 0x3, RZ ;  /* 0x000000030e087824 */ /* 0x002fc600078e02ff */
[CC--:B------:R-:W-:Y:S01]  /*01b0*/  IADD3 R4, P3, R14.reuse, R23.reuse, RZ ;  /* 0x000000170e047210 */ /* 0x0c0fe20007f7e0ff */
[----:B------:R-:W-:Y:S01]  /*01c0*/  IMAD.X R25, RZ, RZ, R17, P2 ;  /* 0x000000ffff197224 */ /* 0x000fe200010e0611 */
[-C--:B------:R-:W-:Y:S02]  /*01d0*/  LEA R6, P2, R14, R23.reuse, 0x1 ;  /* 0x000000170e067211 */ /* 0x080fe400078408ff */
[C---:B------:R-:W-:Y:S01]  /*01e0*/  ISETP.GE.U32.AND P0, PT, R23.reuse, 0x10000, PT ;  /* 0x000100001700780c */ /* 0x040fe20003f06070 */
[--C-:B------:R-:W-:Y:S01]  /*01f0*/  IMAD.X R5, RZ, RZ, R25.reuse, P3 ;  /* 0x000000ffff057224 */ /* 0x100fe200018e0619 */
[----:B------:R-:W-:Y:S01]  /*0200*/  IADD3 R8, P6, R8, R23, RZ ;  /* 0x0000001708087210 */ /* 0x000fe20007fde0ff */
[----:B------:R-:W-:Y:S01]  /*0210*/  IMAD.X R7, RZ, RZ, R25, P2 ;  /* 0x000000ffff077224 */ /* 0x000fe200010e0619 */
[----:B------:R-:W-:Y:S02]  /*0220*/  ISETP.LT.U32.AND P1, PT, R23, R0, PT ;  /* 0x000000001700720c */ /* 0x000fe40003f21070 */
[----:B------:R-:W-:-:S02]  /*0230*/  ISETP.GE.U32.AND.EX P0, PT, R25, RZ, PT, P0 ;  /* 0x000000ff1900720c */ /* 0x000fc40003f06100 */
[----:B------:R-:W-:Y:S02]  /*0240*/  ISETP.GE.U32.AND P5, PT, R4, 0x10000, PT ;  /* 0x000100000400780c */ /* 0x000fe40003fa6070 */
[----:B------:R-:W-:Y:S01]  /*0250*/  ISETP.GE.U32.AND P3, PT, R6, 0x10000, PT ;  /* 0x000100000600780c */ /* 0x000fe20003f66070 */
[----:B------:R-:W-:Y:S01]  /*0260*/  IMAD.X R9, RZ, RZ, R25, P6 ;  /* 0x000000ffff097224 */ /* 0x000fe200030e0619 */
[----:B------:R-:W-:Y:S02]  /*0270*/  ISETP.LT.U32.AND P4, PT, R4, R0, PT ;  /* 0x000000000400720c */ /* 0x000fe40003f81070 */
[----:B------:R-:W-:Y:S01]  /*0280*/  ISETP.LT.AND.EX P1, PT, R25, R12, !P0, P1 ;  /* 0x0000000c1900720c */ /* 0x000fe20004721310 */
[----:B--2---:R0:W2:Y:S01]  /*0290*/  LDG.E.U8 R18, desc[UR6][R2.64] ;  /* 0x0000000602127981 */ /* 0x0040a2000c1e1100 */
[----:B------:R-:W-:Y:S02]  /*02a0*/  ISETP.GE.U32.AND.EX P5, PT, R5, RZ, PT, P5 ;  /* 0x000000ff0500720c */ /* 0x000fe40003fa6150 */
[----:B------:R-:W-:-:S02]  /*02b0*/  ISETP.LT.U32.AND P0, PT, R6, R0, PT ;  /* 0x000000000600720c */ /* 0x000fc40003f01070 */
[C---:B------:R-:W-:Y:S02]  /*02c0*/  ISETP.GE.U32.AND P2, PT, R8.reuse, 0x10000, PT ;  /* 0x000100000800780c */ /* 0x040fe40003f46070 */
[----:B------:R-:W-:Y:S02]  /*02d0*/  ISETP.GE.U32.AND.EX P3, PT, R7, RZ, PT, P3 ;  /* 0x000000ff0700720c */ /* 0x000fe40003f66130 */
[----:B------:R-:W-:Y:S02]  /*02e0*/  ISETP.LT.AND.EX P4, PT, R5, R12, !P5, P4 ;  /* 0x0000000c0500720c */ /* 0x000fe40006f81340 */
[----:B0-----:R-:W-:Y:S02]  /*02f0*/  IADD3 R2, P6, R23, R11, RZ ;  /* 0x0000000b17027210 */ /* 0x001fe40007fde0ff */
[----:B------:R-:W-:Y:S02]  /*0300*/  ISETP.LT.U32.AND P5, PT, R8, R0, PT ;  /* 0x000000000800720c */ /* 0x000fe40003fa1070 */
[----:B------:R-:W-:Y:S01]  /*0310*/  ISETP.GE.U32.AND.EX P2, PT, R9, RZ, PT, P2 ;  /* 0x000000ff0900720c */ /* 0x000fe20003f46120 */
[----:B------:R-:W-:Y:S01]  /*0320*/  IMAD.X R3, R25, 0x1, R10, P6 ;  /* 0x0000000119037824 */ /* 0x000fe200030e060a */
[----:B------:R-:W-:-:S02]  /*0330*/  ISETP.LT.AND.EX P0, PT, R7, R12, !P3, P0 ;  /* 0x0000000c0700720c */ /* 0x000fc40005f01300 */
[-C--:B------:R-:W-:Y:S02]  /*0340*/  IADD3 R4, P3, R4, R11.reuse, RZ ;  /* 0x0000000b04047210 */ /* 0x080fe40007f7e0ff */
[----:B------:R-:W-:Y:S02]  /*0350*/  ISETP.LT.AND.EX P2, PT, R9, R12, !P2, P5 ;  /* 0x0000000c0900720c */ /* 0x000fe40005741350 */
[-C--:B------:R-:W-:Y:S01]  /*0360*/  IADD3 R6, P6, R6, R11.reuse, RZ ;  /* 0x0000000b06067210 */ /* 0x080fe20007fde0ff */
[--C-:B------:R-:W-:Y:S01]  /*0370*/  IMAD.X R5, R5, 0x1, R10.reuse, P3 ;  /* 0x0000000105057824 */ /* 0x100fe200018e060a */
[----:B------:R-:W-:Y:S02]  /*0380*/  IADD3 R8, P3, R8, R11, RZ ;  /* 0x0000000b08087210 */ /* 0x000fe40007f7e0ff */
[----:B------:R-:W-:Y:S01]  /*0390*/  PRMT R21, RZ, 0x7610, R21 ;  /* 0x00007610ff157816 */ /* 0x000fe20000000015 */
[--C-:B------:R-:W-:Y:S01]  /*03a0*/  IMAD.X R7, R7, 0x1, R10.reuse, P6 ;  /* 0x0000000107077824 */ /* 0x100fe200030e060a */
[----:B------:R-:W-:Y:S01]  /*03b0*/  PRMT R19, RZ, 0x7610, R19 ;  /* 0x00007610ff137816 */ /* 0x000fe20000000013 */
[----:B------:R-:W-:Y:S01]  /*03c0*/  IMAD.X R9, R9, 0x1, R10, P3 ;  /* 0x0000000109097824 */ /* 0x000fe200018e060a */
[----:B------:R-:W-:-:S02]  /*03d0*/  PRMT R15, RZ, 0x7610, R15 ;  /* 0x00007610ff0f7816 */ /* 0x000fc4000000000f */
[----:B------:R-:W-:Y:S01]  /*03e0*/  PRMT R23, RZ, 0x7610, R23 ;  /* 0x00007610ff177816 */ /* 0x000fe20000000017 */
[----:B------:R-:W2:Y:S04]  /*03f0*/  @P1 LDG.E.U8 R21, desc[UR6][R2.64] ;  /* 0x0000000602151981 */ /* 0x000ea8000c1e1100 */
[----:B------:R-:W3:Y:S04]  /*0400*/  @P4 LDG.E.U8 R19, desc[UR6][R4.64] ;  /* 0x0000000604134981 */ /* 0x000ee8000c1e1100 */
[----:B------:R-:W4:Y:S04]  /*0410*/  @P0 LDG.E.U8 R15, desc[UR6][R6.64] ;  /* 0x00000006060f0981 */ /* 0x000f28000c1e1100 */
[----:B------:R-:W5:Y:S01]  /*0420*/  @P2 LDG.E.U8 R23, desc[UR6][R8.64] ;  /* 0x0000000608172981 */ /* 0x000f62000c1e1100 */
[----:B------:R-:W-:Y:S01]  /*0430*/  UPRMT UR4, UR5, 0x8880, URZ ;  /* 0x0000888005047896 */ /* 0x000fe2000800003f */
[----:B------:R-:W-:-:S05]  /*0440*/  IMAD.WIDE.U32 R16, R14, 0x4, R16 ;  /* 0x000000040e107825 */ /* 0x000fca00078e0010 */
[C---:B--2---:R-:W-:Y:S02]  /*0450*/  IMAD R21, R18.reuse, UR4, R21 ;  /* 0x0000000412157c24 */ /* 0x044fe4000f8e0215 */
[----:B---3--:R-:W-:-:S03]  /*0460*/  IMAD R19, R18, UR4, R19 ;  /* 0x0000000412137c24 */ /* 0x008fc6000f8e0213 */
[----:B------:R2:W-:Y:S01]  /*0470*/  @P1 STG.E.U8 desc[UR6][R2.64], R21 ;  /* 0x0000001502001986 */ /* 0x0005e2000c101106 */
[----:B------:R-:W-:Y:S01]  /*0480*/  ISETP.LT.U32.AND P1, PT, R16, R0, PT ;  /* 0x000000001000720c */ /* 0x000fe20003f21070 */
[C---:B----4-:R-:W-:Y:S02]  /*0490*/  IMAD R15, R18.reuse, UR4, R15 ;  /* 0x00000004120f7c24 */ /* 0x050fe4000f8e020f */
[----:B------:R2:W-:Y:S01]  /*04a0*/  @P4 STG.E.U8 desc[UR6][R4.64], R19 ;  /* 0x0000001304004986 */ /* 0x0005e2000c101106 */
[----:B------:R-:W-:Y:S01]  /*04b0*/  ISETP.LT.AND.EX P1, PT, R17, R12, PT, P1 ;  /* 0x0000000c1100720c */ /* 0x000fe20003f21310 */
[----:B-----5:R-:W-:Y:S02]  /*04c0*/  IMAD R23, R18, UR4, R23 ;  /* 0x0000000412177c24 */ /* 0x020fe4000f8e0217 */
[----:B------:R2:W-:Y:S01]  /*04d0*/  @P0 STG.E.U8 desc[UR6][R6.64], R15 ;  /* 0x0000000f06000986 */ /* 0x0005e2000c101106 */
[----:B------:R-:W-:-:S03]  /*04e0*/  ISETP.GE.U32.AND P0, PT, R16, 0x10000, PT ;  /* 0x000100001000780c */ /* 0x000fc60003f06070 */
[----:B------:R2:W-:Y:S01]  /*04f0*/  @P2 STG.E.U8 desc[UR6][R8.64], R23 ;  /* 0x0000001708002986 */ /* 0x0005e2000c101106 */
[----:B------:R-:W-:-:S13]  /*0500*/  ISETP.GE.U32.AND.EX P0, PT, R17, RZ, PT, P0 ;  /* 0x000000ff1100720c */ /* 0x000fda0003f06100 */
[----:B--2---:R-:W-:Y:S05]  /*0510*/  @!P0 BRA P1, `(.L_x_501) ;  /* 0xfffffffc00188947 */ /* 0x004fea000083ffff */
[----:B------:R-:W-:Y:S05]  /*0520*/  EXIT ;  /* 0x000000000000794d */ /* 0x000fea0003800000 */
.L_x_500:
        /* <DEDUP_REMOVED lines=11> */
.L_x_502:
        /* <DEDUP_REMOVED lines=8> */
[C---:B---3--:R-:W-:Y:S02]  /*0660*/  PRMT R7, R13.reuse, 0x7771, RZ ;  /* 0x000077710d077816 */ /* 0x048fe400000000ff */
[C---:B------:R-:W-:Y:S02]  /*0670*/  PRMT R6, R13.reuse, 0x7770, RZ ;  /* 0x000077700d067816 */ /* 0x040fe400000000ff */
[----:B------:R-:W-:Y:S01]  /*0680*/  PRMT R8, R13, 0x7772, RZ ;  /* 0x000077720d087816 */ /* 0x000fe200000000ff */
[C---:B--2---:R-:W-:Y:S02]  /*0690*/  IMAD R7, R9.reuse, UR4, R7 ;  /* 0x0000000409077c24 */ /* 0x044fe4000f8e0207 */
[----:B------:R-:W-:Y:S01]  /*06a0*/  IMAD R14, R9, UR4, R6 ;  /* 0x00000004090e7c24 */ /* 0x000fe2000f8e0206 */
[----:B------:R-:W-:Y:S01]  /*06b0*/  PRMT R6, R13, 0x7773, RZ ;  /* 0x000077730d067816 */ /* 0x000fe200000000ff */
[----:B------:R-:W-:-:S03]  /*06c0*/  IMAD R8, R9, UR4, R8 ;  /* 0x0000000409087c24 */ /* 0x000fc6000f8e0208 */
[----:B------:R-:W-:Y:S01]  /*06d0*/  PRMT R7, R7, 0x7604, R14 ;  /* 0x0000760407077816 */ /* 0x000fe2000000000e */
[----:B------:R-:W-:-:S03]  /*06e0*/  IMAD R6, R9, UR4, R6 ;  /* 0x0000000409067c24 */ /* 0x000fc6000f8e0206 */
[----:B------:R-:W-:Y:S01]  /*06f0*/  PRMT R7, R8, 0x7054, R7 ;  /* 0x0000705408077816 */ /* 0x000fe20000000007 */
[----:B------:R-:W-:-:S03]  /*0700*/  IMAD.SHL.U32 R9, R15, 0x4, RZ ;  /* 0x000000040f097824 */ /* 0x000fc600078e00ff */
[----:B------:R-:W-:Y:S02]  /*0710*/  PRMT R7, R6, 0x654, R7 ;  /* 0x0000065406077816 */ /* 0x000fe40000000007 */
[----:B------:R-:W-:Y:S02]  /*0720*/  ISETP.GE.U32.AND P0, PT, R9, R0, PT ;  /* 0x000000000900720c */ /* 0x000fe40003f06070 */
[----:B------:R-:W-:Y:S01]  /*0730*/  SHF.L.U64.HI R9, R15, 0x2, R16 ;  /* 0x000000020f097819 */ /* 0x000fe20000010210 */
[----:B------:R1:W-:Y:S03]  /*0740*/  STG.E desc[UR6][R4.64], R7 ;  /* 0x0000000704007986 */ /* 0x0003e6000c101906 */
[----:B------:R-:W-:-:S13]  /*0750*/  ISETP.GE.AND.EX P0, PT, R9, R12, PT, P0 ;  /* 0x0000000c0900720c */ /* 0x000fda0003f06300 */
[----:B-1----:R-:W-:Y:S05]  /*0760*/  @!P0 BRA P1, `(.L_x_502) ;  /* 0xfffffffc009c8947 */ /* 0x002fea000083ffff */
[----:B------:R-:W-:Y:S05]  /*0770*/  EXIT ;  /* 0x000000000000794d */ /* 0x000fea0003800000 */
.L_x_503:
        /* <DEDUP_REMOVED lines=16> */
.L_x_588:


//--------------------- .text._ZN2at6native63_GLOBAL__N__862fb238_30_ForeachBinaryOpScalarTensor_cu_64fe0ca525multi_tensor_apply_kernelINS1_18TensorListMetadataILi1EEENS1_27BinaryOpScalarTensorFunctorIhLi1ELi1ELi0EEEJSt4plusIhEPhhEEEvT_T0_DpT1_ --------------------------
	.section	.text._ZN2at6native63_GLOBAL__N__862fb238_30_ForeachBinaryOpScalarTensor_cu_64fe0ca525multi_tensor_apply_kernelINS1_18TensorListMetadataILi1EEENS1_27BinaryOpScalarTensorFunctorIhLi1ELi1ELi0EEEJSt4plusIhEPhhEEEvT_T0_DpT1_,"ax",@progbits
	.align	128
.text._ZN2at6native63_GLOBAL__N__862fb238_30_ForeachBinaryOpScalarTensor_cu_64fe0ca525multi_tensor_apply_kernelINS1_18TensorListMetadataILi1EEENS1_27BinaryOpScalarTensorFunctorIhLi1ELi1ELi0EEEJSt4plusIhEPhhEEEvT_T0_DpT1_:
        .type           _ZN2at6native63_GLOBAL__N__862fb238_30_ForeachBinaryOpScalarTensor_cu_64fe0ca525multi_tensor_apply_kernelINS1_18TensorListMetadataILi1EEENS1_27BinaryOpScalarTensorFunctorIhLi1ELi1ELi0EEEJSt4plusIhEPhhEEEvT_T0_DpT1_,@function
        .size           _ZN2at6native63_GLOBAL__N__862fb238_30_ForeachBinaryOpScalarTensor_cu_64fe0ca525multi_tensor_apply_kernelINS1_18TensorListMetadataILi1EEENS1_27BinaryOpScalarTensorFunctorIhLi1ELi1ELi0EEEJSt4plusIhEPhhEEEvT_T0_DpT1_,(.L_x_589 - _ZN2at6native63_GLOBAL__N__862fb238_30_ForeachBinaryOpScalarTensor_cu_64fe0ca525multi_tensor_apply_kernelINS1_18TensorListMetadataILi1EEENS1_27BinaryOpScalarTensorFunctorIhLi1ELi1ELi0EEEJSt4plusIhEPhhEEEvT_T0_DpT1_)
        .other          _ZN2at6native63_GLOBAL__N__862fb238_30_ForeachBinaryOpScalarTensor_cu_64fe0ca525multi_tensor_apply_kernelINS1_18TensorListMetadataILi1EEENS1_27BinaryOpScalarTensorFunctorIhLi1ELi1ELi0EEEJSt4plusIhEPhhEEEvT_T0_DpT1_,@"STO_CUDA_ENTRY STV_DEFAULT"
_ZN2at6native63_GLOBAL__N__862fb238_30_ForeachBinaryOpScalarTensor_cu_64fe0ca525multi_tensor_apply_kernelINS1_18TensorListMetadataILi1EEENS1_27BinaryOpScalarTensorFunctorIhLi1ELi1ELi0EEEJSt4plusIhEPhhEEEvT_T0_DpT1_:
        /* <DEDUP_REMOVED lines=24> */
.L_x_505:
        /* <DEDUP_REMOVED lines=59> */
.L_x_504:
        /* <DEDUP_REMOVED lines=10> */
.L_x_506:
        /* <DEDUP_REMOVED lines=26> */
.L_x_507:
        /* <DEDUP_REMOVED lines=9> */
.L_x_589:


//--------------------- .nv.shared.reserved.0     --------------------------
	.section	.nv.shared.reserved.0,"aw",@nobits
	.weak		__nv_reservedSMEM_offset_0_alias
	.size		__nv_reservedSMEM_offset_0_alias, 0, 0
	.other		__nv_reservedSMEM_offset_0_alias,@"STO_CUDA_RESERVED_SHARED STV_DEFAULT"
__nv_reservedSMEM_offset_0_alias:
	.zero		0


//--------------------- .nv.global                --------------------------
	.section	.nv.global,"aw",@nobits
.nv.global:
	.type		_ZN61_INTERNAL_862fb238_30_ForeachBinaryOpScalarTensor_cu_64fe0ca54cuda3std3__48in_placeE,@object
	.size		_ZN61_INTERNAL_862fb238_30_ForeachBinaryOpScalarTensor_cu_64fe0ca54cuda3std3__48in_placeE,(_ZN61_INTERNAL_862fb238_30_ForeachBinaryOpScalarTensor_cu_64fe0ca54cuda3std6ranges3__45__cpo8distanceE - _ZN61_INTERNAL_862fb238_30_ForeachBinaryOpScalarTensor_cu_64fe0ca54cuda3std3__48in_placeE)
_ZN61_INTERNAL_862fb238_30_ForeachBinaryOpScalarTensor_cu_64fe0ca54cuda3std3__48in_placeE:
	.zero		1
	.type		_ZN61_INTERNAL_862fb238_30_ForeachBinaryOpScalarTensor_cu_64fe0ca54cuda3std6ranges3__45__cpo8distanceE,@object
	.size		_ZN61_INTERNAL_862fb238_30_ForeachBinaryOpScalarTensor_cu_64fe0ca54cuda3std6ranges3__45__cpo8distanceE,(_ZN61_INTERNAL_862fb238_30_ForeachBinaryOpScalarTensor_cu_64fe0ca54cuda3std3__45__cpo6cbeginE - _ZN61_INTERNAL_862fb238_30_ForeachBinaryOpScalarTensor_cu_64fe0ca54cuda3std6ranges3__45__cpo8distanceE)
_ZN61_INTERNAL_862fb238_30_ForeachBinaryOpScalarTensor_cu_64fe0ca54cuda3std6ranges3__45__cpo8distanceE:
	.zero		1
	.type		_ZN61_INTERNAL_862fb238_30_ForeachBinaryOpScalarTensor_cu_64fe0ca54cuda3std3__45__cpo6cbeginE,@object
	.size		_ZN61_INTERNAL_862fb238_30_ForeachBinaryOpScalarTensor_cu_64fe0ca54cuda3std3__45__cpo6cbeginE,(_ZN61_INTERNAL_862fb238_30_ForeachBinaryOpScalarTensor_cu_64fe0ca54cuda3std6ranges3__45__cpo7advanceE - _ZN61_INTERNAL_862fb238_30_ForeachBinaryOpScalarTensor_cu_64fe0ca54cuda3std3__45__cpo6cbeginE)
_ZN61_INTERNAL_862fb238_30_ForeachBinaryOpScalarTensor_cu_64fe0ca54cuda3std3__45__cpo6cbeginE:
	.zero		1
	.type		_ZN61_INTERNAL_862fb238_30_ForeachBinaryOpScalarTensor_cu_64fe0ca54cuda3std6ranges3__45__cpo7advanceE,@object
	.size		_ZN61_INTERNAL_862fb238_30_ForeachBinaryOpScalarTensor_cu_64fe0ca54cuda3std6ranges3__45__cpo7advanceE,(_ZN61_INTERNAL_862fb238_30_ForeachBinaryOpScalarTensor_cu_64fe0ca54cuda3std3__45__cpo7crbeginE - _ZN61_INTERNAL_862fb238_30_ForeachBinaryOpScalarTensor_cu_64fe0ca54cuda3std6ranges3__45__cpo7advanceE)
_ZN61_INTERNAL_862fb238_30_ForeachBinaryOpScalarTensor_cu_64fe0ca54cuda3std6ranges3__45__cpo7advanceE:
	.zero		1
	.type		_ZN61_INTERNAL_862fb238_30_ForeachBinaryOpScalarTensor_cu_64fe0ca54cuda3std3__45__cpo7crbeginE,@object
	.size		_ZN61_INTERNAL_862fb238_30_ForeachBinaryOpScalarTensor_cu_64fe0ca54cuda3std3__45__cpo7crbeginE,(_ZN61_INTERNAL_862fb238_30_ForeachBinaryOpScalarTensor_cu_64fe0ca54cuda3std6ranges3__45__cpo4dataE - _ZN61_INTERNAL_862fb238_30_ForeachBinaryOpScalarTensor_cu_64fe0ca54cuda3std3__45__cpo7crbeginE)
_ZN61_INTERNAL_862fb238_30_ForeachBinaryOpScalarTensor_cu_64fe0ca54cuda3std3__45__cpo7crbeginE:
	.zero		1
	.type		_ZN61_INTERNAL_862fb238_30_ForeachBinaryOpScalarTensor_cu_64fe0ca54cuda3std6ranges3__45__cpo4dataE,@object
	.size		_ZN61_INTERNAL_862fb238_30_ForeachBinaryOpScalarTensor_cu_64fe0ca54cuda3std6ranges3__45__cpo4dataE,(_ZN61_INTERNAL_862fb238_30_ForeachBinaryOpScalarTensor_cu_64fe0ca54cuda3std6ranges3__45__cpo5beginE - _ZN61_INTERNAL_862fb238_30_ForeachBinaryOpScalarTensor_cu_64fe0ca54cuda3std6ranges3__45__cpo4dataE)
_ZN61_INTERNAL_862fb238_30_ForeachBinaryOpScalarTensor_cu_64fe0ca54cuda3std6ranges3__45__cpo4dataE:
	.zero		1
	.type		_ZN61_INTERNAL_862fb238_30_ForeachBinaryOpScalarTensor_cu_64fe0ca54cuda3std6ranges3__45__cpo5beginE,@object
	.size		_ZN61_INTERNAL_862fb238_30_ForeachBinaryOpScalarTensor_cu_64fe0ca54cuda3std6ranges3__45__cpo5beginE,(_ZN61_INTERNAL_862fb238_30_ForeachBinaryOpScalarTensor_cu_64fe0ca54cuda3std3__463_GLOBAL__N__862fb238_30_ForeachBinaryOpScalarTensor_cu_64fe0ca56ignoreE - _ZN61_INTERNAL_862fb238_30_ForeachBinaryOpScalarTensor_cu_64fe0ca54cuda3std6ranges3__45__cpo5beginE)
_ZN61_INTERNAL_862fb238_30_ForeachBinaryOpScalarTensor_cu_64fe0ca54cuda3std6ranges3__45__cpo5beginE:
	.zero		1
	.type		_ZN61_INTERNAL_862fb238_30_ForeachBinaryOpScalarTensor_cu_64fe0ca54cuda3std3__463_GLOBAL__N__862fb238_30_ForeachBinaryOpScalarTensor_cu_64fe0ca56ignoreE,@object
	.size		_ZN61_INTERNAL_862fb238_30_ForeachBinaryOpScalarTensor_cu_64fe0ca54cuda3std3__463_GLOBAL__N__862fb238_30_ForeachBinaryOpScalarTensor_cu_64fe0ca56ignoreE,(_ZN61_INTERNAL_862fb238_30_ForeachBinaryOpScalarTensor_cu_64fe0ca54cuda3std6ranges3__45__cpo4sizeE - _ZN61_INTERNAL_862fb238_30_ForeachBinaryOpScalarTensor_cu_64fe0ca54cuda3std3__463_GLOBAL__N__862fb238_30_ForeachBinaryOpScalarTensor_cu_64fe0ca56ignoreE)
_ZN61_INTERNAL_862fb238_30_ForeachBinaryOpScalarTensor_cu_64fe0ca54cuda3std3__463_GLOBAL__N__862fb238_30_ForeachBinaryOpScalarTensor_cu_64fe0ca56ignoreE:
	.zero		1
	.type		_ZN61_INTERNAL_862fb238_30_ForeachBinaryOpScalarTensor_cu_64fe0ca54cuda3std6ranges3__45__cpo4sizeE,@object
	.size		_ZN61_INTERNAL_862fb238_30_ForeachBinaryOpScalarTensor_cu_64fe0ca54cuda3std6ranges3__45__cpo4sizeE,(_ZN61_INTERNAL_862fb238_30_ForeachBinaryOpScalarTensor_cu_64fe0ca54cuda3std3__45__cpo5beginE - _ZN61_INTERNAL_862fb238_30_ForeachBinaryOpScalarTensor_cu_64fe0ca54cuda3std6ranges3__45__cpo4sizeE)
_ZN61_INTERNAL_862fb238_30_ForeachBinaryOpScalarTensor_cu_64fe0ca54cuda3std6ranges3__45__cpo4sizeE:
	.zero		1
	.type		_ZN61_INTERNAL_862fb238_30_ForeachBinaryOpScalarTensor_cu_64fe0ca54cuda3std3__45__cpo5beginE,@object
	.size		_ZN61_INTERNAL_862fb238_30_ForeachBinaryOpScalarTensor_cu_64fe0ca54cuda3std3__45__cpo5beginE,(_ZN61_INTERNAL_862fb238_30_ForeachBinaryOpScalarTensor_cu_64fe0ca54cuda3std6ranges3__45__cpo6cbeginE - _ZN61_INTERNAL_862fb238_30_ForeachBinaryOpScalarTensor_cu_64fe0ca54cuda3std3__45__cpo5beginE)
_ZN61_INTERNAL_862fb238_30_ForeachBinaryOpScalarTensor_cu_64fe0ca54cuda3std3__45__cpo5beginE:
	.zero		1
	.type		_ZN61_INTERNAL_862fb238_30_ForeachBinaryOpScalarTensor_cu_64fe0ca54cuda3std6ranges3__45__cpo6cbeginE,@object
	.size		_ZN61_INTERNAL_862fb238_30_ForeachBinaryOpScalarTensor_cu_64fe0ca54cuda3std6ranges3__45__cpo6cbeginE,(_ZN61_INTERNAL_862fb238_30_ForeachBinaryOpScalarTensor_cu_64fe0ca54cuda3std3__45__cpo6rbeginE - _ZN61_INTERNAL_862fb238_30_ForeachBinaryOpScalarTensor_cu_64fe0ca54cuda3std6ranges3__45__cpo6cbeginE)
_ZN61_INTERNAL_862fb238_30_ForeachBinaryOpScalarTensor_cu_64fe0ca54cuda3std6ranges3__45__cpo6cbeginE:
	.zero		1
	.type		_ZN61_INTERNAL_862fb238_30_ForeachBinaryOpScalarTensor_cu_64fe0ca54cuda3std3__45__cpo6rbeginE,@object
	.size		_ZN61_INTERNAL_862fb238_30_ForeachBinaryOpScalarTensor_cu_64fe0ca54cuda3std3__45__cpo6rbeginE,(_ZN61_INTERNAL_862fb238_30_ForeachBinaryOpScalarTensor_cu_64fe0ca54cuda3std6ranges3__45__cpo4nextE - _ZN61_INTERNAL_862fb238_30_ForeachBinaryOpScalarTensor_cu_64fe0ca54cuda3std3__45__cpo6rbeginE)
_ZN61_INTERNAL_862fb238_30_ForeachBinaryOpScalarTensor_cu_64fe0ca54cuda3std3__45__cpo6rbeginE:
	.zero		1
	.type		_ZN61_INTERNAL_862fb238_30_ForeachBinaryOpScalarTensor_cu_64fe0ca54cuda3std6ranges3__45__cpo4nextE,@object
	.size		_ZN61_INTERNAL_862fb238_30_ForeachBinaryOpScalarTensor_cu_64fe0ca54cuda3std6ranges3__45__cpo4nextE,(_ZN61_INTERNAL_862fb238_30_ForeachBinaryOpScalarTensor_cu_64fe0ca54cuda3std6ranges3__45__cpo4swapE - _ZN61_INTERNAL_862fb238_30_ForeachBinaryOpScalarTensor_cu_64fe0ca54cuda3std6ranges3__45__cpo4nextE)
_ZN61_INTERNAL_862fb238_30_ForeachBinaryOpScalarTensor_cu_64fe0ca54cuda3std6ranges3__45__cpo4nextE:
	.zero		1
	.type		_ZN61_INTERNAL_862fb238_30_ForeachBinaryOpScalarTensor_cu_64fe0ca54cuda3std6ranges3__45__cpo4swapE,@object
	.size		_ZN61_INTERNAL_862fb238_30_ForeachBinaryOpScalarTensor_cu_64fe0ca54cuda3std6ranges3__45__cpo4swapE,(_ZN61_INTERNAL_862fb238_30_ForeachBinaryOpScalarTensor_cu_64fe0ca54cuda3std3__420unreachable_sentinelE - _ZN61_INTERNAL_862fb238_30_ForeachBinaryOpScalarTensor_cu_64fe0ca54cuda3std6ranges3__45__cpo4swapE)
_ZN61_INTERNAL_862fb238_30_ForeachBinaryOpScalarTensor_cu_64fe0ca54cuda3std6ranges3__45__cpo4swapE:
	.zero		1
	.type		_ZN61_INTERNAL_862fb238_30_ForeachBinaryOpScalarTensor_cu_64fe0ca54cuda3std3__420unreachable_sentinelE,@object
	.size		_ZN61_INTERNAL_862fb238_30_ForeachBinaryOpScalarTensor_cu_64fe0ca54cuda3std3__420unreachable_sentinelE,(_ZN61_INTERNAL_862fb238_30_ForeachBinaryOpScalarTensor_cu_64fe0ca56thrust23THRUST_300001_SM_900_NS6system6detail10sequential3seqE - _ZN61_INTERNAL_862fb238_30_ForeachBinaryOpScalarTensor_cu_64fe0ca54cuda3std3__420unreachable_sentinelE)
_ZN61_INTERNAL_862fb238_30_ForeachBinaryOpScalarTensor_cu_64fe0ca54cuda3std3__420unreachable_sentinelE:
	.zero		1
	.type		_ZN61_INTERNAL_862fb238_30_ForeachBinaryOpScalarTensor_cu_64fe0ca56thrust23THRUST_300001_SM_900_NS6system6detail10sequential3seqE,@object
	.size		_ZN61_INTERNAL_862fb238_30_ForeachBinaryOpScalarTensor_cu_64fe0ca56thrust23THRUST_300001_SM_900_NS6system6detail10sequential3seqE,(_ZN61_INTERNAL_862fb238_30_ForeachBinaryOpScalarTensor_cu_64fe0ca54cuda3std3__45__cpo4cendE - _ZN61_INTERNAL_862fb238_30_ForeachBinaryOpScalarTensor_cu_64fe0ca56thrust23THRUST_300001_SM_900_NS6system6detail10sequential3seqE)
_ZN61_INTERNAL_862fb238_30_ForeachBinaryOpScalarTensor_cu_64fe0ca56thrust23THRUST_300001_SM_900_NS6system6detail10sequential3seqE:
	.zero		1
	.type		_ZN61_INTERNAL_862fb238_30_ForeachBinaryOpScalarTensor_cu_64fe0ca54cuda3std3__45__cpo4cendE,@object
	.size		_ZN61_INTERNAL_862fb238_30_ForeachBinaryOpScalarTensor_cu_64fe0ca54cuda3std3__45__cpo4cendE,(_ZN61_INTERNAL_862fb238_30_ForeachBinaryOpScalarTensor_cu_64fe0ca54cuda3std6ranges3__45__cpo9iter_swapE - _ZN61_INTERNAL_862fb238_30_ForeachBinaryOpScalarTensor_cu_64fe0ca54cuda3std3__45__cpo4cendE)
_ZN61_INTERNAL_862fb238_30_ForeachBinaryOpScalarTensor_cu_64fe0ca54cuda3std3__45__cpo4cendE:
	.zero		1
	.type		_ZN61_INTERNAL_862fb238_30_ForeachBinaryOpScalarTensor_cu_64fe0ca54cuda3std6ranges3__45__cpo9iter_swapE,@object
	.size		_ZN61_INTERNAL_862fb238_30_ForeachBinaryOpScalarTensor_cu_64fe0ca54cuda3std6ranges3__45__cpo9iter_swapE,(_ZN61_INTERNAL_862fb238_30_ForeachBinaryOpScalarTensor_cu_64fe0ca54cuda3std3__45__cpo5crendE - _ZN61_INTERNAL_862fb238_30_ForeachBinaryOpScalarTensor_cu_64fe0ca54cuda3std6ranges3__45__cpo9iter_swapE)
_ZN61_INTERNAL_862fb238_30_ForeachBinaryOpScalarTensor_cu_64fe0ca54cuda3std6ranges3__45__cpo9iter_swapE:
	.zero		1
	.type		_ZN61_INTERNAL_862fb238_30_ForeachBinaryOpScalarTensor_cu_64fe0ca54cuda3std3__45__cpo5crendE,@object
	.size		_ZN61_INTERNAL_862fb238_30_ForeachBinaryOpScalarTensor_cu_64fe0ca54cuda3std3__45__cpo5crendE,(_ZN61_INTERNAL_862fb238_30_ForeachBinaryOpScalarTensor_cu_64fe0ca54cuda3std6ranges3__45__cpo5cdataE - _ZN61_INTERNAL_862fb238_30_ForeachBinaryOpScalarTensor_cu_64fe0ca54cuda3std3__45__cpo5crendE)
_ZN61_INTERNAL_862fb238_30_ForeachBinaryOpScalarTensor_cu_64fe0ca54cuda3std3__45__cpo5crendE:
	.zero		1
	.type		_ZN61_INTERNAL_862fb238_30_ForeachBinaryOpScalarTensor_cu_64fe0ca54cuda3std6ranges3__45__cpo5cdataE,@object
	.size		_ZN61_INTERNAL_862fb238_30_ForeachBinaryOpScalarTensor_cu_64fe0ca54cuda3std6ranges3__45__cpo5cdataE,(_ZN61_INTERNAL_862fb238_30_ForeachBinaryOpScalarTensor_cu_64fe0ca54cuda3std6ranges3__45__cpo3endE - _ZN61_INTERNAL_862fb238_30_ForeachBinaryOpScalarTensor_cu_64fe0ca54cuda3std6ranges3__45__cpo5cdataE)
_ZN61_INTERNAL_862fb238_30_ForeachBinaryOpScalarTensor_cu_64fe0ca54cuda3std6ranges3__45__cpo5cdataE:
	.zero		1
	.type		_ZN61_INTERNAL_862fb238_30_ForeachBinaryOpScalarTensor_cu_64fe0ca54cuda3std6ranges3__45__cpo3endE,@object
	.size		_ZN61_INTERNAL_862fb238_30_ForeachBinaryOpScalarTensor_cu_64fe0ca54cuda3std6ranges3__45__cpo3endE,(_ZN61_INTERNAL_862fb238_30_ForeachBinaryOpScalarTensor_cu_64fe0ca54cuda3std3__419piecewise_constructE - _ZN61_INTERNAL_862fb238_30_ForeachBinaryOpScalarTensor_cu_64fe0ca54cuda3std6ranges3__45__cpo3endE)
_ZN61_INTERNAL_862fb238_30_ForeachBinaryOpScalarTensor_cu_64fe0ca54cuda3std6ranges3__45__cpo3endE:
	.zero		1
	.type		_ZN61_INTERNAL_862fb238_30_ForeachBinaryOpScalarTensor_cu_64fe0ca54cuda3std3__419piecewise_constructE,@object
	.size		_ZN61_INTERNAL_862fb238_30_ForeachBinaryOpScalarTensor_cu_64fe0ca54cuda3std3__419piecewise_constructE,(_ZN61_INTERNAL_862fb238_30_ForeachBinaryOpScalarTensor_cu_64fe0ca54cuda3std6ranges3__45__cpo5ssizeE - _ZN61_INTERNAL_862fb238_30_ForeachBinaryOpScalarTensor_cu_64fe0ca54cuda3std3__419piecewise_constructE)
_ZN61_INTERNAL_862fb238_30_ForeachBinaryOpScalarTensor_cu_64fe0ca54cuda3std3__419piecewise_constructE:
	.zero		1
	.type		_ZN61_INTERNAL_862fb238_30_ForeachBinaryOpScalarTensor_cu_64fe0ca54cuda3std6ranges3__45__cpo5ssizeE,@object
	.size		_ZN61_INTERNAL_862fb238_30_ForeachBinaryOpScalarTensor_cu_64fe0ca54cuda3std6ranges3__45__cpo5ssizeE,(_ZN61_INTERNAL_862fb238_30_ForeachBinaryOpScalarTensor_cu_64fe0ca54cuda3std3__45__cpo3endE - _ZN61_INTERNAL_862fb238_30_ForeachBinaryOpScalarTensor_cu_64fe0ca54cuda3std6ranges3__45__cpo5ssizeE)
_ZN61_INTERNAL_862fb238_30_ForeachBinaryOpScalarTensor_cu_64fe0ca54cuda3std6ranges3__45__cpo5ssizeE:
	.zero		1
	.type		_ZN61_INTERNAL_862fb238_30_ForeachBinaryOpScalarTensor_cu_64fe0ca54cuda3std3__45__cpo3endE,@object
	.size		_ZN61_INTERNAL_862fb238_30_ForeachBinaryOpScalarTensor_cu_64fe0ca54cuda3std3__45__cpo3endE,(_ZN61_INTERNAL_862fb238_30_ForeachBinaryOpScalarTensor_cu_64fe0ca54cuda3std6ranges3__45__cpo4cendE - _ZN61_INTERNAL_862fb238_30_ForeachBinaryOpScalarTensor_cu_64fe0ca54cuda3std3__45__cpo3endE)
_ZN61_INTERNAL_862fb238_30_ForeachBinaryOpScalarTensor_cu_64fe0ca54cuda3std3__45__cpo3endE:
	.zero		1
	.type		_ZN61_INTERNAL_862fb238_30_ForeachBinaryOpScalarTensor_cu_64fe0ca54cuda3std6ranges3__45__cpo4cendE,@object
	.size		_ZN61_INTERNAL_862fb238_30_ForeachBinaryOpScalarTensor_cu_64fe0ca54cuda3std6ranges3__45__cpo4cendE,(_ZN61_INTERNAL_862fb238_30_ForeachBinaryOpScalarTensor_cu_64fe0ca54cuda3std3__45__cpo4rendE - _ZN61_INTERNAL_862fb238_30_ForeachBinaryOpScalarTensor_cu_64fe0ca54cuda3std6ranges3__45__cpo4cendE)
_ZN61_INTERNAL_862fb238_30_ForeachBinaryOpScalarTensor_cu_64fe0ca54cuda3std6ranges3__45__cpo4cendE:
	.zero		1
	.type		_ZN61_INTERNAL_862fb238_30_ForeachBinaryOpScalarTensor_cu_64fe0ca54cuda3std3__45__cpo4rendE,@object
	.size		_ZN61_INTERNAL_862fb238_30_ForeachBinaryOpScalarTensor_cu_64fe0ca54cuda3std3__45__cpo4rendE,(_ZN61_INTERNAL_862fb238_30_ForeachBinaryOpScalarTensor_cu_64fe0ca54cuda3std6ranges3__45__cpo4prevE - _ZN61_INTERNAL_862fb238_30_ForeachBinaryOpScalarTensor_cu_64fe0ca54cuda3std3__45__cpo4rendE)
_ZN61_INTERNAL_862fb238_30_ForeachBinaryOpScalarTensor_cu_64fe0ca54cuda3std3__45__cpo4rendE:
	.zero		1
	.type		_ZN61_INTERNAL_862fb238_30_ForeachBinaryOpScalarTensor_cu_64fe0ca54cuda3std6ranges3__45__cpo4prevE,@object
	.size		_ZN61_INTERNAL_862fb238_30_ForeachBinaryOpScalarTensor_cu_64fe0ca54cuda3std6ranges3__45__cpo4prevE,(_ZN61_INTERNAL_862fb238_30_ForeachBinaryOpScalarTensor_cu_64fe0ca54cuda3std6ranges3__45__cpo9iter_moveE - _ZN61_INTERNAL_862fb238_30_ForeachBinaryOpScalarTensor_cu_64fe0ca54cuda3std6ranges3__45__cpo4prevE)
_ZN61_INTERNAL_862fb238_30_ForeachBinaryOpScalarTensor_cu_64fe0ca54cuda3std6ranges3__45__cpo4prevE:
	.zero		1
	.type		_ZN61_INTERNAL_862fb238_30_ForeachBinaryOpScalarTensor_cu_64fe0ca54cuda3std6ranges3__45__cpo9iter_moveE,@object
	.size		_ZN61_INTERNAL_862fb238_30_ForeachBinaryOpScalarTensor_cu_64fe0ca54cuda3std6ranges3__45__cpo9iter_moveE,(.L_13 - _ZN61_INTERNAL_862fb238_30_ForeachBinaryOpScalarTensor_cu_64fe0ca54cuda3std6ranges3__45__cpo9iter_moveE)
_ZN61_INTERNAL_862fb238_30_ForeachBinaryOpScalarTensor_cu_64fe0ca54cuda3std6ranges3__45__cpo9iter_moveE:
	.zero		1
.L_13:


//--------------------- .nv.constant0._ZN2at6native63_GLOBAL__N__862fb238_30_ForeachBinaryOpScalarTensor_cu_64fe0ca525multi_tensor_apply_kernelINS1_18TensorListMetadataILi2EEENS1_27BinaryOpScalarTensorFunctorIN3c108BFloat16ELi2ELi1ELi1EEEJSt7dividesIfEPS7_fEEEvT_T0_DpT1_ --------------------------
	.section	.nv.constant0._ZN2at6native63_GLOBAL__N__862fb238_30_ForeachBinaryOpScalarTensor_cu_64fe0ca525multi_tensor_apply_kernelINS1_18TensorListMetadataILi2EEENS1_27BinaryOpScalarTensorFunctorIN3c108BFloat16ELi2ELi1ELi1EEEJSt7dividesIfEPS7_fEEEvT_T0_DpT1_,"a",@progbits
	.sectionflags	@""
	.align	4
.nv.constant0._ZN2at6native63_GLOBAL__N__862fb238_30_ForeachBinaryOpScalarTensor_cu_64fe0ca525multi_tensor_apply_kernelINS1_18TensorListMetadataILi2EEENS1_27BinaryOpScalarTensorFunctorIN3c108BFloat16ELi2ELi1ELi1EEEJSt7dividesIfEPS7_fEEEvT_T0_DpT1_:
	.zero		3692


//--------------------- .nv.constant0._ZN2at6native63_GLOBAL__N__862fb238_30_ForeachBinaryOpScalarTensor_cu_64fe0ca525multi_tensor_apply_kernelINS1_18TensorListMetadataILi2EEENS1_27BinaryOpScalarTensorFunctorIN3c104HalfELi2ELi1ELi1EEEJSt7dividesIfEPS7_fEEEvT_T0_DpT1_ --------------------------
	.section	.nv.constant0._ZN2at6native63_GLOBAL__N__862fb238_30_ForeachBinaryOpScalarTensor_cu_64fe0ca525multi_tensor_apply_kernelINS1_18TensorListMetadataILi2EEENS1_27BinaryOpScalarTensorFunctorIN3c104HalfELi2ELi1ELi1EEEJSt7dividesIfEPS7_fEEEvT_T0_DpT1_,"a",@progbits
	.sectionflags	@""
	.align	4
.nv.constant0._ZN2at6native63_GLOBAL__N__862fb238_30_ForeachBinaryOpScalarTensor_cu_64fe0ca525multi_tensor_apply_kernelINS1_18TensorListMetadataILi2EEENS1_27BinaryOpScalarTensorFunctorIN3c104HalfELi2ELi1ELi1EEEJSt7dividesIfEPS7_fEEEvT_T0_DpT1_:
	.zero		3692


//--------------------- .nv.constant0._ZN2at6native63_GLOBAL__N__862fb238_30_ForeachBinaryOpScalarTensor_cu_64fe0ca525multi_tensor_apply_kernelINS1_18TensorListMetadataILi2EEENS1_27BinaryOpScalarTensorFunctorIbLi2ELi1ELi1EEEJSt7dividesIbEPbbEEEvT_T0_DpT1_ --------------------------
	.section	.nv.constant0._ZN2at6native63_GLOBAL__N__862fb238_30_ForeachBinaryOpScalarTensor_cu_64fe0ca525multi_tensor_apply_kernelINS1_18TensorListMetadataILi2EEENS1_27BinaryOpScalarTensorFunctorIbLi2ELi1ELi1EEEJSt7dividesIbEPbbEEEvT_T0_DpT1_,"a",@progbits
	.sectionflags	@""
	.align	4
.nv.constant0._ZN2at6native63_GLOBAL__N__862fb238_30_ForeachBinaryOpScalarTensor_cu_64fe0ca525multi_tensor_apply_kernelINS1_18TensorListMetadataILi2EEENS1_27BinaryOpScalarTensorFunctorIbLi2ELi1ELi1EEEJSt7dividesIbEPbbEEEvT_T0_DpT1_:
	.zero		3689


//--------------------- .nv.constant0._ZN2at6native63_GLOBAL__N__862fb238_30_ForeachBinaryOpScalarTensor_cu_64fe0ca525multi_tensor_apply_kernelINS1_18TensorListMetadataILi2EEENS1_27BinaryOpScalarTensorFunctorIN3c107complexIfEELi2ELi1ELi1EEEJSt7dividesIS8_EPS8_S8_EEEvT_T0_DpT1_ --------------------------
	.section	.nv.constant0._ZN2at6native63_GLOBAL__N__862fb238_30_ForeachBinaryOpScalarTensor_cu_64fe0ca525multi_tensor_apply_kernelINS1_18TensorListMetadataILi2EEENS1_27BinaryOpScalarTensorFunctorIN3c107complexIfEELi2ELi1ELi1EEEJSt7dividesIS8_EPS8_S8_EEEvT_T0_DpT1_,"a",@progbits
	.sectionflags	@""
	.align	4
.nv.constant0._ZN2at6native63_GLOBAL__N__862fb238_30_ForeachBinaryOpScalarTensor_cu_64fe0ca525multi_tensor_apply_kernelINS1_18TensorListMetadataILi2EEENS1_27BinaryOpScalarTensorFunctorIN3c107complexIfEELi2ELi1ELi1EEEJSt7dividesIS8_EPS8_S8_EEEvT_T0_DpT1_:
	.zero		3696


//--------------------- .nv.constant0._ZN2at6native63_GLOBAL__N__862fb238_30_ForeachBinaryOpScalarTensor_cu_64fe0ca525multi_tensor_apply_kernelINS1_18TensorListMetadataILi2EEENS1_27BinaryOpScalarTensorFunctorIN3c107complexIdEELi2ELi1ELi1EEEJSt7dividesIS8_EPS8_S8_EEEvT_T0_DpT1_ --------------------------
	.section	.nv.constant0._ZN2at6native63_GLOBAL__N__862fb238_30_ForeachBinaryOpScalarTensor_cu_64fe0ca525multi_tensor_apply_kernelINS1_18TensorListMetadataILi2EEENS1_27BinaryOpScalarTensorFunctorIN3c107complexIdEELi2ELi1ELi1EEEJSt7dividesIS8_EPS8_S8_EEEvT_T0_DpT1_,"a",@progbits
	.sectionflags	@""
	.align	4
.nv.constant0._ZN2at6native63_GLOBAL__N__862fb238_30_ForeachBinaryOpScalarTensor_cu_64fe0ca525multi_tensor_apply_kernelINS1_18TensorListMetadataILi2EEENS1_27BinaryOpScalarTensorFunctorIN3c107complexIdEELi2ELi1ELi1EEEJSt7dividesIS8_EPS8_S8_EEEvT_T0_DpT1_:
	.zero		3712


//--------------------- .nv.constant0._ZN2at6native63_GLOBAL__N__862fb238_30_ForeachBinaryOpScalarTensor_cu_64fe0ca525multi_tensor_apply_kernelINS1_18TensorListMetadataILi2EEENS1_27BinaryOpScalarTensorFunctorIfLi2ELi1ELi1EEEJSt7dividesIfEPffEEEvT_T0_DpT1_ --------------------------
	.section	.nv.constant0._ZN2at6native63_GLOBAL__N__862fb238_30_ForeachBinaryOpScalarTensor_cu_64fe0ca525multi_tensor_apply_kernelINS1_18TensorListMetadataILi2EEENS1_27BinaryOpScalarTensorFunctorIfLi2ELi1ELi1EEEJSt7dividesIfEPffEEEvT_T0_DpT1_,"a",@progbits
	.sectionflags	@""
	.align	4
.nv.constant0._ZN2at6native63_GLOBAL__N__862fb238_30_ForeachBinaryOpScalarTensor_cu_64fe0ca525multi_tensor_apply_kernelINS1_18TensorListMetadataILi2EEENS1_27BinaryOpScalarTensorFunctorIfLi2ELi1ELi1EEEJSt7dividesIfEPffEEEvT_T0_DpT1_:
	.zero		3692


//--------------------- .nv.constant0._ZN2at6native63_GLOBAL__N__862fb238_30_ForeachBinaryOpScalarTensor_cu_64fe0ca525multi_tensor_apply_kernelINS1_18TensorListMetadataILi2EEENS1_27BinaryOpScalarTensorFunctorIdLi2ELi1ELi1EEEJSt7dividesIdEPddEEEvT_T0_DpT1_ --------------------------
	.section	.nv.constant0._ZN2at6native63_GLOBAL__N__862fb238_30_ForeachBinaryOpScalarTensor_cu_64fe0ca525multi_tensor_apply_kernelINS1_18TensorListMetadataILi2EEENS1_27BinaryOpScalarTensorFunctorIdLi2ELi1ELi1EEEJSt7dividesIdEPddEEEvT_T0_DpT1_,"a",@progbits
	.sectionflags	@""
	.align	4
.nv.constant0._ZN2at6native63_GLOBAL__N__862fb238_30_ForeachBinaryOpScalarTensor_cu_64fe0ca525multi_tensor_apply_kernelINS1_18TensorListMetadataILi2EEENS1_27BinaryOpScalarTensorFunctorIdLi2ELi1ELi1EEEJSt7dividesIdEPddEEEvT_T0_DpT1_:
	.zero		3696


//--------------------- .nv.constant0._ZN2at6native63_GLOBAL__N__862fb238_30_ForeachBinaryOpScalarTensor_cu_64fe0ca525multi_tensor_apply_kernelINS1_18TensorListMetadataILi2EEENS1_27BinaryOpScalarTensorFunctorIsLi2ELi1ELi1EEEJSt7dividesIsEPssEEEvT_T0_DpT1_ --------------------------
	.section	.nv.constant0._ZN2at6native63_GLOBAL__N__862fb238_30_ForeachBinaryOpScalarTensor_cu_64fe0ca525multi_tensor_apply_kernelINS1_18TensorListMetadataILi2EEENS1_27BinaryOpScalarTensorFunctorIsLi2ELi1ELi1EEEJSt7dividesIsEPssEEEvT_T0_DpT1_,"a",@progbits
	.sectionflags	@""
	.align	4
.nv.constant0._ZN2at6native63_GLOBAL__N__862fb238_30_ForeachBinaryOpScalarTensor_cu_64fe0ca525multi_tensor_apply_kernelINS1_18TensorListMetadataILi2EEENS1_27BinaryOpScalarTensorFunctorIsLi2ELi1ELi1EEEJSt7dividesIsEPssEEEvT_T0_DpT1_:
	.zero		3690


//--------------------- .nv.constant0._ZN2at6native63_GLOBAL__N__862fb238_30_ForeachBinaryOpScalarTensor_cu_64fe0ca525multi_tensor_apply_kernelINS1_18TensorListMetadataILi2EEENS1_27BinaryOpScalarTensorFunctorIlLi2ELi1ELi1EEEJSt7dividesIlEPllEEEvT_T0_DpT1_ --------------------------
	.section	.nv.constant0._ZN2at6native63_GLOBAL__N__862fb238_30_ForeachBinaryOpScalarTensor_cu_64fe0ca525multi_tensor_apply_kernelINS1_18TensorListMetadataILi2EEENS1_27BinaryOpScalarTensorFunctorIlLi2ELi1ELi1EEEJSt7dividesIlEPllEEEvT_T0_DpT1_,"a",@progbits
	.sectionflags	@""
	.align	4
.nv.constant0._ZN2at6native63_GLOBAL__N__862fb238_30_ForeachBinaryOpScalarTensor_cu_64fe0ca525multi_tensor_apply_kernelINS1_18TensorListMetadataILi2EEENS1_27BinaryOpScalarTensorFunctorIlLi2ELi1ELi1EEEJSt7dividesIlEPllEEEvT_T0_DpT1_:
	.zero		3696


//--------------------- .nv.constant0._ZN2at6native63_GLOBAL__N__862fb238_30_ForeachBinaryOpScalarTensor_cu_64fe0ca525multi_tensor_apply_kernelINS1_18TensorListMetadataILi2EEENS1_27BinaryOpScalarTensorFunctorIiLi2ELi1ELi1EEEJSt7dividesIiEPiiEEEvT_T0_DpT1_ --------------------------
	.section	.nv.constant0._ZN2at6native63_GLOBAL__N__862fb238_30_ForeachBinaryOpScalarTensor_cu_64fe0ca525multi_tensor_apply_kernelINS1_18TensorListMetadataILi2EEENS1_27BinaryOpScalarTensorFunctorIiLi2ELi1ELi1EEEJSt7dividesIiEPiiEEEvT_T0_DpT1_,"a",@progbits
	.sectionflags	@""
	.align	4
.nv.constant0._ZN2at6native63_GLOBAL__N__862fb238_30_ForeachBinaryOpScalarTensor_cu_64fe0ca525multi_tensor_apply_kernelINS1_18TensorListMetadataILi2EEENS1_27BinaryOpScalarTensorFunctorIiLi2ELi1ELi1EEEJSt7dividesIiEPiiEEEvT_T0_DpT1_:
	.zero		3692


//--------------------- .nv.constant0._ZN2at6native63_GLOBAL__N__862fb238_30_ForeachBinaryOpScalarTensor_cu_64fe0ca525multi_tensor_apply_kernelINS1_18TensorListMetadataILi2EEENS1_27BinaryOpScalarTensorFunctorIaLi2ELi1ELi1EEEJSt7dividesIaEPaaEEEvT_T0_DpT1_ --------------------------
	.section	.nv.constant0._ZN2at6native63_GLOBAL__N__862fb238_30_ForeachBinaryOpScalarTensor_cu_64fe0ca525multi_tensor_apply_kernelINS1_18TensorListMetadataILi2EEENS1_27BinaryOpScalarTensorFunctorIaLi2ELi1ELi1EEEJSt7dividesIaEPaaEEEvT_T0_DpT1_,"a",@progbits
	.sectionflags	@""
	.align	4
.nv.constant0._ZN2at6native63_GLOBAL__N__862fb238_30_ForeachBinaryOpScalarTensor_cu_64fe0ca525multi_tensor_apply_kernelINS1_18TensorListMetadataILi2EEENS1_27BinaryOpScalarTensorFunctorIaLi2ELi1ELi1EEEJSt7dividesIaEPaaEEEvT_T0_DpT1_:
	.zero		3689


//--------------------- .nv.constant0._ZN2at6native63_GLOBAL__N__862fb238_30_ForeachBinaryOpScalarTensor_cu_64fe0ca525multi_tensor_apply_kernelINS1_18TensorListMetadataILi2EEENS1_27BinaryOpScalarTensorFunctorIhLi2ELi1ELi1EEEJSt7dividesIhEPhhEEEvT_T0_DpT1_ --------------------------
	.section	.nv.constant0._ZN2at6native63_GLOBAL__N__862fb238_30_ForeachBinaryOpScalarTensor_cu_64fe0ca525multi_tensor_apply_kernelINS1_18TensorListMetadataILi2EEENS1_27BinaryOpScalarTensorFunctorIhLi2ELi1ELi1EEEJSt7dividesIhEPhhEEEvT_T0_DpT1_,"a",@progbits
	.sectionflags	@""
	.align	4
.nv.constant0._ZN2at6native63_GLOBAL__N__862fb238_30_ForeachBinaryOpScalarTensor_cu_64fe0ca525multi_tensor_apply_kernelINS1_18TensorListMetadataILi2EEENS1_27BinaryOpScalarTensorFunctorIhLi2ELi1ELi1EEEJSt7dividesIhEPhhEEEvT_T0_DpT1_:
	.zero		3689


//--------------------- .nv.constant0._ZN2at6native63_GLOBAL__N__862fb238_30_ForeachBinaryOpScalarTensor_cu_64fe0ca525multi_tensor_apply_kernelINS1_18TensorListMetadataILi1EEENS1_27BinaryOpScalarTensorFunctorIN3c108BFloat16ELi1ELi1ELi0EEEJSt7dividesIfEPS7_fEEEvT_T0_DpT1_ --------------------------
	.section	.nv.constant0._ZN2at6native63_GLOBAL__N__862fb238_30_ForeachBinaryOpScalarTensor_cu_64fe0ca525multi_tensor_apply_kernelINS1_18TensorListMetadataILi1EEENS1_27BinaryOpScalarTensorFunctorIN3c108BFloat16ELi1ELi1ELi0EEEJSt7dividesIfEPS7_fEEEvT_T0_DpT1_,"a",@progbits
	.sectionflags	@""
	.align	4
.nv.constant0._ZN2at6native63_GLOBAL__N__862fb238_30_ForeachBinaryOpScalarTensor_cu_64fe0ca525multi_tensor_apply_kernelINS1_18TensorListMetadataILi1EEENS1_27BinaryOpScalarTensorFunctorIN3c108BFloat16ELi1ELi1ELi0EEEJSt7dividesIfEPS7_fEEEvT_T0_DpT1_:
	.zero		3916


//--------------------- .nv.constant0._ZN2at6native63_GLOBAL__N__862fb238_30_ForeachBinaryOpScalarTensor_cu_64fe0ca525multi_tensor_apply_kernelINS1_18TensorListMetadataILi1EEENS1_27BinaryOpScalarTensorFunctorIN3c104HalfELi1ELi1ELi0EEEJSt7dividesIfEPS7_fEEEvT_T0_DpT1_ --------------------------
	.section	.nv.constant0._ZN2at6native63_GLOBAL__N__862fb238_30_ForeachBinaryOpScalarTensor_cu_64fe0ca525multi_tensor_apply_kernelINS1_18TensorListMetadataILi1EEENS1_27BinaryOpScalarTensorFunctorIN3c104HalfELi1ELi1ELi0EEEJSt7dividesIfEPS7_fEEEvT_T0_DpT1_,"a",@progbits
	.sectionflags	@""
	.align	4
.nv.constant0._ZN2at6native63_GLOBAL__N__862fb238_30_ForeachBinaryOpScalarTensor_cu_64fe0ca525multi_tensor_apply_kernelINS1_18TensorListMetadataILi1EEENS1_27BinaryOpScalarTensorFunctorIN3c104HalfELi1ELi1ELi0EEEJSt7dividesIfEPS7_fEEEvT_T0_DpT1_:
	.zero		3916


//--------------------- .nv.constant0._ZN2at6native63_GLOBAL__N__862fb238_30_ForeachBinaryOpScalarTensor_cu_64fe0ca525multi_tensor_apply_kernelINS1_18TensorListMetadataILi1EEENS1_27BinaryOpScalarTensorFunctorIbLi1ELi1ELi0EEEJSt7dividesIbEPbbEEEvT_T0_DpT1_ --------------------------
	.section	.nv.constant0._ZN2at6native63_GLOBAL__N__862fb238_30_ForeachBinaryOpScalarTensor_cu_64fe0ca525multi_tensor_apply_kernelINS1_18TensorListMetadataILi1EEENS1_27BinaryOpScalarTensorFunctorIbLi1ELi1ELi0EEEJSt7dividesIbEPbbEEEvT_T0_DpT1_,"a",@progbits
	.sectionflags	@""
	.align	4
.nv.constant0._ZN2at6native63_GLOBAL__N__862fb238_30_ForeachBinaryOpScalarTensor_cu_64fe0ca525multi_tensor_apply_kernelINS1_18TensorListMetadataILi1EEENS1_27BinaryOpScalarTensorFunctorIbLi1ELi1ELi0EEEJSt7dividesIbEPbbEEEvT_T0_DpT1_:
	.zero		3913


//--------------------- .nv.constant0._ZN2at6native63_GLOBAL__N__862fb238_30_ForeachBinaryOpScalarTensor_cu_64fe0ca525multi_tensor_apply_kernelINS1_18TensorListMetadataILi1EEENS1_27BinaryOpScalarTensorFunctorIN3c107complexIfEELi1ELi1ELi0EEEJSt7dividesIS8_EPS8_S8_EEEvT_T0_DpT1_ --------------------------
	.section	.nv.constant0._ZN2at6native63_GLOBAL__N__862fb238_30_ForeachBinaryOpScalarTensor_cu_64fe0ca525multi_tensor_apply_kernelINS1_18TensorListMetadataILi1EEENS1_27BinaryOpScalarTensorFunctorIN3c107complexIfEELi1ELi1ELi0EEEJSt7dividesIS8_EPS8_S8_EEEvT_T0_DpT1_,"a",@progbits
	.sectionflags	@""
	.align	4
.nv.constant0._ZN2at6native63_GLOBAL__N__862fb238_30_ForeachBinaryOpScalarTensor_cu_64fe0ca525multi_tensor_apply_kernelINS1_18TensorListMetadataILi1EEENS1_27BinaryOpScalarTensorFunctorIN3c107complexIfEELi1ELi1ELi0EEEJSt7dividesIS8_EPS8_S8_EEEvT_T0_DpT1_:
	.zero		3920


//--------------------- .nv.constant0._ZN2at6native63_GLOBAL__N__862fb238_30_ForeachBinaryOpScalarTensor_cu_64fe0ca525multi_tensor_apply_kernelINS1_18TensorListMetadataILi1EEENS1_27BinaryOpScalarTensorFunctorIN3c107complexIdEELi1ELi1ELi0EEEJSt7dividesIS8_EPS8_S8_EEEvT_T0_DpT1_ --------------------------
	.section	.nv.constant0._ZN2at6native63_GLOBAL__N__862fb238_30_ForeachBinaryOpScalarTensor_cu_64fe0ca525multi_tensor_apply_kernelINS1_18TensorListMetadataILi1EEENS1_27BinaryOpScalarTensorFunctorIN3c107complexIdEELi1ELi1ELi0EEEJSt7dividesIS8_EPS8_S8_EEEvT_T0_DpT1_,"a",@progbits
	.sectionflags	@""
	.align	4
.nv.constant0._ZN2at6native63_GLOBAL__N__862fb238_30_ForeachBinaryOpScalarTensor_cu_64fe0ca525multi_tensor_apply_kernelINS1_18TensorListMetadataILi1EEENS1_27BinaryOpScalarTensorFunctorIN3c107complexIdEELi1ELi1ELi0EEEJSt7dividesIS8_EPS8_S8_EEEvT_T0_DpT1_:
	.zero		3936


//--------------------- .nv.constant0._ZN2at6native63_GLOBAL__N__862fb238_30_ForeachBinaryOpScalarTensor_cu_64fe0ca525multi_tensor_apply_kernelINS1_18TensorListMetadataILi1EEENS1_27BinaryOpScalarTensorFunctorIfLi1ELi1ELi0EEEJSt7dividesIfEPffEEEvT_T0_DpT1_ --------------------------
	.section	.nv.constant0._ZN2at6native63_GLOBAL__N__862fb238_30_ForeachBinaryOpScalarTensor_cu_64fe0ca525multi_tensor_apply_kernelINS1_18TensorListMetadataILi1EEENS1_27BinaryOpScalarTensorFunctorIfLi1ELi1ELi0EEEJSt7dividesIfEPffEEEvT_T0_DpT1_,"a",@progbits
	.sectionflags	@""
	.align	4
.nv.constant0._ZN2at6native63_GLOBAL__N__862fb238_30_ForeachBinaryOpScalarTensor_cu_64fe0ca525multi_tensor_apply_kernelINS1_18TensorListMetadataILi1EEENS1_27BinaryOpScalarTensorFunctorIfLi1ELi1ELi0EEEJSt7dividesIfEPffEEEvT_T0_DpT1_:
	.zero		3916


//--------------------- .nv.constant0._ZN2at6native63_GLOBAL__N__862fb238_30_ForeachBinaryOpScalarTensor_cu_64fe0ca525multi_tensor_apply_kernelINS1_18TensorListMetadataILi1EEENS1_27BinaryOpScalarTensorFunctorIdLi1ELi1ELi0EEEJSt7dividesIdEPddEEEvT_T0_DpT1_ --------------------------
	.section	.nv.constant0._ZN2at6native63_GLOBAL__N__862fb238_30_ForeachBinaryOpScalarTensor_cu_64fe0ca525multi_tensor_apply_kernelINS1_18TensorListMetadataILi1EEENS1_27BinaryOpScalarTensorFunctorIdLi1ELi1ELi0EEEJSt7dividesIdEPddEEEvT_T0_DpT1_,"a",@progbits
	.sectionflags	@""
	.align	4
.nv.constant0._ZN2at6native63_GLOBAL__N__862fb238_30_ForeachBinaryOpScalarTensor_cu_64fe0ca525multi_tensor_apply_kernelINS1_18TensorListMetadataILi1EEENS1_27BinaryOpScalarTensorFunctorIdLi1ELi1ELi0EEEJSt7dividesIdEPddEEEvT_T0_DpT1_:
	.zero		3920


//--------------------- .nv.constant0._ZN2at6native63_GLOBAL__N__862fb238_30_ForeachBinaryOpScalarTensor_cu_64fe0ca525multi_tensor_apply_kernelINS1_18TensorListMetadataILi1EEENS1_27BinaryOpScalarTensorFunctorIsLi1ELi1ELi0EEEJSt7dividesIsEPssEEEvT_T0_DpT1_ --------------------------
	.section	.nv.constant0._ZN2at6native63_GLOBAL__N__862fb238_30_ForeachBinaryOpScalarTensor_cu_64fe0ca525multi_tensor_apply_kernelINS1_18TensorListMetadataILi1EEENS1_27BinaryOpScalarTensorFunctorIsLi1ELi1ELi0EEEJSt7dividesIsEPssEEEvT_T0_DpT1_,"a",@progbits
	.sectionflags	@""
	.align	4
.nv.constant0._ZN2at6native63_GLOBAL__N__862fb238_30_ForeachBinaryOpScalarTensor_cu_64fe0ca525multi_tensor_apply_kernelINS1_18TensorListMetadataILi1EEENS1_27BinaryOpScalarTensorFunctorIsLi1ELi1ELi0EEEJSt7dividesIsEPssEEEvT_T0_DpT1_:
	.zero		3914


//--------------------- .nv.constant0._ZN2at6native63_GLOBAL__N__862fb238_30_ForeachBinaryOpScalarTensor_cu_64fe0ca525multi_tensor_apply_kernelINS1_18TensorListMetadataILi1EEENS1_27BinaryOpScalarTensorFunctorIlLi1ELi1ELi0EEEJSt7dividesIlEPllEEEvT_T0_DpT1_ --------------------------
	.section	.nv.constant0._ZN2at6native63_GLOBAL__N__862fb238_30_ForeachBinaryOpScalarTensor_cu_64fe0ca525multi_tensor_apply_kernelINS1_18TensorListMetadataILi1EEENS1_27BinaryOpScalarTensorFunctorIlLi1ELi1ELi0EEEJSt7dividesIlEPllEEEvT_T0_DpT1_,"a",@progbits
	.sectionflags	@""
	.align	4
.nv.constant0._ZN2at6native63_GLOBAL__N__862fb238_30_ForeachBinaryOpScalarTensor_cu_64fe0ca525multi_tensor_apply_kernelINS1_18TensorListMetadataILi1EEENS1_27BinaryOpScalarTensorFunctorIlLi1ELi1ELi0EEEJSt7dividesIlEPllEEEvT_T0_DpT1_:
	.zero		3920


//--------------------- .nv.constant0._ZN2at6native63_GLOBAL__N__862fb238_30_ForeachBinaryOpScalarTensor_cu_64fe0ca525multi_tensor_apply_kernelINS1_18TensorListMetadataILi1EEENS1_27BinaryOpScalarTensorFunctorIiLi1ELi1ELi0EEEJSt7dividesIiEPiiEEEvT_T0_DpT1_ --------------------------
	.section	.nv.constant0._ZN2at6native63_GLOBAL__N__862fb238_30_ForeachBinaryOpScalarTensor_cu_64fe0ca525multi_tensor_apply_kernelINS1_18TensorListMetadataILi1EEENS1_27BinaryOpScalarTensorFunctorIiLi1ELi1ELi0EEEJSt7dividesIiEPiiEEEvT_T0_DpT1_,"a",@progbits
	.sectionflags	@""
	.align	4
.nv.constant0._ZN2at6native63_GLOBAL__N__862fb238_30_ForeachBinaryOpScalarTensor_cu_64fe0ca525multi_tensor_apply_kernelINS1_18TensorListMetadataILi1EEENS1_27BinaryOpScalarTensorFunctorIiLi1ELi1ELi0EEEJSt7dividesIiEPiiEEEvT_T0_DpT1_:
	.zero		3916


//--------------------- .nv.constant0._ZN2at6native63_GLOBAL__N__862fb238_30_ForeachBinaryOpScalarTensor_cu_64fe0ca525multi_tensor_apply_kernelINS1_18TensorListMetadataILi1EEENS1_27BinaryOpScalarTensorFunctorIaLi1ELi1ELi0EEEJSt7dividesIaEPaaEEEvT_T0_DpT1_ --------------------------
	.section	.nv.constant0._ZN2at6native63_GLOBAL__N__862fb238_30_ForeachBinaryOpScalarTensor_cu_64fe0ca525multi_tensor_apply_kernelINS1_18TensorListMetadataILi1EEENS1_27BinaryOpScalarTensorFunctorIaLi1ELi1ELi0EEEJSt7dividesIaEPaaEEEvT_T0_DpT1_,"a",@progbits
	.sectionflags	@""
	.align	4
.nv.constant0._ZN2at6native63_GLOBAL__N__862fb238_30_ForeachBinaryOpScalarTensor_cu_64fe0ca525multi_tensor_apply_kernelINS1_18TensorListMetadataILi1EEENS1_27BinaryOpScalarTensorFunctorIaLi1ELi1ELi0EEEJSt7dividesIaEPaaEEEvT_T0_DpT1_:
	.zero		3913


//--------------------- .nv.constant0._ZN2at6native63_GLOBAL__N__862fb238_30_ForeachBinaryOpScalarTensor_cu_64fe0ca525multi_tensor_apply_kernelINS1_18TensorListMetadataILi1EEENS1_27BinaryOpScalarTensorFunctorIhLi1ELi1ELi0EEEJSt7dividesIhEPhhEEEvT_T0_DpT1_ --------------------------
	.section	.nv.constant0._ZN2at6native63_GLOBAL__N__862fb238_30_ForeachBinaryOpScalarTensor_cu_64fe0ca525multi_tensor_apply_kernelINS1_18TensorListMetadataILi1EEENS1_27BinaryOpScalarTensorFunctorIhLi1ELi1ELi0EEEJSt7dividesIhEPhhEEEvT_T0_DpT1_,"a",@progbits
	.sectionflags	@""
	.align	4
.nv.constant0._ZN2at6native63_GLOBAL__N__862fb238_30_ForeachBinaryOpScalarTensor_cu_64fe0ca525multi_tensor_apply_kernelINS1_18TensorListMetadataILi1EEENS1_27BinaryOpScalarTensorFunctorIhLi1ELi1ELi0EEEJSt7dividesIhEPhhEEEvT_T0_DpT1_:
	.zero		3913


//--------------------- .nv.constant0._ZN2at6native63_GLOBAL__N__862fb238_30_ForeachBinaryOpScalarTensor_cu_64fe0ca525multi_tensor_apply_kernelINS1_18TensorListMetadataILi2EEENS1_27BinaryOpScalarTensorFunctorIN3c108BFloat16ELi2ELi1ELi1EEEJSt10multipliesIfEPS7_fEEEvT_T0_DpT1_ --------------------------
	.section	.nv.constant0._ZN2at6native63_GLOBAL__N__862fb238_30_ForeachBinaryOpScalarTensor_cu_64fe0ca525multi_tensor_apply_kernelINS1_18TensorListMetadataILi2EEENS1_27BinaryOpScalarTensorFunctorIN3c108BFloat16ELi2ELi1ELi1EEEJSt10multipliesIfEPS7_fEEEvT_T0_DpT1_,"a",@progbits
	.sectionflags	@""
	.align	4
.nv.constant0._ZN2at6native63_GLOBAL__N__862fb238_30_ForeachBinaryOpScalarTensor_cu_64fe0ca525multi_tensor_apply_kernelINS1_18TensorListMetadataILi2EEENS1_27BinaryOpScalarTensorFunctorIN3c108BFloat16ELi2ELi1ELi1EEEJSt10multipliesIfEPS7_fEEEvT_T0_DpT1_:
	.zero		3692


//--------------------- .nv.constant0._ZN2at6native63_GLOBAL__N__862fb238_30_ForeachBinaryOpScalarTensor_cu_64fe0ca525multi_tensor_apply_kernelINS1_18TensorListMetadataILi2EEENS1_27BinaryOpScalarTensorFunctorIN3c104HalfELi2ELi1ELi1EEEJSt10multipliesIfEPS7_fEEEvT_T0_DpT1_ --------------------------
	.section	.nv.constant0._ZN2at6native63_GLOBAL__N__862fb238_30_ForeachBinaryOpScalarTensor_cu_64fe0ca525multi_tensor_apply_kernelINS1_18TensorListMetadataILi2EEENS1_27BinaryOpScalarTensorFunctorIN3c104HalfELi2ELi1ELi1EEEJSt10multipliesIfEPS7_fEEEvT_T0_DpT1_,"a",@progbits
	.sectionflags	@""
	.align	4
.nv.constant0._ZN2at6native63_GLOBAL__N__862fb238_30_ForeachBinaryOpScalarTensor_cu_64fe0ca525multi_tensor_apply_kernelINS1_18TensorListMetadataILi2EEENS1_27BinaryOpScalarTensorFunctorIN3c104HalfELi2ELi1ELi1EEEJSt10multipliesIfEPS7_fEEEvT_T0_DpT1_:
	.zero		3692


//--------------------- .nv.constant0._ZN2at6native63_GLOBAL__N__862fb238_30_ForeachBinaryOpScalarTensor_cu_64fe0ca525multi_tensor_apply_kernelINS1_18TensorListMetadataILi2EEENS1_27BinaryOpScalarTensorFunctorIbLi2ELi1ELi1EEEJSt10multipliesIbEPbbEEEvT_T0_DpT1_ --------------------------
	.section	.nv.constant0._ZN2at6native63_GLOBAL__N__862fb238_30_ForeachBinaryOpScalarTensor_cu_64fe0ca525multi_tensor_apply_kernelINS1_18TensorListMetadataILi2EEENS1_27BinaryOpScalarTensorFunctorIbLi2ELi1ELi1EEEJSt10multipliesIbEPbbEEEvT_T0_DpT1_,"a",@progbits
	.sectionflags	@""
	.align	4
.nv.constant0._ZN2at6native63_GLOBAL__N__862fb238_30_ForeachBinaryOpScalarTensor_cu_64fe0ca525multi_tensor_apply_kernelINS1_18TensorListMetadataILi2EEENS1_27BinaryOpScalarTensorFunctorIbLi2ELi1ELi1EEEJSt10multipliesIbEPbbEEEvT_T0_DpT1_:
	.zero		3689


//--------------------- .nv.constant0._ZN2at6native63_GLOBAL__N__862fb238_30_ForeachBinaryOpScalarTensor_cu_64fe0ca525multi_tensor_apply_kernelINS1_18TensorListMetadataILi2EEENS1_27BinaryOpScalarTensorFunctorIN3c107complexIfEELi2ELi1ELi1EEEJSt10multipliesIS8_EPS8_S8_EEEvT_T0_DpT1_ --------------------------
	.section	.nv.constant0._ZN2at6native63_GLOBAL__N__862fb238_30_ForeachBinaryOpScalarTensor_cu_64fe0ca525multi_tensor_apply_kernelINS1_18TensorListMetadataILi2EEENS1_27BinaryOpScalarTensorFunctorIN3c107complexIfEELi2ELi1ELi1EEEJSt10multipliesIS8_EPS8_S8_EEEvT_T0_DpT1_,"a",@progbits
	.sectionflags	@""
	.align	4
.nv.constant0._ZN2at6native63_GLOBAL__N__862fb238_30_ForeachBinaryOpScalarTensor_cu_64fe0ca525multi_tensor_apply_kernelINS1_18TensorListMetadataILi2EEENS1_27BinaryOpScalarTensorFunctorIN3c107complexIfEELi2ELi1ELi1EEEJSt10multipliesIS8_EPS8_S8_EEEvT_T0_DpT1_:
	.zero		3696


//--------------------- .nv.constant0._ZN2at6native63_GLOBAL__N__862fb238_30_ForeachBinaryOpScalarTensor_cu_64fe0ca525multi_tensor_apply_kernelINS1_18TensorListMetadataILi2EEENS1_27BinaryOpScalarTensorFunctorIN3c107complexIdEELi2ELi1ELi1EEEJSt10multipliesIS8_EPS8_S8_EEEvT_T0_DpT1_ --------------------------
	.section	.nv.constant0._ZN2at6native63_GLOBAL__N__862fb238_30_ForeachBinaryOpScalarTensor_cu_64fe0ca525multi_tensor_apply_kernelINS1_18TensorListMetadataILi2EEENS1_27BinaryOpScalarTensorFunctorIN3c107complexIdEELi2ELi1ELi1EEEJSt10multipliesIS8_EPS8_S8_EEEvT_T0_DpT1_,"a",@progbits
	.sectionflags	@""
	.align	4
.nv.constant0._ZN2at6native63_GLOBAL__N__862fb238_30_ForeachBinaryOpScalarTensor_cu_64fe0ca525multi_tensor_apply_kernelINS1_18TensorListMetadataILi2EEENS1_27BinaryOpScalarTensorFunctorIN3c107complexIdEELi2ELi1ELi1EEEJSt10multipliesIS8_EPS8_S8_EEEvT_T0_DpT1_:
	.zero		3712


//--------------------- .nv.constant0._ZN2at6native63_GLOBAL__N__862fb238_30_ForeachBinaryOpScalarTensor_cu_64fe0ca525multi_tensor_apply_kernelINS1_18TensorListMetadataILi2EEENS1_27BinaryOpScalarTensorFunctorIfLi2ELi1ELi1EEEJSt10multipliesIfEPffEEEvT_T0_DpT1_ --------------------------
	.section	.nv.constant0._ZN2at6native63_GLOBAL__N__862fb238_30_ForeachBinaryOpScalarTensor_cu_64fe0ca525multi_tensor_apply_kernelINS1_18TensorListMetadataILi2EEENS1_27BinaryOpScalarTensorFunctorIfLi2ELi1ELi1EEEJSt10multipliesIfEPffEEEvT_T0_DpT1_,"a",@progbits
	.sectionflags	@""
	.align	4
.nv.constant0._ZN2at6native63_GLOBAL__N__862fb238_30_ForeachBinaryOpScalarTensor_cu_64fe0ca525multi_tensor_apply_kernelINS1_18TensorListMetadataILi2EEENS1_27BinaryOpScalarTensorFunctorIfLi2ELi1ELi1EEEJSt10multipliesIfEPffEEEvT_T0_DpT1_:
	.zero		3692


//--------------------- .nv.constant0._ZN2at6native63_GLOBAL__N__862fb238_30_ForeachBinaryOpScalarTensor_cu_64fe0ca525multi_tensor_apply_kernelINS1_18TensorListMetadataILi2EEENS1_27BinaryOpScalarTensorFunctorIdLi2ELi1ELi1EEEJSt10multipliesIdEPddEEEvT_T0_DpT1_ --------------------------
	.section	.nv.constant0._ZN2at6native63_GLOBAL__N__862fb238_30_ForeachBinaryOpScalarTensor_cu_64fe0ca525multi_tensor_apply_kernelINS1_18TensorListMetadataILi2EEENS1_27BinaryOpScalarTensorFunctorIdLi2ELi1ELi1EEEJSt10multipliesIdEPddEEEvT_T0_DpT1_,"a",@progbits
	.sectionflags	@""
	.align	4
.nv.constant0._ZN2at6native63_GLOBAL__N__862fb238_30_ForeachBinaryOpScalarTensor_cu_64fe0ca525multi_tensor_apply_kernelINS1_18TensorListMetadataILi2EEENS1_27BinaryOpScalarTensorFunctorIdLi2ELi1ELi1EEEJSt10multipliesIdEPddEEEvT_T0_DpT1_:
	.zero		3696


//--------------------- .nv.constant0._ZN2at6native63_GLOBAL__N__862fb238_30_ForeachBinaryOpScalarTensor_cu_64fe0ca525multi_tensor_apply_kernelINS1_18TensorListMetadataILi2EEENS1_27BinaryOpScalarTensorFunctorIsLi2ELi1ELi1EEEJSt10multipliesIsEPssEEEvT_T0_DpT1_ --------------------------
	.section	.nv.constant0._ZN2at6native63_GLOBAL__N__862fb238_30_ForeachBinaryOpScalarTensor_cu_64fe0ca525multi_tensor_apply_kernelINS1_18TensorListMetadataILi2EEENS1_27BinaryOpScalarTensorFunctorIsLi2ELi1ELi1EEEJSt10multipliesIsEPssEEEvT_T0_DpT1_,"a",@progbits
	.sectionflags	@""
	.align	4
.nv.constant0._ZN2at6native63_GLOBAL__N__862fb238_30_ForeachBinaryOpScalarTensor_cu_64fe0ca525multi_tensor_apply_kernelINS1_18TensorListMetadataILi2EEENS1_27BinaryOpScalarTensorFunctorIsLi2ELi1ELi1EEEJSt10multipliesIsEPssEEEvT_T0_DpT1_:
	.zero		3690


//--------------------- .nv.constant0._ZN2at6native63_GLOBAL__N__862fb238_30_ForeachBinaryOpScalarTensor_cu_64fe0ca525multi_tensor_apply_kernelINS1_18TensorListMetadataILi2EEENS1_27BinaryOpScalarTensorFunctorIlLi2ELi1ELi1EEEJSt10multipliesIlEPllEEEvT_T0_DpT1_ --------------------------
	.section	.nv.constant0._ZN2at6native63_GLOBAL__N__862fb238_30_ForeachBinaryOpScalarTensor_cu_64fe0ca525multi_tensor_apply_kernelINS1_18TensorListMetadataILi2EEENS1_27BinaryOpScalarTensorFunctorIlLi2ELi1ELi1EEEJSt10multipliesIlEPllEEEvT_T0_DpT1_,"a",@progbits
	.sectionflags	@""
	.align	4
.nv.constant0._ZN2at6native63_GLOBAL__N__862fb238_30_ForeachBinaryOpScalarTensor_cu_64fe0ca525multi_tensor_apply_kernelINS1_18TensorListMetadataILi2EEENS1_27BinaryOpScalarTensorFunctorIlLi2ELi1ELi1EEEJSt10multipliesIlEPllEEEvT_T0_DpT1_:
	.zero		3696


//--------------------- .nv.constant0._ZN2at6native63_GLOBAL__N__862fb238_30_ForeachBinaryOpScalarTensor_cu_64fe0ca525multi_tensor_apply_kernelINS1_18TensorListMetadataILi2EEENS1_27BinaryOpScalarTensorFunctorIiLi2ELi1ELi1EEEJSt10multipliesIiEPiiEEEvT_T0_DpT1_ --------------------------
	.section	.nv.constant0._ZN2at6native63_GLOBAL__N__862fb238_30_ForeachBinaryOpScalarTensor_cu_64fe0ca525multi_tensor_apply_kernelINS1_18TensorListMetadataILi2EEENS1_27BinaryOpScalarTensorFunctorIiLi2ELi1ELi1EEEJSt10multipliesIiEPiiEEEvT_T0_DpT1_,"a",@progbits
	.sectionflags	@""
	.align	4
.nv.constant0._ZN2at6native63_GLOBAL__N__862fb238_30_ForeachBinaryOpScalarTensor_cu_64fe0ca525multi_tensor_apply_kernelINS1_18TensorListMetadataILi2EEENS1_27BinaryOpScalarTensorFunctorIiLi2ELi1ELi1EEEJSt10multipliesIiEPiiEEEvT_T0_DpT1_:
	.zero		3692


//--------------------- .nv.constant0._ZN2at6native63_GLOBAL__N__862fb238_30_ForeachBinaryOpScalarTensor_cu_64fe0ca525multi_tensor_apply_kernelINS1_18TensorListMetadataILi2EEENS1_27BinaryOpScalarTensorFunctorIaLi2ELi1ELi1EEEJSt10multipliesIaEPaaEEEvT_T0_DpT1_ --------------------------
	.section	.nv.constant0._ZN2at6native63_GLOBAL__N__862fb238_30_ForeachBinaryOpScalarTensor_cu_64fe0ca525multi_tensor_apply_kernelINS1_18TensorListMetadataILi2EEENS1_27BinaryOpScalarTensorFunctorIaLi2ELi1ELi1EEEJSt10multipliesIaEPaaEEEvT_T0_DpT1_,"a",@progbits
	.sectionflags	@""
	.align	4
.nv.constant0._ZN2at6native63_GLOBAL__N__862fb238_30_ForeachBinaryOpScalarTensor_cu_64fe0ca525multi_tensor_apply_kernelINS1_18TensorListMetadataILi2EEENS1_27BinaryOpScalarTensorFunctorIaLi2ELi1ELi1EEEJSt10multipliesIaEPaaEEEvT_T0_DpT1_:
	.zero		3689


//--------------------- .nv.constant0._ZN2at6native63_GLOBAL__N__862fb238_30_ForeachBinaryOpScalarTensor_cu_64fe0ca525multi_tensor_apply_kernelINS1_18TensorListMetadataILi2EEENS1_27BinaryOpScalarTensorFunctorIhLi2ELi1ELi1EEEJSt10multipliesIhEPhhEEEvT_T0_DpT1_ --------------------------
	.section	.nv.constant0._ZN2at6native63_GLOBAL__N__862fb238_30_ForeachBinaryOpScalarTensor_cu_64fe0ca525multi_tensor_apply_kernelINS1_18TensorListMetadataILi2EEENS1_27BinaryOpScalarTensorFunctorIhLi2ELi1ELi1EEEJSt10multipliesIhEPhhEEEvT_T0_DpT1_,"a",@progbits
	.sectionflags	@""
	.align	4
.nv.constant0._ZN2at6native63_GLOBAL__N__862fb238_30_ForeachBinaryOpScalarTensor_cu_64fe0ca525multi_tensor_apply_kernelINS1_18TensorListMetadataILi2EEENS1_27BinaryOpScalarTensorFunctorIhLi2ELi1ELi1EEEJSt10multipliesIhEPhhEEEvT_T0_DpT1_:
	.zero		3689


//--------------------- .nv.constant0._ZN2at6native63_GLOBAL__N__862fb238_30_ForeachBinaryOpScalarTensor_cu_64fe0ca525multi_tensor_apply_kernelINS1_18TensorListMetadataILi1EEENS1_27BinaryOpScalarTensorFunctorIN3c108BFloat16ELi1ELi1ELi0EEEJSt10multipliesIfEPS7_fEEEvT_T0_DpT1_ --------------------------
	.section	.nv.constant0._ZN2at6native63_GLOBAL__N__862fb238_30_ForeachBinaryOpScalarTensor_cu_64fe0ca525multi_tensor_apply_kernelINS1_18TensorListMetadataILi1EEENS1_27BinaryOpScalarTensorFunctorIN3c108BFloat16ELi1ELi1ELi0EEEJSt10multipliesIfEPS7_fEEEvT_T0_DpT1_,"a",@progbits
	.sectionflags	@""
	.align	4
.nv.constant0._ZN2at6native63_GLOBAL__N__862fb238_30_ForeachBinaryOpScalarTensor_cu_64fe0ca525multi_tensor_apply_kernelINS1_18TensorListMetadataILi1EEENS1_27BinaryOpScalarTensorFunctorIN3c108BFloat16ELi1ELi1ELi0EEEJSt10multipliesIfEPS7_fEEEvT_T0_DpT1_:
	.zero		3916


//--------------------- .nv.constant0._ZN2at6native63_GLOBAL__N__862fb238_30_ForeachBinaryOpScalarTensor_cu_64fe0ca525multi_tensor_apply_kernelINS1_18TensorListMetadataILi1EEENS1_27BinaryOpScalarTensorFunctorIN3c104HalfELi1ELi1ELi0EEEJSt10multipliesIfEPS7_fEEEvT_T0_DpT1_ --------------------------
	.section	.nv.constant0._ZN2at6native63_GLOBAL__N__862fb238_30_ForeachBinaryOpScalarTensor_cu_64fe0ca525multi_tensor_apply_kernelINS1_18TensorListMetadataILi1EEENS1_27BinaryOpScalarTensorFunctorIN3c104HalfELi1ELi1ELi0EEEJSt10multipliesIfEPS7_fEEEvT_T0_DpT1_,"a",@progbits
	.sectionflags	@""
	.align	4
.nv.constant0._ZN2at6native63_GLOBAL__N__862fb238_30_ForeachBinaryOpScalarTensor_cu_64fe0ca525multi_tensor_apply_kernelINS1_18TensorListMetadataILi1EEENS1_27BinaryOpScalarTensorFunctorIN3c104HalfELi1ELi1ELi0EEEJSt10multipliesIfEPS7_fEEEvT_T0_DpT1_:
	.zero		3916


//--------------------- .nv.constant0._ZN2at6native63_GLOBAL__N__862fb238_30_ForeachBinaryOpScalarTensor_cu_64fe0ca525multi_tensor_apply_kernelINS1_18TensorListMetadataILi1EEENS1_27BinaryOpScalarTensorFunctorIbLi1ELi1ELi0EEEJSt10multipliesIbEPbbEEEvT_T0_DpT1_ --------------------------
	.section	.nv.constant0._ZN2at6native63_GLOBAL__N__862fb238_30_ForeachBinaryOpScalarTensor_cu_64fe0ca525multi_tensor_apply_kernelINS1_18TensorListMetadataILi1EEENS1_27BinaryOpScalarTensorFunctorIbLi1ELi1ELi0EEEJSt10multipliesIbEPbbEEEvT_T0_DpT1_,"a",@progbits
	.sectionflags	@""
	.align	4
.nv.constant0._ZN2at6native63_GLOBAL__N__862fb238_30_ForeachBinaryOpScalarTensor_cu_64fe0ca525multi_tensor_apply_kernelINS1_18TensorListMetadataILi1EEENS1_27BinaryOpScalarTensorFunctorIbLi1ELi1ELi0EEEJSt10multipliesIbEPbbEEEvT_T0_DpT1_:
	.zero		3913


//--------------------- .nv.constant0._ZN2at6native63_GLOBAL__N__862fb238_30_ForeachBinaryOpScalarTensor_cu_64fe0ca525multi_tensor_apply_kernelINS1_18TensorListMetadataILi1EEENS1_27BinaryOpScalarTensorFunctorIN3c107complexIfEELi1ELi1ELi0EEEJSt10multipliesIS8_EPS8_S8_EEEvT_T0_DpT1_ --------------------------
	.section	.nv.constant0._ZN2at6native63_GLOBAL__N__862fb238_30_ForeachBinaryOpScalarTensor_cu_64fe0ca525multi_tensor_apply_kernelINS1_18TensorListMetadataILi1EEENS1_27BinaryOpScalarTensorFunctorIN3c107complexIfEELi1ELi1ELi0EEEJSt10multipliesIS8_EPS8_S8_EEEvT_T0_DpT1_,"a",@progbits
	.sectionflags	@""
	.align	4
.nv.constant0._ZN2at6native63_GLOBAL__N__862fb238_30_ForeachBinaryOpScalarTensor_cu_64fe0ca525multi_tensor_apply_kernelINS1_18TensorListMetadataILi1EEENS1_27BinaryOpScalarTensorFunctorIN3c107complexIfEELi1ELi1ELi0EEEJSt10multipliesIS8_EPS8_S8_EEEvT_T0_DpT1_:
	.zero		3920


//--------------------- .nv.constant0._ZN2at6native63_GLOBAL__N__862fb238_30_ForeachBinaryOpScalarTensor_cu_64fe0ca525multi_tensor_apply_kernelINS1_18TensorListMetadataILi1EEENS1_27BinaryOpScalarTensorFunctorIN3c107complexIdEELi1ELi1ELi0EEEJSt10multipliesIS8_EPS8_S8_EEEvT_T0_DpT1_ --------------------------
	.section	.nv.constant0._ZN2at6native63_GLOBAL__N__862fb238_30_ForeachBinaryOpScalarTensor_cu_64fe0ca525multi_tensor_apply_kernelINS1_18TensorListMetadataILi1EEENS1_27BinaryOpScalarTensorFunctorIN3c107complexIdEELi1ELi1ELi0EEEJSt10multipliesIS8_EPS8_S8_EEEvT_T0_DpT1_,"a",@progbits
	.sectionflags	@""
	.align	4
.nv.constant0._ZN2at6native63_GLOBAL__N__862fb238_30_ForeachBinaryOpScalarTensor_cu_64fe0ca525multi_tensor_apply_kernelINS1_18TensorListMetadataILi1EEENS1_27BinaryOpScalarTensorFunctorIN3c107complexIdEELi1ELi1ELi0EEEJSt10multipliesIS8_EPS8_S8_EEEvT_T0_DpT1_:
	.zero		3936


//--------------------- .nv.constant0._ZN2at6native63_GLOBAL__N__862fb238_30_ForeachBinaryOpScalarTensor_cu_64fe0ca525multi_tensor_apply_kernelINS1_18TensorListMetadataILi1EEENS1_27BinaryOpScalarTensorFunctorIfLi1ELi1ELi0EEEJSt10multipliesIfEPffEEEvT_T0_DpT1_ --------------------------
	.section	.nv.constant0._ZN2at6native63_GLOBAL__N__862fb238_30_ForeachBinaryOpScalarTensor_cu_64fe0ca525multi_tensor_apply_kernelINS1_18TensorListMetadataILi1EEENS1_27BinaryOpScalarTensorFunctorIfLi1ELi1ELi0EEEJSt10multipliesIfEPffEEEvT_T0_DpT1_,"a",@progbits
	.sectionflags	@""
	.align	4
.nv.constant0._ZN2at6native63_GLOBAL__N__862fb238_30_ForeachBinaryOpScalarTensor_cu_64fe0ca525multi_tensor_apply_kernelINS1_18TensorListMetadataILi1EEENS1_27BinaryOpScalarTensorFunctorIfLi1ELi1ELi0EEEJSt10multipliesIfEPffEEEvT_T0_DpT1_:
	.zero		3916


//--------------------- .nv.constant0._ZN2at6native63_GLOBAL__N__862fb238_30_ForeachBinaryOpScalarTensor_cu_64fe0ca525multi_tensor_apply_kernelINS1_18TensorListMetadataILi1EEENS1_27BinaryOpScalarTensorFunctorIdLi1ELi1ELi0EEEJSt10multipliesIdEPddEEEvT_T0_DpT1_ --------------------------
	.section	.nv.constant0._ZN2at6native63_GLOBAL__N__862fb238_30_ForeachBinaryOpScalarTensor_cu_64fe0ca525multi_tensor_apply_kernelINS1_18TensorListMetadataILi1EEENS1_27BinaryOpScalarTensorFunctorIdLi1ELi1ELi0EEEJSt10multipliesIdEPddEEEvT_T0_DpT1_,"a",@progbits
	.sectionflags	@""
	.align	4
.nv.constant0._ZN2at6native63_GLOBAL__N__862fb238_30_ForeachBinaryOpScalarTensor_cu_64fe0ca525multi_tensor_apply_kernelINS1_18TensorListMetadataILi1EEENS1_27BinaryOpScalarTensorFunctorIdLi1ELi1ELi0EEEJSt10multipliesIdEPddEEEvT_T0_DpT1_:
	.zero		3920


//--------------------- .nv.constant0._ZN2at6native63_GLOBAL__N__862fb238_30_ForeachBinaryOpScalarTensor_cu_64fe0ca525multi_tensor_apply_kernelINS1_18TensorListMetadataILi1EEENS1_27BinaryOpScalarTensorFunctorIsLi1ELi1ELi0EEEJSt10multipliesIsEPssEEEvT_T0_DpT1_ --------------------------
	.section	.nv.constant0._ZN2at6native63_GLOBAL__N__862fb238_30_ForeachBinaryOpScalarTensor_cu_64fe0ca525multi_tensor_apply_kernelINS1_18TensorListMetadataILi1EEENS1_27BinaryOpScalarTensorFunctorIsLi1ELi1ELi0EEEJSt10multipliesIsEPssEEEvT_T0_DpT1_,"a",@progbits
	.sectionflags	@""
	.align	4
.nv.constant0._ZN2at6native63_GLOBAL__N__862fb238_30_ForeachBinaryOpScalarTensor_cu_64fe0ca525multi_tensor_apply_kernelINS1_18TensorListMetadataILi1EEENS1_27BinaryOpScalarTensorFunctorIsLi1ELi1ELi0EEEJSt10multipliesIsEPssEEEvT_T0_DpT1_:
	.zero		3914


//--------------------- .nv.constant0._ZN2at6native63_GLOBAL__N__862fb238_30_ForeachBinaryOpScalarTensor_cu_64fe0ca525multi_tensor_apply_kernelINS1_18TensorListMetadataILi1EEENS1_27BinaryOpScalarTensorFunctorIlLi1ELi1ELi0EEEJSt10multipliesIlEPllEEEvT_T0_DpT1_ --------------------------
	.section	.nv.constant0._ZN2at6native63_GLOBAL__N__862fb238_30_ForeachBinaryOpScalarTensor_cu_64fe0ca525multi_tensor_apply_kernelINS1_18TensorListMetadataILi1EEENS1_27BinaryOpScalarTensorFunctorIlLi1ELi1ELi0EEEJSt10multipliesIlEPllEEEvT_T0_DpT1_,"a",@progbits
	.sectionflags	@""
	.align	4
.nv.constant0._ZN2at6native63_GLOBAL__N__862fb238_30_ForeachBinaryOpScalarTensor_cu_64fe0ca525multi_tensor_apply_kernelINS1_18TensorListMetadataILi1EEENS1_27BinaryOpScalarTensorFunctorIlLi1ELi1ELi0EEEJSt10multipliesIlEPllEEEvT_T0_DpT1_:
	.zero		3920


//--------------------- .nv.constant0._ZN2at6native63_GLOBAL__N__862fb238_30_ForeachBinaryOpScalarTensor_cu_64fe0ca525multi_tensor_apply_kernelINS1_18TensorListMetadataILi1EEENS1_27BinaryOpScalarTensorFunctorIiLi1ELi1ELi0EEEJSt10multipliesIiEPiiEEEvT_T0_DpT1_ --------------------------
	.section	.nv.constant0._ZN2at6native63_GLOBAL__N__862fb238_30_ForeachBinaryOpScalarTensor_cu_64fe0ca525multi_tensor_apply_kernelINS1_18TensorListMetadataILi1EEENS1_27BinaryOpScalarTensorFunctorIiLi1ELi1ELi0EEEJSt10multipliesIiEPiiEEEvT_T0_DpT1_,"a",@progbits
	.sectionflags	@""
	.align	4
.nv.constant0._ZN2at6native63_GLOBAL__N__862fb238_30_ForeachBinaryOpScalarTensor_cu_64fe0ca525multi_tensor_apply_kernelINS1_18TensorListMetadataILi1EEENS1_27BinaryOpScalarTensorFunctorIiLi1ELi1ELi0EEEJSt10multipliesIiEPiiEEEvT_T0_DpT1_:
	.zero		3916


//--------------------- .nv.constant0._ZN2at6native63_GLOBAL__N__862fb238_30_ForeachBinaryOpScalarTensor_cu_64fe0ca525multi_tensor_apply_kernelINS1_18TensorListMetadataILi1EEENS1_27BinaryOpScalarTensorFunctorIaLi1ELi1ELi0EEEJSt10multipliesIaEPaaEEEvT_T0_DpT1_ --------------------------
	.section	.nv.constant0._ZN2at6native63_GLOBAL__N__862fb238_30_ForeachBinaryOpScalarTensor_cu_64fe0ca525multi_tensor_apply_kernelINS1_18TensorListMetadataILi1EEENS1_27BinaryOpScalarTensorFunctorIaLi1ELi1ELi0EEEJSt10multipliesIaEPaaEEEvT_T0_DpT1_,"a",@progbits
	.sectionflags	@""
	.align	4
.nv.constant0._ZN2at6native63_GLOBAL__N__862fb238_30_ForeachBinaryOpScalarTensor_cu_64fe0ca525multi_tensor_apply_kernelINS1_18TensorListMetadataILi1EEENS1_27BinaryOpScalarTensorFunctorIaLi1ELi1ELi0EEEJSt10multipliesIaEPaaEEEvT_T0_DpT1_:
	.zero		3913


//--------------------- .nv.constant0._ZN2at6native63_GLOBAL__N__862fb238_30_ForeachBinaryOpScalarTensor_cu_64fe0ca525multi_tensor_apply_kernelINS1_18TensorListMetadataILi1EEENS1_27BinaryOpScalarTensorFunctorIhLi1ELi1ELi0EEEJSt10multipliesIhEPhhEEEvT_T0_DpT1_ --------------------------
	.section	.nv.constant0._ZN2at6native63_GLOBAL__N__862fb238_30_ForeachBinaryOpScalarTensor_cu_64fe0ca525multi_tensor_apply_kernelINS1_18TensorListMetadataILi1EEENS1_27BinaryOpScalarTensorFunctorIhLi1ELi1ELi0EEEJSt10multipliesIhEPhhEEEvT_T0_DpT1_,"a",@progbits
	.sectionflags	@""
	.align	4
.nv.constant0._ZN2at6native63_GLOBAL__N__862fb238_30_ForeachBinaryOpScalarTensor_cu_64fe0ca525multi_tensor_apply_kernelINS1_18TensorListMetadataILi1EEENS1_27BinaryOpScalarTensorFunctorIhLi1ELi1ELi0EEEJSt10multipliesIhEPhhEEEvT_T0_DpT1_:
	.zero		3913


//--------------------- .nv.constant0._ZN2at6native63_GLOBAL__N__862fb238_30_ForeachBinaryOpScalarTensor_cu_64fe0ca525multi_tensor_apply_kernelINS1_18TensorListMetadataILi2EEENS1_27BinaryOpScalarTensorFunctorIN3c108BFloat16ELi2ELi1ELi1EEEJSt4plusIfEPS7_fEEEvT_T0_DpT1_ --------------------------
	.section	.nv.constant0._ZN2at6native63_GLOBAL__N__862fb238_30_ForeachBinaryOpScalarTensor_cu_64fe0ca525multi_tensor_apply_kernelINS1_18TensorListMetadataILi2EEENS1_27BinaryOpScalarTensorFunctorIN3c108BFloat16ELi2ELi1ELi1EEEJSt4plusIfEPS7_fEEEvT_T0_DpT1_,"a",@progbits
	.sectionflags	@""
	.align	4
.nv.constant0._ZN2at6native63_GLOBAL__N__862fb238_30_ForeachBinaryOpScalarTensor_cu_64fe0ca525multi_tensor_apply_kernelINS1_18TensorListMetadataILi2EEENS1_27BinaryOpScalarTensorFunctorIN3c108BFloat16ELi2ELi1ELi1EEEJSt4plusIfEPS7_fEEEvT_T0_DpT1_:
	.zero		3692


//--------------------- .nv.constant0._ZN2at6native63_GLOBAL__N__862fb238_30_ForeachBinaryOpScalarTensor_cu_64fe0ca525multi_tensor_apply_kernelINS1_18TensorListMetadataILi2EEENS1_27BinaryOpScalarTensorFunctorIN3c104HalfELi2ELi1ELi1EEEJSt4plusIfEPS7_fEEEvT_T0_DpT1_ --------------------------
	.section	.nv.constant0._ZN2at6native63_GLOBAL__N__862fb238_30_ForeachBinaryOpScalarTensor_cu_64fe0ca525multi_tensor_apply_kernelINS1_18TensorListMetadataILi2EEENS1_27BinaryOpScalarTensorFunctorIN3c104HalfELi2ELi1ELi1EEEJSt4plusIfEPS7_fEEEvT_T0_DpT1_,"a",@progbits
	.sectionflags	@""
	.align	4
.nv.constant0._ZN2at6native63_GLOBAL__N__862fb238_30_ForeachBinaryOpScalarTensor_cu_64fe0ca525multi_tensor_apply_kernelINS1_18TensorListMetadataILi2EEENS1_27BinaryOpScalarTensorFunctorIN3c104HalfELi2ELi1ELi1EEEJSt4plusIfEPS7_fEEEvT_T0_DpT1_:
	.zero		3692


//--------------------- .nv.constant0._ZN2at6native63_GLOBAL__N__862fb238_30_ForeachBinaryOpScalarTensor_cu_64fe0ca525multi_tensor_apply_kernelINS1_18TensorListMetadataILi2EEENS1_27BinaryOpScalarTensorFunctorIbLi2ELi1ELi1EEEJSt4plusIbEPbbEEEvT_T0_DpT1_ --------------------------
	.section	.nv.constant0._ZN2at6native63_GLOBAL__N__862fb238_30_ForeachBinaryOpScalarTensor_cu_64fe0ca525multi_tensor_apply_kernelINS1_18TensorListMetadataILi2EEENS1_27BinaryOpScalarTensorFunctorIbLi2ELi1ELi1EEEJSt4plusIbEPbbEEEvT_T0_DpT1_,"a",@progbits
	.sectionflags	@""
	.align	4
.nv.constant0._ZN2at6native63_GLOBAL__N__862fb238_30_ForeachBinaryOpScalarTensor_cu_64fe0ca525multi_tensor_apply_kernelINS1_18TensorListMetadataILi2EEENS1_27BinaryOpScalarTensorFunctorIbLi2ELi1ELi1EEEJSt4plusIbEPbbEEEvT_T0_DpT1_:
	.zero		3689


//--------------------- .nv.constant0._ZN2at6native63_GLOBAL__N__862fb238_30_ForeachBinaryOpScalarTensor_cu_64fe0ca525multi_tensor_apply_kernelINS1_18TensorListMetadataILi2EEENS1_27BinaryOpScalarTensorFunctorIN3c107complexIfEELi2ELi1ELi1EEEJSt4plusIS8_EPS8_S8_EEEvT_T0_DpT1_ --------------------------
	.section	.nv.constant0._ZN2at6native63_GLOBAL__N__862fb238_30_ForeachBinaryOpScalarTensor_cu_64fe0ca525multi_tensor_apply_kernelINS1_18TensorListMetadataILi2EEENS1_27BinaryOpScalarTensorFunctorIN3c107complexIfEELi2ELi1ELi1EEEJSt4plusIS8_EPS8_S8_EEEvT_T0_DpT1_,"a",@progbits
	.sectionflags	@""
	.align	4
.nv.constant0._ZN2at6native63_GLOBAL__N__862fb238_30_ForeachBinaryOpScalarTensor_cu_64fe0ca525multi_tensor_apply_kernelINS1_18TensorListMetadataILi2EEENS1_27BinaryOpScalarTensorFunctorIN3c107complexIfEELi2ELi1ELi1EEEJSt4plusIS8_EPS8_S8_EEEvT_T0_DpT1_:
	.zero		3696


//--------------------- .nv.constant0._ZN2at6native63_GLOBAL__N__862fb238_30_ForeachBinaryOpScalarTensor_cu_64fe0ca525multi_tensor_apply_kernelINS1_18TensorListMetadataILi2EEENS1_27BinaryOpScalarTensorFunctorIN3c107complexIdEELi2ELi1ELi1EEEJSt4plusIS8_EPS8_S8_EEEvT_T0_DpT1_ --------------------------
	.section	.nv.constant0._ZN2at6native63_GLOBAL__N__862fb238_30_ForeachBinaryOpScalarTensor_cu_64fe0ca525multi_tensor_apply_kernelINS1_18TensorListMetadataILi2EEENS1_27BinaryOpScalarTensorFunctorIN3c107complexIdEELi2ELi1ELi1EEEJSt4plusIS8_EPS8_S8_EEEvT_T0_DpT1_,"a",@progbits
	.sectionflags	@""
	.align	4
.nv.constant0._ZN2at6native63_GLOBAL__N__862fb238_30_ForeachBinaryOpScalarTensor_cu_64fe0ca525multi_tensor_apply_kernelINS1_18TensorListMetadataILi2EEENS1_27BinaryOpScalarTensorFunctorIN3c107complexIdEELi2ELi1ELi1EEEJSt4plusIS8_EPS8_S8_EEEvT_T0_DpT1_:
	.zero		3712


//--------------------- .nv.constant0._ZN2at6native63_GLOBAL__N__862fb238_30_ForeachBinaryOpScalarTensor_cu_64fe0ca525multi_tensor_apply_kernelINS1_18TensorListMetadataILi2EEENS1_27BinaryOpScalarTensorFunctorIfLi2ELi1ELi1EEEJSt4plusIfEPffEEEvT_T0_DpT1_ --------------------------
	.section	.nv.constant0._ZN2at6native63_GLOBAL__N__862fb238_30_ForeachBinaryOpScalarTensor_cu_64fe0ca525multi_tensor_apply_kernelINS1_18TensorListMetadataILi2EEENS1_27BinaryOpScalarTensorFunctorIfLi2ELi1ELi1EEEJSt4plusIfEPffEEEvT_T0_DpT1_,"a",@progbits
	.sectionflags	@""
	.align	4
.nv.constant0._ZN2at6native63_GLOBAL__N__862fb238_30_ForeachBinaryOpScalarTensor_cu_64fe0ca525multi_tensor_apply_kernelINS1_18TensorListMetadataILi2EEENS1_27BinaryOpScalarTensorFunctorIfLi2ELi1ELi1EEEJSt4plusIfEPffEEEvT_T0_DpT1_:
	.zero		3692


//--------------------- .nv.constant0._ZN2at6native63_GLOBAL__N__862fb238_30_ForeachBinaryOpScalarTensor_cu_64fe0ca525multi_tensor_apply_kernelINS1_18TensorListMetadataILi2EEENS1_27BinaryOpScalarTensorFunctorIdLi2ELi1ELi1EEEJSt4plusIdEPddEEEvT_T0_DpT1_ --------------------------
	.section	.nv.constant0._ZN2at6native63_GLOBAL__N__862fb238_30_ForeachBinaryOpScalarTensor_cu_64fe0ca525multi_tensor_apply_kernelINS1_18TensorListMetadataILi2EEENS1_27BinaryOpScalarTensorFunctorIdLi2ELi1ELi1EEEJSt4plusIdEPddEEEvT_T0_DpT1_,"a",@progbits
	.sectionflags	@""
	.align	4
.nv.constant0._ZN2at6native63_GLOBAL__N__862fb238_30_ForeachBinaryOpScalarTensor_cu_64fe0ca525multi_tensor_apply_kernelINS1_18TensorListMetadataILi2EEENS1_27BinaryOpScalarTensorFunctorIdLi2ELi1ELi1EEEJSt4plusIdEPddEEEvT_T0_DpT1_:
	.zero		3696


//--------------------- .nv.constant0._ZN2at6native63_GLOBAL__N__862fb238_30_ForeachBinaryOpScalarTensor_cu_64fe0ca525multi_tensor_apply_kernelINS1_18TensorListMetadataILi2EEENS1_27BinaryOpScalarTensorFunctorIsLi2ELi1ELi1EEEJSt4plusIsEPssEEEvT_T0_DpT1_ --------------------------
	.section	.nv.constant0._ZN2at6native63_GLOBAL__N__862fb238_30_ForeachBinaryOpScalarTensor_cu_64fe0ca525multi_tensor_apply_kernelINS1_18TensorListMetadataILi2EEENS1_27BinaryOpScalarTensorFunctorIsLi2ELi1ELi1EEEJSt4plusIsEPssEEEvT_T0_DpT1_,"a",@progbits
	.sectionflags	@""
	.align	4
.nv.constant0._ZN2at6native63_GLOBAL__N__862fb238_30_ForeachBinaryOpScalarTensor_cu_64fe0ca525multi_tensor_apply_kernelINS1_18TensorListMetadataILi2EEENS1_27BinaryOpScalarTensorFunctorIsLi2ELi1ELi1EEEJSt4plusIsEPssEEEvT_T0_DpT1_:
	.zero		3690


//--------------------- .nv.constant0._ZN2at6native63_GLOBAL__N__862fb238_30_ForeachBinaryOpScalarTensor_cu_64fe0ca525multi_tensor_apply_kernelINS1_18TensorListMetadataILi2EEENS1_27BinaryOpScalarTensorFunctorIlLi2ELi1ELi1EEEJSt4plusIlEPllEEEvT_T0_DpT1_ --------------------------
	.section	.nv.constant0._ZN2at6native63_GLOBAL__N__862fb238_30_ForeachBinaryOpScalarTensor_cu_64fe0ca525multi_tensor_apply_kernelINS1_18TensorListMetadataILi2EEENS1_27BinaryOpScalarTensorFunctorIlLi2ELi1ELi1EEEJSt4plusIlEPllEEEvT_T0_DpT1_,"a",@progbits
	.sectionflags	@""
	.align	4
.nv.constant0._ZN2at6native63_GLOBAL__N__862fb238_30_ForeachBinaryOpScalarTensor_cu_64fe0ca525multi_tensor_apply_kernelINS1_18TensorListMetadataILi2EEENS1_27BinaryOpScalarTensorFunctorIlLi2ELi1ELi1EEEJSt4plusIlEPllEEEvT_T0_DpT1_:
	.zero		3696


//--------------------- .nv.constant0._ZN2at6native63_GLOBAL__N__862fb238_30_ForeachBinaryOpScalarTensor_cu_64fe0ca525multi_tensor_apply_kernelINS1_18TensorListMetadataILi2EEENS1_27BinaryOpScalarTensorFunctorIiLi2ELi1ELi1EEEJSt4plusIiEPiiEEEvT_T0_DpT1_ --------------------------
	.section	.nv.constant0._ZN2at6native63_GLOBAL__N__862fb238_30_ForeachBinaryOpScalarTensor_cu_64fe0ca525multi_tensor_apply_kernelINS1_18TensorListMetadataILi2EEENS1_27BinaryOpScalarTensorFunctorIiLi2ELi1ELi1EEEJSt4plusIiEPiiEEEvT_T0_DpT1_,"a",@progbits
	.sectionflags	@""
	.align	4
.nv.constant0._ZN2at6native63_GLOBAL__N__862fb238_30_ForeachBinaryOpScalarTensor_cu_64fe0ca525multi_tensor_apply_kernelINS1_18TensorListMetadataILi2EEENS1_27BinaryOpScalarTensorFunctorIiLi2ELi1ELi1EEEJSt4plusIiEPiiEEEvT_T0_DpT1_:
	.zero		3692


//--------------------- .nv.constant0._ZN2at6native63_GLOBAL__N__862fb238_30_ForeachBinaryOpScalarTensor_cu_64fe0ca525multi_tensor_apply_kernelINS1_18TensorListMetadataILi2EEENS1_27BinaryOpScalarTensorFunctorIaLi2ELi1ELi1EEEJSt4plusIaEPaaEEEvT_T0_DpT1_ --------------------------
	.section	.nv.constant0._ZN2at6native63_GLOBAL__N__862fb238_30_ForeachBinaryOpScalarTensor_cu_64fe0ca525multi_tensor_apply_kernelINS1_18TensorListMetadataILi2EEENS1_27BinaryOpScalarTensorFunctorIaLi2ELi1ELi1EEEJSt4plusIaEPaaEEEvT_T0_DpT1_,"a",@progbits
	.sectionflags	@""
	.align	4
.nv.constant0._ZN2at6native63_GLOBAL__N__862fb238_30_ForeachBinaryOpScalarTensor_cu_64fe0ca525multi_tensor_apply_kernelINS1_18TensorListMetadataILi2EEENS1_27BinaryOpScalarTensorFunctorIaLi2ELi1ELi1EEEJSt4plusIaEPaaEEEvT_T0_DpT1_:
	.zero		3689


//--------------------- .nv.constant0._ZN2at6native63_GLOBAL__N__862fb238_30_ForeachBinaryOpScalarTensor_cu_64fe0ca525multi_tensor_apply_kernelINS1_18TensorListMetadataILi2EEENS1_27BinaryOpScalarTensorFunctorIhLi2ELi1ELi1EEEJSt4plusIhEPhhEEEvT_T0_DpT1_ --------------------------
	.section	.nv.constant0._ZN2at6native63_GLOBAL__N__862fb238_30_ForeachBinaryOpScalarTensor_cu_64fe0ca525multi_tensor_apply_kernelINS1_18TensorListMetadataILi2EEENS1_27BinaryOpScalarTensorFunctorIhLi2ELi1ELi1EEEJSt4plusIhEPhhEEEvT_T0_DpT1_,"a",@progbits
	.sectionflags	@""
	.align	4
.nv.constant0._ZN2at6native63_GLOBAL__N__862fb238_30_ForeachBinaryOpScalarTensor_cu_64fe0ca525multi_tensor_apply_kernelINS1_18TensorListMetadataILi2EEENS1_27BinaryOpScalarTensorFunctorIhLi2ELi1ELi1EEEJSt4plusIhEPhhEEEvT_T0_DpT1_:
	.zero		3689


//--------------------- .nv.constant0._ZN2at6native63_GLOBAL__N__862fb238_30_ForeachBinaryOpScalarTensor_cu_64fe0ca525multi_tensor_apply_kernelINS1_18TensorListMetadataILi1EEENS1_27BinaryOpScalarTensorFunctorIN3c108BFloat16ELi1ELi1ELi0EEEJSt4plusIfEPS7_fEEEvT_T0_DpT1_ --------------------------
	.section	.nv.constant0._ZN2at6native63_GLOBAL__N__862fb238_30_ForeachBinaryOpScalarTensor_cu_64fe0ca525multi_tensor_apply_kernelINS1_18TensorListMetadataILi1EEENS1_27BinaryOpScalarTensorFunctorIN3c108BFloat16ELi1ELi1ELi0EEEJSt4plusIfEPS7_fEEEvT_T0_DpT1_,"a",@progbits
	.sectionflags	@""
	.align	4
.nv.constant0._ZN2at6native63_GLOBAL__N__862fb238_30_ForeachBinaryOpScalarTensor_cu_64fe0ca525multi_tensor_apply_kernelINS1_18TensorListMetadataILi1EEENS1_27BinaryOpScalarTensorFunctorIN3c108BFloat16ELi1ELi1ELi0EEEJSt4plusIfEPS7_fEEEvT_T0_DpT1_:
	.zero		3916


//--------------------- .nv.constant0._ZN2at6native63_GLOBAL__N__862fb238_30_ForeachBinaryOpScalarTensor_cu_64fe0ca525multi_tensor_apply_kernelINS1_18TensorListMetadataILi1EEENS1_27BinaryOpScalarTensorFunctorIN3c104HalfELi1ELi1ELi0EEEJSt4plusIfEPS7_fEEEvT_T0_DpT1_ --------------------------
	.section	.nv.constant0._ZN2at6native63_GLOBAL__N__862fb238_30_ForeachBinaryOpScalarTensor_cu_64fe0ca525multi_tensor_apply_kernelINS1_18TensorListMetadataILi1EEENS1_27BinaryOpScalarTensorFunctorIN3c104HalfELi1ELi1ELi0EEEJSt4plusIfEPS7_fEEEvT_T0_DpT1_,"a",@progbits
	.sectionflags	@""
	.align	4
.nv.constant0._ZN2at6native63_GLOBAL__N__862fb238_30_ForeachBinaryOpScalarTensor_cu_64fe0ca525multi_tensor_apply_kernelINS1_18TensorListMetadataILi1EEENS1_27BinaryOpScalarTensorFunctorIN3c104HalfELi1ELi1ELi0EEEJSt4plusIfEPS7_fEEEvT_T0_DpT1_:
	.zero		3916


//--------------------- .nv.constant0._ZN2at6native63_GLOBAL__N__862fb238_30_ForeachBinaryOpScalarTensor_cu_64fe0ca525multi_tensor_apply_kernelINS1_18TensorListMetadataILi1EEENS1_27BinaryOpScalarTensorFunctorIbLi1ELi1ELi0EEEJSt4plusIbEPbbEEEvT_T0_DpT1_ --------------------------
	.section	.nv.constant0._ZN2at6native63_GLOBAL__N__862fb238_30_ForeachBinaryOpScalarTensor_cu_64fe0ca525multi_tensor_apply_kernelINS1_18TensorListMetadataILi1EEENS1_27BinaryOpScalarTensorFunctorIbLi1ELi1ELi0EEEJSt4plusIbEPbbEEEvT_T0_DpT1_,"a",@progbits
	.sectionflags	@""
	.align	4
.nv.constant0._ZN2at6native63_GLOBAL__N__862fb238_30_ForeachBinaryOpScalarTensor_cu_64fe0ca525multi_tensor_apply_kernelINS1_18TensorListMetadataILi1EEENS1_27BinaryOpScalarTensorFunctorIbLi1ELi1ELi0EEEJSt4plusIbEPbbEEEvT_T0_DpT1_:
	.zero		3913


//--------------------- .nv.constant0._ZN2at6native63_GLOBAL__N__862fb238_30_ForeachBinaryOpScalarTensor_cu_64fe0ca525multi_tensor_apply_kernelINS1_18TensorListMetadataILi1EEENS1_27BinaryOpScalarTensorFunctorIN3c107complexIfEELi1ELi1ELi0EEEJSt4plusIS8_EPS8_S8_EEEvT_T0_DpT1_ --------------------------
	.section	.nv.constant0._ZN2at6native63_GLOBAL__N__862fb238_30_ForeachBinaryOpScalarTensor_cu_64fe0ca525multi_tensor_apply_kernelINS1_18TensorListMetadataILi1EEENS1_27BinaryOpScalarTensorFunctorIN3c107complexIfEELi1ELi1ELi0EEEJSt4plusIS8_EPS8_S8_EEEvT_T0_DpT1_,"a",@progbits
	.sectionflags	@""
	.align	4
.nv.constant0._ZN2at6native63_GLOBAL__N__862fb238_30_ForeachBinaryOpScalarTensor_cu_64fe0ca525multi_tensor_apply_kernelINS1_18TensorListMetadataILi1EEENS1_27BinaryOpScalarTensorFunctorIN3c107complexIfEELi1ELi1ELi0EEEJSt4plusIS8_EPS8_S8_EEEvT_T0_DpT1_:
	.zero		3920


//--------------------- .nv.constant0._ZN2at6native63_GLOBAL__N__862fb238_30_ForeachBinaryOpScalarTensor_cu_64fe0ca525multi_tensor_apply_kernelINS1_18TensorListMetadataILi1EEENS1_27BinaryOpScalarTensorFunctorIN3c107complexIdEELi1ELi1ELi0EEEJSt4plusIS8_EPS8_S8_EEEvT_T0_DpT1_ --------------------------
	.section	.nv.constant0._ZN2at6native63_GLOBAL__N__862fb238_30_ForeachBinaryOpScalarTensor_cu_64fe0ca525multi_tensor_apply_kernelINS1_18TensorListMetadataILi1EEENS1_27BinaryOpScalarTensorFunctorIN3c107complexIdEELi1ELi1ELi0EEEJSt4plusIS8_EPS8_S8_EEEvT_T0_DpT1_,"a",@progbits
	.sectionflags	@""
	.align	4
.nv.constant0._ZN2at6native63_GLOBAL__N__862fb238_30_ForeachBinaryOpScalarTensor_cu_64fe0ca525multi_tensor_apply_kernelINS1_18TensorListMetadataILi1EEENS1_27BinaryOpScalarTensorFunctorIN3c107complexIdEELi1ELi1ELi0EEEJSt4plusIS8_EPS8_S8_EEEvT_T0_DpT1_:
	.zero		3936


//--------------------- .nv.constant0._ZN2at6native63_GLOBAL__N__862fb238_30_ForeachBinaryOpScalarTensor_cu_64fe0ca525multi_tensor_apply_kernelINS1_18TensorListMetadataILi1EEENS1_27BinaryOpScalarTensorFunctorIfLi1ELi1ELi0EEEJSt4plusIfEPffEEEvT_T0_DpT1_ --------------------------
	.section	.nv.constant0._ZN2at6native63_GLOBAL__N__862fb238_30_ForeachBinaryOpScalarTensor_cu_64fe0ca525multi_tensor_apply_kernelINS1_18TensorListMetadataILi1EEENS1_27BinaryOpScalarTensorFunctorIfLi1ELi1ELi0EEEJSt4plusIfEPffEEEvT_T0_DpT1_,"a",@progbits
	.sectionflags	@""
	.align	4
.nv.constant0._ZN2at6native63_GLOBAL__N__862fb238_30_ForeachBinaryOpScalarTensor_cu_64fe0ca525multi_tensor_apply_kernelINS1_18TensorListMetadataILi1EEENS1_27BinaryOpScalarTensorFunctorIfLi1ELi1ELi0EEEJSt4plusIfEPffEEEvT_T0_DpT1_:
	.zero		3916


//--------------------- .nv.constant0._ZN2at6native63_GLOBAL__N__862fb238_30_ForeachBinaryOpScalarTensor_cu_64fe0ca525multi_tensor_apply_kernelINS1_18TensorListMetadataILi1EEENS1_27BinaryOpScalarTensorFunctorIdLi1ELi1ELi0EEEJSt4plusIdEPddEEEvT_T0_DpT1_ --------------------------
	.section	.nv.constant0._ZN2at6native63_GLOBAL__N__862fb238_30_ForeachBinaryOpScalarTensor_cu_64fe0ca525multi_tensor_apply_kernelINS1_18TensorListMetadataILi1EEENS1_27BinaryOpScalarTensorFunctorIdLi1ELi1ELi0EEEJSt4plusIdEPddEEEvT_T0_DpT1_,"a",@progbits
	.sectionflags	@""
	.align	4
.nv.constant0._ZN2at6native63_GLOBAL__N__862fb238_30_ForeachBinaryOpScalarTensor_cu_64fe0ca525multi_tensor_apply_kernelINS1_18TensorListMetadataILi1EEENS1_27BinaryOpScalarTensorFunctorIdLi1ELi1ELi0EEEJSt4plusIdEPddEEEvT_T0_DpT1_:
	.zero		3920


//--------------------- .nv.constant0._ZN2at6native63_GLOBAL__N__862fb238_30_ForeachBinaryOpScalarTensor_cu_64fe0ca525multi_tensor_apply_kernelINS1_18TensorListMetadataILi1EEENS1_27BinaryOpScalarTensorFunctorIsLi1ELi1ELi0EEEJSt4plusIsEPssEEEvT_T0_DpT1_ --------------------------
	.section	.nv.constant0._ZN2at6native63_GLOBAL__N__862fb238_30_ForeachBinaryOpScalarTensor_cu_64fe0ca525multi_tensor_apply_kernelINS1_18TensorListMetadataILi1EEENS1_27BinaryOpScalarTensorFunctorIsLi1ELi1ELi0EEEJSt4plusIsEPssEEEvT_T0_DpT1_,"a",@progbits
	.sectionflags	@""
	.align	4
.nv.constant0._ZN2at6native63_GLOBAL__N__862fb238_30_ForeachBinaryOpScalarTensor_cu_64fe0ca525multi_tensor_apply_kernelINS1_18TensorListMetadataILi1EEENS1_27BinaryOpScalarTensorFunctorIsLi1ELi1ELi0EEEJSt4plusIsEPssEEEvT_T0_DpT1_:
	.zero		3914


//--------------------- .nv.constant0._ZN2at6native63_GLOBAL__N__862fb238_30_ForeachBinaryOpScalarTensor_cu_64fe0ca525multi_tensor_apply_kernelINS1_18TensorListMetadataILi1EEENS1_27BinaryOpScalarTensorFunctorIlLi1ELi1ELi0EEEJSt4plusIlEPllEEEvT_T0_DpT1_ --------------------------
	.section	.nv.constant0._ZN2at6native63_GLOBAL__N__862fb238_30_ForeachBinaryOpScalarTensor_cu_64fe0ca525multi_tensor_apply_kernelINS1_18TensorListMetadataILi1EEENS1_27BinaryOpScalarTensorFunctorIlLi1ELi1ELi0EEEJSt4plusIlEPllEEEvT_T0_DpT1_,"a",@progbits
	.sectionflags	@""
	.align	4
.nv.constant0._ZN2at6native63_GLOBAL__N__862fb238_30_ForeachBinaryOpScalarTensor_cu_64fe0ca525multi_tensor_apply_kernelINS1_18TensorListMetadataILi1EEENS1_27BinaryOpScalarTensorFunctorIlLi1ELi1ELi0EEEJSt4plusIlEPllEEEvT_T0_DpT1_:
	.zero		3920


//--------------------- .nv.constant0._ZN2at6native63_GLOBAL__N__862fb238_30_ForeachBinaryOpScalarTensor_cu_64fe0ca525multi_tensor_apply_kernelINS1_18TensorListMetadataILi1EEENS1_27BinaryOpScalarTensorFunctorIiLi1ELi1ELi0EEEJSt4plusIiEPiiEEEvT_T0_DpT1_ --------------------------
	.section	.nv.constant0._ZN2at6native63_GLOBAL__N__862fb238_30_ForeachBinaryOpScalarTensor_cu_64fe0ca525multi_tensor_apply_kernelINS1_18TensorListMetadataILi1EEENS1_27BinaryOpScalarTensorFunctorIiLi1ELi1ELi0EEEJSt4plusIiEPiiEEEvT_T0_DpT1_,"a",@progbits
	.sectionflags	@""
	.align	4
.nv.constant0._ZN2at6native63_GLOBAL__N__862fb238_30_ForeachBinaryOpScalarTensor_cu_64fe0ca525multi_tensor_apply_kernelINS1_18TensorListMetadataILi1EEENS1_27BinaryOpScalarTensorFunctorIiLi1ELi1ELi0EEEJSt4plusIiEPiiEEEvT_T0_DpT1_:
	.zero		3916


//--------------------- .nv.constant0._ZN2at6native63_GLOBAL__N__862fb238_30_ForeachBinaryOpScalarTensor_cu_64fe0ca525multi_tensor_apply_kernelINS1_18TensorListMetadataILi1EEENS1_27BinaryOpScalarTensorFunctorIaLi1ELi1ELi0EEEJSt4plusIaEPaaEEEvT_T0_DpT1_ --------------------------
	.section	.nv.constant0._ZN2at6native63_GLOBAL__N__862fb238_30_ForeachBinaryOpScalarTensor_cu_64fe0ca525multi_tensor_apply_kernelINS1_18TensorListMetadataILi1EEENS1_27BinaryOpScalarTensorFunctorIaLi1ELi1ELi0EEEJSt4plusIaEPaaEEEvT_T0_DpT1_,"a",@progbits
	.sectionflags	@""
	.align	4
.nv.constant0._ZN2at6native63_GLOBAL__N__862fb238_30_ForeachBinaryOpScalarTensor_cu_64fe0ca525multi_tensor_apply_kernelINS1_18TensorListMetadataILi1EEENS1_27BinaryOpScalarTensorFunctorIaLi1ELi1ELi0EEEJSt4plusIaEPaaEEEvT_T0_DpT1_:
	.zero		3913


//--------------------- .nv.constant0._ZN2at6native63_GLOBAL__N__862fb238_30_ForeachBinaryOpScalarTensor_cu_64fe0ca525multi_tensor_apply_kernelINS1_18TensorListMetadataILi1EEENS1_27BinaryOpScalarTensorFunctorIhLi1ELi1ELi0EEEJSt4plusIhEPhhEEEvT_T0_DpT1_ --------------------------
	.section	.nv.constant0._ZN2at6native63_GLOBAL__N__862fb238_30_ForeachBinaryOpScalarTensor_cu_64fe0ca525multi_tensor_apply_kernelINS1_18TensorListMetadataILi1EEENS1_27BinaryOpScalarTensorFunctorIhLi1ELi1ELi0EEEJSt4plusIhEPhhEEEvT_T0_DpT1_,"a",@progbits
	.sectionflags	@""
	.align	4
.nv.constant0._ZN2at6native63_GLOBAL__N__862fb238_30_ForeachBinaryOpScalarTensor_cu_64fe0ca525multi_tensor_apply_kernelINS1_18TensorListMetadataILi1EEENS1_27BinaryOpScalarTensorFunctorIhLi1ELi1ELi0EEEJSt4plusIhEPhhEEEvT_T0_DpT1_:
	.zero		3913


//--------------------- SYMBOLS --------------------------

	.type		.nv.reservedSmem.offset0,@object
	.size		.nv.reservedSmem.offset0,0x4
